//
// Generated by NVIDIA NVVM Compiler
//
// Compiler Build ID: CL-36424714
// Cuda compilation tools, release 13.0, V13.0.88
// Based on NVVM 20.0.0
//

.version 9.0
.target sm_100
.address_size 64

	// .globl	_Z44push_preallocate_list_to_device_queue_kernelP12vertex_blockP10edge_blockPP18adjacency_sentinelmPmm
.extern .func  (.param .b32 func_retval0) vprintf
(
	.param .b64 vprintf_param_0,
	.param .b64 vprintf_param_1
)
;
.global .align 8 .b8 d_v_d_sentinel[40];
.global .align 8 .b8 d_v_queue[16024];
.global .align 8 .b8 d_a_sentinel[40];
.global .align 8 .b8 d_e_queue[1200024];
.global .align 4 .u32 k1counter;
.global .align 4 .u32 k2counter;
.global .align 4 .u32 lockvar;
.global .align 1 .b8 _ZN34_INTERNAL_a147014d_4_k_cu_e088fec24cuda3std3__45__cpo5beginE[1];
.global .align 1 .b8 _ZN34_INTERNAL_a147014d_4_k_cu_e088fec24cuda3std3__45__cpo3endE[1];
.global .align 1 .b8 _ZN34_INTERNAL_a147014d_4_k_cu_e088fec24cuda3std3__45__cpo6cbeginE[1];
.global .align 1 .b8 _ZN34_INTERNAL_a147014d_4_k_cu_e088fec24cuda3std3__45__cpo4cendE[1];
.global .align 1 .b8 _ZN34_INTERNAL_a147014d_4_k_cu_e088fec24cuda3std3__45__cpo6rbeginE[1];
.global .align 1 .b8 _ZN34_INTERNAL_a147014d_4_k_cu_e088fec24cuda3std3__45__cpo4rendE[1];
.global .align 1 .b8 _ZN34_INTERNAL_a147014d_4_k_cu_e088fec24cuda3std3__45__cpo7crbeginE[1];
.global .align 1 .b8 _ZN34_INTERNAL_a147014d_4_k_cu_e088fec24cuda3std3__45__cpo5crendE[1];
.global .align 1 .b8 _ZN34_INTERNAL_a147014d_4_k_cu_e088fec24cuda3std3__436_GLOBAL__N__a147014d_4_k_cu_e088fec26ignoreE[1];
.global .align 1 .b8 _ZN34_INTERNAL_a147014d_4_k_cu_e088fec24cuda3std3__419piecewise_constructE[1];
.global .align 1 .b8 _ZN34_INTERNAL_a147014d_4_k_cu_e088fec24cuda3std3__48in_placeE[1];
.global .align 1 .b8 _ZN34_INTERNAL_a147014d_4_k_cu_e088fec24cuda3std3__420unreachable_sentinelE[1];
.global .align 1 .b8 _ZN34_INTERNAL_a147014d_4_k_cu_e088fec24cuda3std3__47nulloptE[1];
.global .align 1 .b8 _ZN34_INTERNAL_a147014d_4_k_cu_e088fec24cuda3std3__48unexpectE[1];
.global .align 1 .b8 _ZN34_INTERNAL_a147014d_4_k_cu_e088fec24cuda3std6ranges3__45__cpo4swapE[1];
.global .align 1 .b8 _ZN34_INTERNAL_a147014d_4_k_cu_e088fec24cuda3std6ranges3__45__cpo9iter_moveE[1];
.global .align 1 .b8 _ZN34_INTERNAL_a147014d_4_k_cu_e088fec24cuda3std6ranges3__45__cpo5beginE[1];
.global .align 1 .b8 _ZN34_INTERNAL_a147014d_4_k_cu_e088fec24cuda3std6ranges3__45__cpo3endE[1];
.global .align 1 .b8 _ZN34_INTERNAL_a147014d_4_k_cu_e088fec24cuda3std6ranges3__45__cpo6cbeginE[1];
.global .align 1 .b8 _ZN34_INTERNAL_a147014d_4_k_cu_e088fec24cuda3std6ranges3__45__cpo4cendE[1];
.global .align 1 .b8 _ZN34_INTERNAL_a147014d_4_k_cu_e088fec24cuda3std6ranges3__45__cpo7advanceE[1];
.global .align 1 .b8 _ZN34_INTERNAL_a147014d_4_k_cu_e088fec24cuda3std6ranges3__45__cpo9iter_swapE[1];
.global .align 1 .b8 _ZN34_INTERNAL_a147014d_4_k_cu_e088fec24cuda3std6ranges3__45__cpo4nextE[1];
.global .align 1 .b8 _ZN34_INTERNAL_a147014d_4_k_cu_e088fec24cuda3std6ranges3__45__cpo4prevE[1];
.global .align 1 .b8 _ZN34_INTERNAL_a147014d_4_k_cu_e088fec24cuda3std6ranges3__45__cpo4dataE[1];
.global .align 1 .b8 _ZN34_INTERNAL_a147014d_4_k_cu_e088fec24cuda3std6ranges3__45__cpo5cdataE[1];
.global .align 1 .b8 _ZN34_INTERNAL_a147014d_4_k_cu_e088fec24cuda3std6ranges3__45__cpo4sizeE[1];
.global .align 1 .b8 _ZN34_INTERNAL_a147014d_4_k_cu_e088fec24cuda3std6ranges3__45__cpo5ssizeE[1];
.global .align 1 .b8 _ZN34_INTERNAL_a147014d_4_k_cu_e088fec24cuda3std6ranges3__45__cpo8distanceE[1];
.global .align 1 .b8 _ZN34_INTERNAL_a147014d_4_k_cu_e088fec26thrust24THRUST_300001_SM_1000_NS8cuda_cub3parE[1];
.global .align 1 .b8 _ZN34_INTERNAL_a147014d_4_k_cu_e088fec26thrust24THRUST_300001_SM_1000_NS8cuda_cub10par_nosyncE[1];
.global .align 1 .b8 _ZN34_INTERNAL_a147014d_4_k_cu_e088fec26thrust24THRUST_300001_SM_1000_NS6system6detail10sequential3seqE[1];
.global .align 1 .b8 _ZN34_INTERNAL_a147014d_4_k_cu_e088fec26thrust24THRUST_300001_SM_1000_NS6system3cpp3parE[1];
.global .align 1 .b8 _ZN34_INTERNAL_a147014d_4_k_cu_e088fec26thrust24THRUST_300001_SM_1000_NS12placeholders2_1E[1];
.global .align 1 .b8 _ZN34_INTERNAL_a147014d_4_k_cu_e088fec26thrust24THRUST_300001_SM_1000_NS12placeholders2_2E[1];
.global .align 1 .b8 _ZN34_INTERNAL_a147014d_4_k_cu_e088fec26thrust24THRUST_300001_SM_1000_NS12placeholders2_3E[1];
.global .align 1 .b8 _ZN34_INTERNAL_a147014d_4_k_cu_e088fec26thrust24THRUST_300001_SM_1000_NS12placeholders2_4E[1];
.global .align 1 .b8 _ZN34_INTERNAL_a147014d_4_k_cu_e088fec26thrust24THRUST_300001_SM_1000_NS12placeholders2_5E[1];
.global .align 1 .b8 _ZN34_INTERNAL_a147014d_4_k_cu_e088fec26thrust24THRUST_300001_SM_1000_NS12placeholders2_6E[1];
.global .align 1 .b8 _ZN34_INTERNAL_a147014d_4_k_cu_e088fec26thrust24THRUST_300001_SM_1000_NS12placeholders2_7E[1];
.global .align 1 .b8 _ZN34_INTERNAL_a147014d_4_k_cu_e088fec26thrust24THRUST_300001_SM_1000_NS12placeholders2_8E[1];
.global .align 1 .b8 _ZN34_INTERNAL_a147014d_4_k_cu_e088fec26thrust24THRUST_300001_SM_1000_NS12placeholders2_9E[1];
.global .align 1 .b8 _ZN34_INTERNAL_a147014d_4_k_cu_e088fec26thrust24THRUST_300001_SM_1000_NS12placeholders3_10E[1];
.global .align 1 .b8 _ZN34_INTERNAL_a147014d_4_k_cu_e088fec26thrust24THRUST_300001_SM_1000_NS3seqE[1];
.global .align 1 .b8 _ZN34_INTERNAL_a147014d_4_k_cu_e088fec26thrust24THRUST_300001_SM_1000_NS6deviceE[1];
.global .align 1 .b8 $str[44] = {86, 101, 114, 116, 101, 120, 32, 113, 117, 101, 117, 101, 32, 70, 117, 108, 108, 44, 32, 102, 114, 111, 110, 116, 32, 61, 32, 37, 108, 100, 44, 32, 114, 101, 97, 114, 32, 61, 32, 37, 108, 100, 10};
.global .align 1 .b8 $str$1[58] = {73, 110, 115, 101, 114, 116, 101, 100, 32, 37, 112, 32, 116, 111, 32, 116, 104, 101, 32, 118, 101, 114, 116, 101, 120, 32, 113, 117, 101, 117, 101, 44, 32, 102, 114, 111, 110, 116, 32, 61, 32, 37, 108, 100, 44, 32, 114, 101, 97, 114, 32, 61, 32, 37, 108, 100, 10};
.global .align 1 .b8 $str$2[45] = {86, 101, 114, 116, 101, 120, 32, 113, 117, 101, 117, 101, 32, 101, 109, 112, 116, 121, 44, 32, 102, 114, 111, 110, 116, 32, 61, 32, 37, 108, 100, 44, 32, 114, 101, 97, 114, 32, 61, 32, 37, 108, 100, 10};
.global .align 1 .b8 $str$4[71] = {80, 111, 112, 112, 101, 100, 32, 37, 112, 32, 102, 114, 111, 109, 32, 116, 104, 101, 32, 118, 101, 114, 116, 101, 120, 32, 113, 117, 101, 117, 101, 44, 32, 112, 108, 97, 99, 101, 104, 111, 108, 100, 101, 114, 115, 32, 102, 114, 111, 110, 116, 32, 61, 32, 37, 108, 100, 44, 32, 114, 101, 97, 114, 32, 61, 32, 37, 108, 100, 10};
.global .align 1 .b8 $str$5[46] = {86, 101, 114, 116, 101, 120, 32, 81, 117, 101, 117, 101, 32, 98, 101, 102, 111, 114, 101, 44, 32, 102, 114, 111, 110, 116, 32, 61, 32, 37, 108, 100, 44, 32, 114, 101, 97, 114, 32, 61, 32, 37, 108, 100, 10};
.global .align 1 .b8 $str$6[42] = {69, 100, 103, 101, 32, 113, 117, 101, 117, 101, 32, 70, 117, 108, 108, 44, 32, 102, 114, 111, 110, 116, 32, 61, 32, 37, 108, 100, 44, 32, 114, 101, 97, 114, 32, 61, 32, 37, 108, 100, 10};
.global .align 1 .b8 $str$7[56] = {73, 110, 115, 101, 114, 116, 101, 100, 32, 37, 112, 32, 116, 111, 32, 116, 104, 101, 32, 101, 100, 103, 101, 32, 113, 117, 101, 117, 101, 44, 32, 102, 114, 111, 110, 116, 32, 61, 32, 37, 108, 100, 44, 32, 114, 101, 97, 114, 32, 61, 32, 37, 108, 100, 10};
.global .align 1 .b8 $str$8[43] = {69, 100, 103, 101, 32, 113, 117, 101, 117, 101, 32, 101, 109, 112, 116, 121, 44, 32, 102, 114, 111, 110, 116, 32, 61, 32, 37, 108, 100, 44, 32, 114, 101, 97, 114, 32, 61, 32, 37, 108, 100, 10};
.global .align 1 .b8 $str$10[39] = {80, 117, 115, 104, 105, 110, 103, 32, 118, 101, 114, 116, 101, 120, 32, 98, 108, 111, 99, 107, 115, 32, 116, 111, 32, 118, 101, 114, 116, 101, 120, 32, 113, 117, 101, 117, 101, 10};
.global .align 1 .b8 $str$11[11] = {37, 108, 117, 32, 45, 62, 32, 37, 112, 10};
.global .align 1 .b8 $str$12[35] = {80, 117, 115, 104, 105, 110, 103, 32, 101, 100, 103, 101, 32, 98, 108, 111, 99, 107, 115, 32, 116, 111, 32, 101, 100, 103, 101, 32, 113, 117, 101, 117, 101, 10};
.global .align 1 .b8 $str$13[5] = {37, 108, 117, 10};
.global .align 1 .b8 $str$14[11] = {45, 45, 45, 45, 45, 45, 45, 45, 45, 10};
.global .align 1 .b8 $str$15[48] = {37, 108, 117, 32, 102, 114, 111, 109, 32, 116, 104, 114, 101, 97, 100, 32, 37, 108, 117, 44, 32, 115, 116, 97, 114, 116, 32, 61, 32, 37, 108, 117, 32, 97, 110, 100, 32, 101, 110, 100, 32, 61, 32, 37, 108, 117, 10};
.global .align 1 .b8 $str$16[26] = {80, 114, 101, 102, 105, 120, 32, 115, 117, 109, 32, 111, 102, 32, 37, 108, 100, 32, 105, 115, 32, 37, 108, 100, 10};
.global .align 1 .b8 $str$17[16] = {77, 97, 116, 99, 104, 101, 100, 32, 97, 116, 32, 37, 108, 117, 10};
.global .align 1 .b8 $str$18[71] = {73, 68, 32, 61, 32, 37, 108, 117, 44, 32, 86, 101, 114, 116, 101, 120, 32, 61, 32, 37, 108, 117, 44, 32, 65, 100, 106, 97, 99, 101, 110, 99, 121, 32, 83, 101, 110, 116, 105, 110, 101, 108, 32, 61, 32, 37, 112, 32, 97, 110, 100, 32, 101, 100, 103, 101, 32, 98, 108, 111, 99, 107, 115, 32, 61, 32, 37, 108, 117, 10};
.global .align 1 .b8 $str$19[26] = {73, 68, 9, 73, 116, 101, 114, 97, 116, 105, 111, 110, 9, 71, 80, 85, 32, 97, 100, 100, 114, 101, 115, 115, 10};
.global .align 1 .b8 $str$20[13] = {37, 108, 117, 9, 37, 108, 117, 9, 9, 37, 112, 10};
.global .align 1 .b8 $str$21[44] = {69, 100, 103, 101, 32, 81, 117, 101, 117, 101, 32, 98, 101, 102, 111, 114, 101, 44, 32, 102, 114, 111, 110, 116, 32, 61, 32, 37, 108, 100, 44, 32, 114, 101, 97, 114, 32, 61, 32, 37, 108, 100, 10};
.global .align 1 .b8 $str$22[22] = {80, 114, 105, 110, 116, 105, 110, 103, 32, 76, 105, 110, 107, 101, 100, 32, 76, 105, 115, 116, 10};
.global .align 1 .b8 $str$23[20] = {86, 101, 114, 116, 101, 120, 32, 66, 108, 111, 99, 107, 32, 61, 32, 37, 108, 117, 10};
.global .align 1 .b8 $str$24[98] = {37, 108, 117, 32, 45, 62, 32, 44, 32, 101, 100, 103, 101, 32, 98, 108, 111, 99, 107, 115, 32, 61, 32, 37, 108, 117, 44, 32, 101, 100, 103, 101, 32, 115, 101, 110, 116, 105, 110, 101, 108, 32, 61, 32, 37, 112, 44, 32, 97, 99, 116, 105, 118, 101, 32, 101, 100, 103, 101, 32, 99, 111, 117, 110, 116, 32, 61, 32, 37, 108, 117, 44, 32, 100, 101, 115, 116, 105, 110, 97, 116, 105, 111, 110, 32, 118, 101, 114, 116, 105, 99, 101, 115, 32, 45, 62, 32};
.global .align 1 .b8 $str$25[5] = {37, 108, 117, 32};
.global .align 1 .b8 $str$26[2] = {10};
.global .align 1 .b8 $str$27[11] = {86, 68, 83, 32, 61, 32, 37, 108, 117, 10};
.global .align 1 .b8 $str$28[17] = {75, 50, 32, 99, 111, 117, 110, 116, 101, 114, 32, 61, 32, 37, 117, 10};

.visible .entry _Z44push_preallocate_list_to_device_queue_kernelP12vertex_blockP10edge_blockPP18adjacency_sentinelmPmm(
	.param .u64 .ptr .align 1 _Z44push_preallocate_list_to_device_queue_kernelP12vertex_blockP10edge_blockPP18adjacency_sentinelmPmm_param_0,
	.param .u64 .ptr .align 1 _Z44push_preallocate_list_to_device_queue_kernelP12vertex_blockP10edge_blockPP18adjacency_sentinelmPmm_param_1,
	.param .u64 .ptr .align 1 _Z44push_preallocate_list_to_device_queue_kernelP12vertex_blockP10edge_blockPP18adjacency_sentinelmPmm_param_2,
	.param .u64 _Z44push_preallocate_list_to_device_queue_kernelP12vertex_blockP10edge_blockPP18adjacency_sentinelmPmm_param_3,
	.param .u64 .ptr .align 1 _Z44push_preallocate_list_to_device_queue_kernelP12vertex_blockP10edge_blockPP18adjacency_sentinelmPmm_param_4,
	.param .u64 _Z44push_preallocate_list_to_device_queue_kernelP12vertex_blockP10edge_blockPP18adjacency_sentinelmPmm_param_5
)
{
	.local .align 16 .b8 	__local_depot0[48];
	.reg .b64 	%SP;
	.reg .b64 	%SPL;
	.reg .pred 	%p<31>;
	.reg .b32 	%r<65>;
	.reg .b64 	%rd<400>;

	mov.u64 	%SPL, __local_depot0;
	cvta.local.u64 	%SP, %SPL;
	ld.param.u64 	%rd83, [_Z44push_preallocate_list_to_device_queue_kernelP12vertex_blockP10edge_blockPP18adjacency_sentinelmPmm_param_1];
	ld.param.u64 	%rd84, [_Z44push_preallocate_list_to_device_queue_kernelP12vertex_blockP10edge_blockPP18adjacency_sentinelmPmm_param_3];
	ld.param.u64 	%rd85, [_Z44push_preallocate_list_to_device_queue_kernelP12vertex_blockP10edge_blockPP18adjacency_sentinelmPmm_param_5];
	add.u64 	%rd1, %SPL, 0;
	add.u64 	%rd2, %SPL, 0;
	add.u64 	%rd88, %SP, 32;
	add.u64 	%rd3, %SPL, 32;
	mov.b64 	%rd89, -1;
	st.global.u64 	[d_v_queue], %rd89;
	st.global.u64 	[d_v_queue+8], %rd89;
	st.global.u64 	[d_e_queue], %rd89;
	st.global.u64 	[d_e_queue+8], %rd89;
	mov.u64 	%rd90, $str$10;
	cvta.global.u64 	%rd91, %rd90;
	{ // callseq 0, 0
	.param .b64 param0;
	st.param.b64 	[param0], %rd91;
	.param .b64 param1;
	st.param.b64 	[param1], 0;
	.param .b32 retval0;
	call.uni (retval0), 
	vprintf, 
	(
	param0, 
	param1
	);
	ld.param.b32 	%r1, [retval0];
	} // callseq 0
	setp.eq.s64 	%p1, %rd84, 0;
	@%p1 bra 	$L__BB0_32;
	ld.param.u64 	%rd382, [_Z44push_preallocate_list_to_device_queue_kernelP12vertex_blockP10edge_blockPP18adjacency_sentinelmPmm_param_3];
	and.b64  	%rd388, %rd382, 3;
	setp.lt.u64 	%p2, %rd382, 4;
	mov.b64 	%rd391, 0;
	@%p2 bra 	$L__BB0_24;
	ld.param.u64 	%rd384, [_Z44push_preallocate_list_to_device_queue_kernelP12vertex_blockP10edge_blockPP18adjacency_sentinelmPmm_param_0];
	add.s64 	%rd385, %rd384, 64032;
	mov.b64 	%rd386, 0;
$L__BB0_3:
	st.local.v2.u64 	[%rd3], {%rd386, %rd384};
	mov.u64 	%rd94, $str$11;
	cvta.global.u64 	%rd95, %rd94;
	{ // callseq 1, 0
	.param .b64 param0;
	st.param.b64 	[param0], %rd95;
	.param .b64 param1;
	st.param.b64 	[param1], %rd88;
	.param .b32 retval0;
	call.uni (retval0), 
	vprintf, 
	(
	param0, 
	param1
	);
	ld.param.b32 	%r3, [retval0];
	} // callseq 1
	ld.global.u64 	%rd10, [d_v_queue+8];
	add.s64 	%rd97, %rd10, 1;
	mul.hi.s64 	%rd98, %rd97, 2361183241434822607;
	shr.u64 	%rd99, %rd98, 63;
	shr.s64 	%rd100, %rd98, 8;
	add.s64 	%rd101, %rd100, %rd99;
	mul.lo.s64 	%rd102, %rd101, 2000;
	sub.s64 	%rd11, %rd97, %rd102;
	ld.global.u64 	%rd12, [d_v_queue];
	setp.ne.s64 	%p3, %rd11, %rd12;
	@%p3 bra 	$L__BB0_5;
	st.local.u64 	[%rd2], %rd11;
	st.local.u64 	[%rd2+8], %rd10;
	mov.u64 	%rd119, $str;
	cvta.global.u64 	%rd120, %rd119;
	add.u64 	%rd121, %SP, 0;
	{ // callseq 3, 0
	.param .b64 param0;
	st.param.b64 	[param0], %rd120;
	.param .b64 param1;
	st.param.b64 	[param1], %rd121;
	.param .b32 retval0;
	call.uni (retval0), 
	vprintf, 
	(
	param0, 
	param1
	);
	ld.param.b32 	%r7, [retval0];
	} // callseq 3
	bra.uni 	$L__BB0_8;
$L__BB0_5:
	setp.ne.s64 	%p4, %rd12, -1;
	@%p4 bra 	$L__BB0_7;
	mov.b64 	%rd103, 0;
	st.global.u64 	[d_v_queue], %rd103;
$L__BB0_7:
	st.global.u64 	[d_v_queue+8], %rd11;
	mov.u64 	%rd104, d_v_queue;
	shl.b64 	%rd105, %rd11, 3;
	add.s64 	%rd106, %rd104, 24;
	add.s64 	%rd107, %rd106, %rd105;
	add.s64 	%rd108, %rd385, -64032;
	st.global.u64 	[%rd107], %rd108;
	ld.global.u64 	%rd109, [d_v_queue+16];
	add.s64 	%rd110, %rd109, 1;
	st.global.u64 	[d_v_queue+16], %rd110;
	ld.global.u64 	%rd111, [d_v_queue+8];
	shl.b64 	%rd112, %rd111, 3;
	add.s64 	%rd113, %rd106, %rd112;
	ld.global.u64 	%rd114, [%rd113];
	ld.global.u64 	%rd115, [d_v_queue];
	st.local.u64 	[%rd2], %rd114;
	st.local.u64 	[%rd2+8], %rd115;
	st.local.u64 	[%rd2+16], %rd111;
	mov.u64 	%rd116, $str$1;
	cvta.global.u64 	%rd117, %rd116;
	add.u64 	%rd118, %SP, 0;
	{ // callseq 2, 0
	.param .b64 param0;
	st.param.b64 	[param0], %rd117;
	.param .b64 param1;
	st.param.b64 	[param1], %rd118;
	.param .b32 retval0;
	call.uni (retval0), 
	vprintf, 
	(
	param0, 
	param1
	);
	ld.param.b32 	%r5, [retval0];
	} // callseq 2
$L__BB0_8:
	add.s64 	%rd13, %rd386, 1;
	add.s64 	%rd122, %rd384, 32016;
	st.local.v2.u64 	[%rd3], {%rd13, %rd122};
	mov.u64 	%rd123, $str$11;
	cvta.global.u64 	%rd124, %rd123;
	{ // callseq 4, 0
	.param .b64 param0;
	st.param.b64 	[param0], %rd124;
	.param .b64 param1;
	st.param.b64 	[param1], %rd88;
	.param .b32 retval0;
	call.uni (retval0), 
	vprintf, 
	(
	param0, 
	param1
	);
	ld.param.b32 	%r9, [retval0];
	} // callseq 4
	ld.global.u64 	%rd14, [d_v_queue+8];
	add.s64 	%rd126, %rd14, 1;
	mul.hi.s64 	%rd127, %rd126, 2361183241434822607;
	shr.u64 	%rd128, %rd127, 63;
	shr.s64 	%rd129, %rd127, 8;
	add.s64 	%rd130, %rd129, %rd128;
	mul.lo.s64 	%rd131, %rd130, 2000;
	sub.s64 	%rd15, %rd126, %rd131;
	ld.global.u64 	%rd16, [d_v_queue];
	setp.eq.s64 	%p5, %rd15, %rd16;
	@%p5 bra 	$L__BB0_12;
	setp.ne.s64 	%p6, %rd16, -1;
	@%p6 bra 	$L__BB0_11;
	mov.b64 	%rd132, 0;
	st.global.u64 	[d_v_queue], %rd132;
$L__BB0_11:
	st.global.u64 	[d_v_queue+8], %rd15;
	mov.u64 	%rd133, d_v_queue;
	shl.b64 	%rd134, %rd15, 3;
	add.s64 	%rd135, %rd133, 24;
	add.s64 	%rd136, %rd135, %rd134;
	add.s64 	%rd137, %rd385, -32016;
	st.global.u64 	[%rd136], %rd137;
	ld.global.u64 	%rd138, [d_v_queue+16];
	add.s64 	%rd139, %rd138, 1;
	st.global.u64 	[d_v_queue+16], %rd139;
	ld.global.u64 	%rd140, [d_v_queue+8];
	shl.b64 	%rd141, %rd140, 3;
	add.s64 	%rd142, %rd135, %rd141;
	ld.global.u64 	%rd143, [%rd142];
	ld.global.u64 	%rd144, [d_v_queue];
	st.local.u64 	[%rd2], %rd143;
	st.local.u64 	[%rd2+8], %rd144;
	st.local.u64 	[%rd2+16], %rd140;
	mov.u64 	%rd145, $str$1;
	cvta.global.u64 	%rd146, %rd145;
	add.u64 	%rd147, %SP, 0;
	{ // callseq 5, 0
	.param .b64 param0;
	st.param.b64 	[param0], %rd146;
	.param .b64 param1;
	st.param.b64 	[param1], %rd147;
	.param .b32 retval0;
	call.uni (retval0), 
	vprintf, 
	(
	param0, 
	param1
	);
	ld.param.b32 	%r11, [retval0];
	} // callseq 5
	bra.uni 	$L__BB0_13;
$L__BB0_12:
	st.local.u64 	[%rd2], %rd15;
	st.local.u64 	[%rd2+8], %rd14;
	mov.u64 	%rd148, $str;
	cvta.global.u64 	%rd149, %rd148;
	add.u64 	%rd150, %SP, 0;
	{ // callseq 6, 0
	.param .b64 param0;
	st.param.b64 	[param0], %rd149;
	.param .b64 param1;
	st.param.b64 	[param1], %rd150;
	.param .b32 retval0;
	call.uni (retval0), 
	vprintf, 
	(
	param0, 
	param1
	);
	ld.param.b32 	%r13, [retval0];
	} // callseq 6
$L__BB0_13:
	add.s64 	%rd17, %rd13, 1;
	add.s64 	%rd151, %rd384, 64032;
	st.local.v2.u64 	[%rd3], {%rd17, %rd151};
	mov.u64 	%rd152, $str$11;
	cvta.global.u64 	%rd153, %rd152;
	{ // callseq 7, 0
	.param .b64 param0;
	st.param.b64 	[param0], %rd153;
	.param .b64 param1;
	st.param.b64 	[param1], %rd88;
	.param .b32 retval0;
	call.uni (retval0), 
	vprintf, 
	(
	param0, 
	param1
	);
	ld.param.b32 	%r15, [retval0];
	} // callseq 7
	ld.global.u64 	%rd18, [d_v_queue+8];
	add.s64 	%rd155, %rd18, 1;
	mul.hi.s64 	%rd156, %rd155, 2361183241434822607;
	shr.u64 	%rd157, %rd156, 63;
	shr.s64 	%rd158, %rd156, 8;
	add.s64 	%rd159, %rd158, %rd157;
	mul.lo.s64 	%rd160, %rd159, 2000;
	sub.s64 	%rd19, %rd155, %rd160;
	ld.global.u64 	%rd20, [d_v_queue];
	setp.eq.s64 	%p7, %rd19, %rd20;
	@%p7 bra 	$L__BB0_17;
	setp.ne.s64 	%p8, %rd20, -1;
	@%p8 bra 	$L__BB0_16;
	mov.b64 	%rd161, 0;
	st.global.u64 	[d_v_queue], %rd161;
$L__BB0_16:
	st.global.u64 	[d_v_queue+8], %rd19;
	mov.u64 	%rd162, d_v_queue;
	shl.b64 	%rd163, %rd19, 3;
	add.s64 	%rd164, %rd162, 24;
	add.s64 	%rd165, %rd164, %rd163;
	st.global.u64 	[%rd165], %rd385;
	ld.global.u64 	%rd166, [d_v_queue+16];
	add.s64 	%rd167, %rd166, 1;
	st.global.u64 	[d_v_queue+16], %rd167;
	ld.global.u64 	%rd168, [d_v_queue+8];
	shl.b64 	%rd169, %rd168, 3;
	add.s64 	%rd170, %rd164, %rd169;
	ld.global.u64 	%rd171, [%rd170];
	ld.global.u64 	%rd172, [d_v_queue];
	st.local.u64 	[%rd2], %rd171;
	st.local.u64 	[%rd2+8], %rd172;
	st.local.u64 	[%rd2+16], %rd168;
	mov.u64 	%rd173, $str$1;
	cvta.global.u64 	%rd174, %rd173;
	add.u64 	%rd175, %SP, 0;
	{ // callseq 8, 0
	.param .b64 param0;
	st.param.b64 	[param0], %rd174;
	.param .b64 param1;
	st.param.b64 	[param1], %rd175;
	.param .b32 retval0;
	call.uni (retval0), 
	vprintf, 
	(
	param0, 
	param1
	);
	ld.param.b32 	%r17, [retval0];
	} // callseq 8
	bra.uni 	$L__BB0_18;
$L__BB0_17:
	st.local.u64 	[%rd2], %rd19;
	st.local.u64 	[%rd2+8], %rd18;
	mov.u64 	%rd176, $str;
	cvta.global.u64 	%rd177, %rd176;
	add.u64 	%rd178, %SP, 0;
	{ // callseq 9, 0
	.param .b64 param0;
	st.param.b64 	[param0], %rd177;
	.param .b64 param1;
	st.param.b64 	[param1], %rd178;
	.param .b32 retval0;
	call.uni (retval0), 
	vprintf, 
	(
	param0, 
	param1
	);
	ld.param.b32 	%r19, [retval0];
	} // callseq 9
$L__BB0_18:
	add.s64 	%rd21, %rd17, 1;
	add.s64 	%rd179, %rd384, 96048;
	st.local.v2.u64 	[%rd3], {%rd21, %rd179};
	mov.u64 	%rd180, $str$11;
	cvta.global.u64 	%rd181, %rd180;
	{ // callseq 10, 0
	.param .b64 param0;
	st.param.b64 	[param0], %rd181;
	.param .b64 param1;
	st.param.b64 	[param1], %rd88;
	.param .b32 retval0;
	call.uni (retval0), 
	vprintf, 
	(
	param0, 
	param1
	);
	ld.param.b32 	%r21, [retval0];
	} // callseq 10
	ld.global.u64 	%rd22, [d_v_queue+8];
	add.s64 	%rd183, %rd22, 1;
	mul.hi.s64 	%rd184, %rd183, 2361183241434822607;
	shr.u64 	%rd185, %rd184, 63;
	shr.s64 	%rd186, %rd184, 8;
	add.s64 	%rd187, %rd186, %rd185;
	mul.lo.s64 	%rd188, %rd187, 2000;
	sub.s64 	%rd23, %rd183, %rd188;
	ld.global.u64 	%rd24, [d_v_queue];
	setp.eq.s64 	%p9, %rd23, %rd24;
	@%p9 bra 	$L__BB0_22;
	setp.ne.s64 	%p10, %rd24, -1;
	@%p10 bra 	$L__BB0_21;
	mov.b64 	%rd189, 0;
	st.global.u64 	[d_v_queue], %rd189;
$L__BB0_21:
	st.global.u64 	[d_v_queue+8], %rd23;
	mov.u64 	%rd190, d_v_queue;
	shl.b64 	%rd191, %rd23, 3;
	add.s64 	%rd192, %rd190, 24;
	add.s64 	%rd193, %rd192, %rd191;
	add.s64 	%rd194, %rd385, 32016;
	st.global.u64 	[%rd193], %rd194;
	ld.global.u64 	%rd195, [d_v_queue+16];
	add.s64 	%rd196, %rd195, 1;
	st.global.u64 	[d_v_queue+16], %rd196;
	ld.global.u64 	%rd197, [d_v_queue+8];
	shl.b64 	%rd198, %rd197, 3;
	add.s64 	%rd199, %rd192, %rd198;
	ld.global.u64 	%rd200, [%rd199];
	ld.global.u64 	%rd201, [d_v_queue];
	st.local.u64 	[%rd2], %rd200;
	st.local.u64 	[%rd2+8], %rd201;
	st.local.u64 	[%rd2+16], %rd197;
	mov.u64 	%rd202, $str$1;
	cvta.global.u64 	%rd203, %rd202;
	add.u64 	%rd204, %SP, 0;
	{ // callseq 11, 0
	.param .b64 param0;
	st.param.b64 	[param0], %rd203;
	.param .b64 param1;
	st.param.b64 	[param1], %rd204;
	.param .b32 retval0;
	call.uni (retval0), 
	vprintf, 
	(
	param0, 
	param1
	);
	ld.param.b32 	%r23, [retval0];
	} // callseq 11
	bra.uni 	$L__BB0_23;
$L__BB0_22:
	st.local.u64 	[%rd2], %rd23;
	st.local.u64 	[%rd2+8], %rd22;
	mov.u64 	%rd205, $str;
	cvta.global.u64 	%rd206, %rd205;
	add.u64 	%rd207, %SP, 0;
	{ // callseq 12, 0
	.param .b64 param0;
	st.param.b64 	[param0], %rd206;
	.param .b64 param1;
	st.param.b64 	[param1], %rd207;
	.param .b32 retval0;
	call.uni (retval0), 
	vprintf, 
	(
	param0, 
	param1
	);
	ld.param.b32 	%r25, [retval0];
	} // callseq 12
$L__BB0_23:
	ld.param.u64 	%rd383, [_Z44push_preallocate_list_to_device_queue_kernelP12vertex_blockP10edge_blockPP18adjacency_sentinelmPmm_param_3];
	add.s64 	%rd385, %rd385, 128064;
	add.s64 	%rd384, %rd384, 128064;
	add.s64 	%rd386, %rd21, 1;
	and.b64  	%rd391, %rd383, -4;
	setp.ne.s64 	%p11, %rd386, %rd391;
	@%p11 bra 	$L__BB0_3;
$L__BB0_24:
	setp.eq.s64 	%p12, %rd388, 0;
	@%p12 bra 	$L__BB0_32;
	ld.param.u64 	%rd381, [_Z44push_preallocate_list_to_device_queue_kernelP12vertex_blockP10edge_blockPP18adjacency_sentinelmPmm_param_0];
	mad.lo.s64 	%rd389, %rd391, 32016, %rd381;
	mov.u64 	%rd208, $str$11;
	mov.u64 	%rd390, %rd389;
$L__BB0_26:
	.pragma "nounroll";
	st.local.v2.u64 	[%rd3], {%rd391, %rd390};
	cvta.global.u64 	%rd209, %rd208;
	{ // callseq 13, 0
	.param .b64 param0;
	st.param.b64 	[param0], %rd209;
	.param .b64 param1;
	st.param.b64 	[param1], %rd88;
	.param .b32 retval0;
	call.uni (retval0), 
	vprintf, 
	(
	param0, 
	param1
	);
	ld.param.b32 	%r27, [retval0];
	} // callseq 13
	ld.global.u64 	%rd36, [d_v_queue+8];
	add.s64 	%rd211, %rd36, 1;
	mul.hi.s64 	%rd212, %rd211, 2361183241434822607;
	shr.u64 	%rd213, %rd212, 63;
	shr.s64 	%rd214, %rd212, 8;
	add.s64 	%rd215, %rd214, %rd213;
	mul.lo.s64 	%rd216, %rd215, 2000;
	sub.s64 	%rd37, %rd211, %rd216;
	ld.global.u64 	%rd38, [d_v_queue];
	setp.eq.s64 	%p13, %rd37, %rd38;
	@%p13 bra 	$L__BB0_30;
	setp.ne.s64 	%p14, %rd38, -1;
	@%p14 bra 	$L__BB0_29;
	mov.b64 	%rd217, 0;
	st.global.u64 	[d_v_queue], %rd217;
$L__BB0_29:
	st.global.u64 	[d_v_queue+8], %rd37;
	mov.u64 	%rd218, d_v_queue;
	shl.b64 	%rd219, %rd37, 3;
	add.s64 	%rd220, %rd218, 24;
	add.s64 	%rd221, %rd220, %rd219;
	st.global.u64 	[%rd221], %rd389;
	ld.global.u64 	%rd222, [d_v_queue+16];
	add.s64 	%rd223, %rd222, 1;
	st.global.u64 	[d_v_queue+16], %rd223;
	ld.global.u64 	%rd224, [d_v_queue+8];
	shl.b64 	%rd225, %rd224, 3;
	add.s64 	%rd226, %rd220, %rd225;
	ld.global.u64 	%rd227, [%rd226];
	ld.global.u64 	%rd228, [d_v_queue];
	st.local.u64 	[%rd2], %rd227;
	st.local.u64 	[%rd2+8], %rd228;
	st.local.u64 	[%rd2+16], %rd224;
	mov.u64 	%rd229, $str$1;
	cvta.global.u64 	%rd230, %rd229;
	add.u64 	%rd231, %SP, 0;
	{ // callseq 14, 0
	.param .b64 param0;
	st.param.b64 	[param0], %rd230;
	.param .b64 param1;
	st.param.b64 	[param1], %rd231;
	.param .b32 retval0;
	call.uni (retval0), 
	vprintf, 
	(
	param0, 
	param1
	);
	ld.param.b32 	%r29, [retval0];
	} // callseq 14
	bra.uni 	$L__BB0_31;
$L__BB0_30:
	st.local.u64 	[%rd2], %rd37;
	st.local.u64 	[%rd2+8], %rd36;
	mov.u64 	%rd232, $str;
	cvta.global.u64 	%rd233, %rd232;
	add.u64 	%rd234, %SP, 0;
	{ // callseq 15, 0
	.param .b64 param0;
	st.param.b64 	[param0], %rd233;
	.param .b64 param1;
	st.param.b64 	[param1], %rd234;
	.param .b32 retval0;
	call.uni (retval0), 
	vprintf, 
	(
	param0, 
	param1
	);
	ld.param.b32 	%r31, [retval0];
	} // callseq 15
$L__BB0_31:
	add.s64 	%rd391, %rd391, 1;
	add.s64 	%rd390, %rd390, 32016;
	add.s64 	%rd389, %rd389, 32016;
	add.s64 	%rd388, %rd388, -1;
	setp.ne.s64 	%p15, %rd388, 0;
	@%p15 bra 	$L__BB0_26;
$L__BB0_32:
	mov.u64 	%rd235, $str$12;
	cvta.global.u64 	%rd236, %rd235;
	{ // callseq 16, 0
	.param .b64 param0;
	st.param.b64 	[param0], %rd236;
	.param .b64 param1;
	st.param.b64 	[param1], 0;
	.param .b32 retval0;
	call.uni (retval0), 
	vprintf, 
	(
	param0, 
	param1
	);
	ld.param.b32 	%r33, [retval0];
	} // callseq 16
	setp.eq.s64 	%p16, %rd85, 0;
	@%p16 bra 	$L__BB0_64;
	and.b64  	%rd396, %rd85, 3;
	setp.lt.u64 	%p17, %rd85, 4;
	mov.b64 	%rd399, 0;
	@%p17 bra 	$L__BB0_56;
	and.b64  	%rd399, %rd85, -4;
	add.s64 	%rd393, %rd83, 192;
	mov.b64 	%rd394, 0;
	mov.u64 	%rd392, %rd83;
$L__BB0_35:
	st.local.v2.u64 	[%rd3], {%rd394, %rd392};
	mov.u64 	%rd239, $str$11;
	cvta.global.u64 	%rd240, %rd239;
	add.u64 	%rd241, %SP, 32;
	{ // callseq 17, 0
	.param .b64 param0;
	st.param.b64 	[param0], %rd240;
	.param .b64 param1;
	st.param.b64 	[param1], %rd241;
	.param .b32 retval0;
	call.uni (retval0), 
	vprintf, 
	(
	param0, 
	param1
	);
	ld.param.b32 	%r35, [retval0];
	} // callseq 17
	ld.global.u64 	%rd50, [d_e_queue+8];
	add.s64 	%rd242, %rd50, 1;
	mul.hi.s64 	%rd243, %rd242, 1007438183012190979;
	shr.u64 	%rd244, %rd243, 63;
	shr.s64 	%rd245, %rd243, 13;
	add.s64 	%rd246, %rd245, %rd244;
	mul.lo.s64 	%rd247, %rd246, 150000;
	sub.s64 	%rd51, %rd242, %rd247;
	ld.global.u64 	%rd52, [d_e_queue];
	setp.ne.s64 	%p18, %rd51, %rd52;
	@%p18 bra 	$L__BB0_37;
	st.local.u64 	[%rd1], %rd51;
	st.local.u64 	[%rd1+8], %rd50;
	mov.u64 	%rd264, $str$6;
	cvta.global.u64 	%rd265, %rd264;
	add.u64 	%rd266, %SP, 0;
	{ // callseq 19, 0
	.param .b64 param0;
	st.param.b64 	[param0], %rd265;
	.param .b64 param1;
	st.param.b64 	[param1], %rd266;
	.param .b32 retval0;
	call.uni (retval0), 
	vprintf, 
	(
	param0, 
	param1
	);
	ld.param.b32 	%r39, [retval0];
	} // callseq 19
	bra.uni 	$L__BB0_40;
$L__BB0_37:
	setp.ne.s64 	%p19, %rd52, -1;
	@%p19 bra 	$L__BB0_39;
	mov.b64 	%rd248, 0;
	st.global.u64 	[d_e_queue], %rd248;
$L__BB0_39:
	st.global.u64 	[d_e_queue+8], %rd51;
	mov.u64 	%rd249, d_e_queue;
	shl.b64 	%rd250, %rd51, 3;
	add.s64 	%rd251, %rd249, 24;
	add.s64 	%rd252, %rd251, %rd250;
	add.s64 	%rd253, %rd393, -192;
	st.global.u64 	[%rd252], %rd253;
	ld.global.u64 	%rd254, [d_e_queue+16];
	add.s64 	%rd255, %rd254, 1;
	st.global.u64 	[d_e_queue+16], %rd255;
	ld.global.u64 	%rd256, [d_e_queue+8];
	shl.b64 	%rd257, %rd256, 3;
	add.s64 	%rd258, %rd251, %rd257;
	ld.global.u64 	%rd259, [%rd258];
	ld.global.u64 	%rd260, [d_e_queue];
	st.local.u64 	[%rd1], %rd259;
	st.local.u64 	[%rd1+8], %rd260;
	st.local.u64 	[%rd1+16], %rd256;
	mov.u64 	%rd261, $str$7;
	cvta.global.u64 	%rd262, %rd261;
	add.u64 	%rd263, %SP, 0;
	{ // callseq 18, 0
	.param .b64 param0;
	st.param.b64 	[param0], %rd262;
	.param .b64 param1;
	st.param.b64 	[param1], %rd263;
	.param .b32 retval0;
	call.uni (retval0), 
	vprintf, 
	(
	param0, 
	param1
	);
	ld.param.b32 	%r37, [retval0];
	} // callseq 18
$L__BB0_40:
	add.s64 	%rd53, %rd394, 1;
	add.s64 	%rd267, %rd392, 96;
	st.local.v2.u64 	[%rd3], {%rd53, %rd267};
	cvta.global.u64 	%rd269, %rd239;
	{ // callseq 20, 0
	.param .b64 param0;
	st.param.b64 	[param0], %rd269;
	.param .b64 param1;
	st.param.b64 	[param1], %rd241;
	.param .b32 retval0;
	call.uni (retval0), 
	vprintf, 
	(
	param0, 
	param1
	);
	ld.param.b32 	%r41, [retval0];
	} // callseq 20
	ld.global.u64 	%rd54, [d_e_queue+8];
	add.s64 	%rd271, %rd54, 1;
	mul.hi.s64 	%rd272, %rd271, 1007438183012190979;
	shr.u64 	%rd273, %rd272, 63;
	shr.s64 	%rd274, %rd272, 13;
	add.s64 	%rd275, %rd274, %rd273;
	mul.lo.s64 	%rd276, %rd275, 150000;
	sub.s64 	%rd55, %rd271, %rd276;
	ld.global.u64 	%rd56, [d_e_queue];
	setp.eq.s64 	%p20, %rd55, %rd56;
	@%p20 bra 	$L__BB0_44;
	setp.ne.s64 	%p21, %rd56, -1;
	@%p21 bra 	$L__BB0_43;
	mov.b64 	%rd277, 0;
	st.global.u64 	[d_e_queue], %rd277;
$L__BB0_43:
	st.global.u64 	[d_e_queue+8], %rd55;
	mov.u64 	%rd278, d_e_queue;
	shl.b64 	%rd279, %rd55, 3;
	add.s64 	%rd280, %rd278, 24;
	add.s64 	%rd281, %rd280, %rd279;
	add.s64 	%rd282, %rd393, -96;
	st.global.u64 	[%rd281], %rd282;
	ld.global.u64 	%rd283, [d_e_queue+16];
	add.s64 	%rd284, %rd283, 1;
	st.global.u64 	[d_e_queue+16], %rd284;
	ld.global.u64 	%rd285, [d_e_queue+8];
	shl.b64 	%rd286, %rd285, 3;
	add.s64 	%rd287, %rd280, %rd286;
	ld.global.u64 	%rd288, [%rd287];
	ld.global.u64 	%rd289, [d_e_queue];
	st.local.u64 	[%rd1], %rd288;
	st.local.u64 	[%rd1+8], %rd289;
	st.local.u64 	[%rd1+16], %rd285;
	mov.u64 	%rd290, $str$7;
	cvta.global.u64 	%rd291, %rd290;
	add.u64 	%rd292, %SP, 0;
	{ // callseq 21, 0
	.param .b64 param0;
	st.param.b64 	[param0], %rd291;
	.param .b64 param1;
	st.param.b64 	[param1], %rd292;
	.param .b32 retval0;
	call.uni (retval0), 
	vprintf, 
	(
	param0, 
	param1
	);
	ld.param.b32 	%r43, [retval0];
	} // callseq 21
	bra.uni 	$L__BB0_45;
$L__BB0_44:
	st.local.u64 	[%rd1], %rd55;
	st.local.u64 	[%rd1+8], %rd54;
	mov.u64 	%rd293, $str$6;
	cvta.global.u64 	%rd294, %rd293;
	add.u64 	%rd295, %SP, 0;
	{ // callseq 22, 0
	.param .b64 param0;
	st.param.b64 	[param0], %rd294;
	.param .b64 param1;
	st.param.b64 	[param1], %rd295;
	.param .b32 retval0;
	call.uni (retval0), 
	vprintf, 
	(
	param0, 
	param1
	);
	ld.param.b32 	%r45, [retval0];
	} // callseq 22
$L__BB0_45:
	add.s64 	%rd57, %rd53, 1;
	add.s64 	%rd296, %rd392, 192;
	st.local.v2.u64 	[%rd3], {%rd57, %rd296};
	cvta.global.u64 	%rd298, %rd239;
	add.u64 	%rd299, %SP, 32;
	{ // callseq 23, 0
	.param .b64 param0;
	st.param.b64 	[param0], %rd298;
	.param .b64 param1;
	st.param.b64 	[param1], %rd299;
	.param .b32 retval0;
	call.uni (retval0), 
	vprintf, 
	(
	param0, 
	param1
	);
	ld.param.b32 	%r47, [retval0];
	} // callseq 23
	ld.global.u64 	%rd58, [d_e_queue+8];
	add.s64 	%rd300, %rd58, 1;
	mul.hi.s64 	%rd301, %rd300, 1007438183012190979;
	shr.u64 	%rd302, %rd301, 63;
	shr.s64 	%rd303, %rd301, 13;
	add.s64 	%rd304, %rd303, %rd302;
	mul.lo.s64 	%rd305, %rd304, 150000;
	sub.s64 	%rd59, %rd300, %rd305;
	ld.global.u64 	%rd60, [d_e_queue];
	setp.eq.s64 	%p22, %rd59, %rd60;
	@%p22 bra 	$L__BB0_49;
	setp.ne.s64 	%p23, %rd60, -1;
	@%p23 bra 	$L__BB0_48;
	mov.b64 	%rd306, 0;
	st.global.u64 	[d_e_queue], %rd306;
$L__BB0_48:
	st.global.u64 	[d_e_queue+8], %rd59;
	mov.u64 	%rd307, d_e_queue;
	shl.b64 	%rd308, %rd59, 3;
	add.s64 	%rd309, %rd307, 24;
	add.s64 	%rd310, %rd309, %rd308;
	st.global.u64 	[%rd310], %rd393;
	ld.global.u64 	%rd311, [d_e_queue+16];
	add.s64 	%rd312, %rd311, 1;
	st.global.u64 	[d_e_queue+16], %rd312;
	ld.global.u64 	%rd313, [d_e_queue+8];
	shl.b64 	%rd314, %rd313, 3;
	add.s64 	%rd315, %rd309, %rd314;
	ld.global.u64 	%rd316, [%rd315];
	ld.global.u64 	%rd317, [d_e_queue];
	st.local.u64 	[%rd1], %rd316;
	st.local.u64 	[%rd1+8], %rd317;
	st.local.u64 	[%rd1+16], %rd313;
	mov.u64 	%rd318, $str$7;
	cvta.global.u64 	%rd319, %rd318;
	add.u64 	%rd320, %SP, 0;
	{ // callseq 24, 0
	.param .b64 param0;
	st.param.b64 	[param0], %rd319;
	.param .b64 param1;
	st.param.b64 	[param1], %rd320;
	.param .b32 retval0;
	call.uni (retval0), 
	vprintf, 
	(
	param0, 
	param1
	);
	ld.param.b32 	%r49, [retval0];
	} // callseq 24
	bra.uni 	$L__BB0_50;
$L__BB0_49:
	st.local.u64 	[%rd1], %rd59;
	st.local.u64 	[%rd1+8], %rd58;
	mov.u64 	%rd321, $str$6;
	cvta.global.u64 	%rd322, %rd321;
	add.u64 	%rd323, %SP, 0;
	{ // callseq 25, 0
	.param .b64 param0;
	st.param.b64 	[param0], %rd322;
	.param .b64 param1;
	st.param.b64 	[param1], %rd323;
	.param .b32 retval0;
	call.uni (retval0), 
	vprintf, 
	(
	param0, 
	param1
	);
	ld.param.b32 	%r51, [retval0];
	} // callseq 25
$L__BB0_50:
	add.s64 	%rd61, %rd57, 1;
	add.s64 	%rd324, %rd392, 288;
	st.local.v2.u64 	[%rd3], {%rd61, %rd324};
	cvta.global.u64 	%rd326, %rd239;
	{ // callseq 26, 0
	.param .b64 param0;
	st.param.b64 	[param0], %rd326;
	.param .b64 param1;
	st.param.b64 	[param1], %rd299;
	.param .b32 retval0;
	call.uni (retval0), 
	vprintf, 
	(
	param0, 
	param1
	);
	ld.param.b32 	%r53, [retval0];
	} // callseq 26
	ld.global.u64 	%rd62, [d_e_queue+8];
	add.s64 	%rd328, %rd62, 1;
	mul.hi.s64 	%rd329, %rd328, 1007438183012190979;
	shr.u64 	%rd330, %rd329, 63;
	shr.s64 	%rd331, %rd329, 13;
	add.s64 	%rd332, %rd331, %rd330;
	mul.lo.s64 	%rd333, %rd332, 150000;
	sub.s64 	%rd63, %rd328, %rd333;
	ld.global.u64 	%rd64, [d_e_queue];
	setp.eq.s64 	%p24, %rd63, %rd64;
	@%p24 bra 	$L__BB0_54;
	setp.ne.s64 	%p25, %rd64, -1;
	@%p25 bra 	$L__BB0_53;
	mov.b64 	%rd334, 0;
	st.global.u64 	[d_e_queue], %rd334;
$L__BB0_53:
	st.global.u64 	[d_e_queue+8], %rd63;
	mov.u64 	%rd335, d_e_queue;
	shl.b64 	%rd336, %rd63, 3;
	add.s64 	%rd337, %rd335, 24;
	add.s64 	%rd338, %rd337, %rd336;
	add.s64 	%rd339, %rd393, 96;
	st.global.u64 	[%rd338], %rd339;
	ld.global.u64 	%rd340, [d_e_queue+16];
	add.s64 	%rd341, %rd340, 1;
	st.global.u64 	[d_e_queue+16], %rd341;
	ld.global.u64 	%rd342, [d_e_queue+8];
	shl.b64 	%rd343, %rd342, 3;
	add.s64 	%rd344, %rd337, %rd343;
	ld.global.u64 	%rd345, [%rd344];
	ld.global.u64 	%rd346, [d_e_queue];
	st.local.u64 	[%rd1], %rd345;
	st.local.u64 	[%rd1+8], %rd346;
	st.local.u64 	[%rd1+16], %rd342;
	mov.u64 	%rd347, $str$7;
	cvta.global.u64 	%rd348, %rd347;
	add.u64 	%rd349, %SP, 0;
	{ // callseq 27, 0
	.param .b64 param0;
	st.param.b64 	[param0], %rd348;
	.param .b64 param1;
	st.param.b64 	[param1], %rd349;
	.param .b32 retval0;
	call.uni (retval0), 
	vprintf, 
	(
	param0, 
	param1
	);
	ld.param.b32 	%r55, [retval0];
	} // callseq 27
	bra.uni 	$L__BB0_55;
$L__BB0_54:
	st.local.u64 	[%rd1], %rd63;
	st.local.u64 	[%rd1+8], %rd62;
	mov.u64 	%rd350, $str$6;
	cvta.global.u64 	%rd351, %rd350;
	add.u64 	%rd352, %SP, 0;
	{ // callseq 28, 0
	.param .b64 param0;
	st.param.b64 	[param0], %rd351;
	.param .b64 param1;
	st.param.b64 	[param1], %rd352;
	.param .b32 retval0;
	call.uni (retval0), 
	vprintf, 
	(
	param0, 
	param1
	);
	ld.param.b32 	%r57, [retval0];
	} // callseq 28
$L__BB0_55:
	add.s64 	%rd393, %rd393, 384;
	add.s64 	%rd392, %rd392, 384;
	add.s64 	%rd394, %rd61, 1;
	setp.ne.s64 	%p26, %rd394, %rd399;
	@%p26 bra 	$L__BB0_35;
$L__BB0_56:
	setp.eq.s64 	%p27, %rd396, 0;
	@%p27 bra 	$L__BB0_64;
	mad.lo.s64 	%rd397, %rd399, 96, %rd83;
	mov.u64 	%rd353, $str$11;
	add.u64 	%rd355, %SP, 32;
	mov.u64 	%rd398, %rd397;
$L__BB0_58:
	.pragma "nounroll";
	st.local.v2.u64 	[%rd3], {%rd399, %rd398};
	cvta.global.u64 	%rd354, %rd353;
	{ // callseq 29, 0
	.param .b64 param0;
	st.param.b64 	[param0], %rd354;
	.param .b64 param1;
	st.param.b64 	[param1], %rd355;
	.param .b32 retval0;
	call.uni (retval0), 
	vprintf, 
	(
	param0, 
	param1
	);
	ld.param.b32 	%r59, [retval0];
	} // callseq 29
	ld.global.u64 	%rd75, [d_e_queue+8];
	add.s64 	%rd356, %rd75, 1;
	mul.hi.s64 	%rd357, %rd356, 1007438183012190979;
	shr.u64 	%rd358, %rd357, 63;
	shr.s64 	%rd359, %rd357, 13;
	add.s64 	%rd360, %rd359, %rd358;
	mul.lo.s64 	%rd361, %rd360, 150000;
	sub.s64 	%rd76, %rd356, %rd361;
	ld.global.u64 	%rd77, [d_e_queue];
	setp.eq.s64 	%p28, %rd76, %rd77;
	@%p28 bra 	$L__BB0_62;
	setp.ne.s64 	%p29, %rd77, -1;
	@%p29 bra 	$L__BB0_61;
	mov.b64 	%rd362, 0;
	st.global.u64 	[d_e_queue], %rd362;
$L__BB0_61:
	st.global.u64 	[d_e_queue+8], %rd76;
	mov.u64 	%rd363, d_e_queue;
	shl.b64 	%rd364, %rd76, 3;
	add.s64 	%rd365, %rd363, 24;
	add.s64 	%rd366, %rd365, %rd364;
	st.global.u64 	[%rd366], %rd397;
	ld.global.u64 	%rd367, [d_e_queue+16];
	add.s64 	%rd368, %rd367, 1;
	st.global.u64 	[d_e_queue+16], %rd368;
	ld.global.u64 	%rd369, [d_e_queue+8];
	shl.b64 	%rd370, %rd369, 3;
	add.s64 	%rd371, %rd365, %rd370;
	ld.global.u64 	%rd372, [%rd371];
	ld.global.u64 	%rd373, [d_e_queue];
	st.local.u64 	[%rd1], %rd372;
	st.local.u64 	[%rd1+8], %rd373;
	st.local.u64 	[%rd1+16], %rd369;
	mov.u64 	%rd374, $str$7;
	cvta.global.u64 	%rd375, %rd374;
	add.u64 	%rd376, %SP, 0;
	{ // callseq 30, 0
	.param .b64 param0;
	st.param.b64 	[param0], %rd375;
	.param .b64 param1;
	st.param.b64 	[param1], %rd376;
	.param .b32 retval0;
	call.uni (retval0), 
	vprintf, 
	(
	param0, 
	param1
	);
	ld.param.b32 	%r61, [retval0];
	} // callseq 30
	bra.uni 	$L__BB0_63;
$L__BB0_62:
	st.local.u64 	[%rd1], %rd76;
	st.local.u64 	[%rd1+8], %rd75;
	mov.u64 	%rd377, $str$6;
	cvta.global.u64 	%rd378, %rd377;
	add.u64 	%rd379, %SP, 0;
	{ // callseq 31, 0
	.param .b64 param0;
	st.param.b64 	[param0], %rd378;
	.param .b64 param1;
	st.param.b64 	[param1], %rd379;
	.param .b32 retval0;
	call.uni (retval0), 
	vprintf, 
	(
	param0, 
	param1
	);
	ld.param.b32 	%r63, [retval0];
	} // callseq 31
$L__BB0_63:
	add.s64 	%rd399, %rd399, 1;
	add.s64 	%rd398, %rd398, 96;
	add.s64 	%rd397, %rd397, 96;
	add.s64 	%rd396, %rd396, -1;
	setp.ne.s64 	%p30, %rd396, 0;
	@%p30 bra 	$L__BB0_58;
$L__BB0_64:
	ret;

}
	// .globl	_Z19data_structure_initv
.visible .entry _Z19data_structure_initv()
{
	.reg .b64 	%rd<3>;

	mov.b64 	%rd1, -1;
	st.global.u64 	[d_v_queue], %rd1;
	st.global.u64 	[d_v_queue+8], %rd1;
	mov.b64 	%rd2, 0;
	st.global.u64 	[d_v_queue+16], %rd2;
	st.global.u64 	[d_e_queue], %rd1;
	st.global.u64 	[d_e_queue+8], %rd1;
	st.global.u64 	[d_e_queue+16], %rd2;
	ret;

}
	// .globl	_Z53parallel_push_vertex_preallocate_list_to_device_queueP12vertex_blockPP18adjacency_sentinelm
.visible .entry _Z53parallel_push_vertex_preallocate_list_to_device_queueP12vertex_blockPP18adjacency_sentinelm(
	.param .u64 .ptr .align 1 _Z53parallel_push_vertex_preallocate_list_to_device_queueP12vertex_blockPP18adjacency_sentinelm_param_0,
	.param .u64 .ptr .align 1 _Z53parallel_push_vertex_preallocate_list_to_device_queueP12vertex_blockPP18adjacency_sentinelm_param_1,
	.param .u64 _Z53parallel_push_vertex_preallocate_list_to_device_queueP12vertex_blockPP18adjacency_sentinelm_param_2
)
{
	.local .align 16 .b8 	__local_depot2[16];
	.reg .b64 	%SP;
	.reg .b64 	%SPL;
	.reg .pred 	%p<4>;
	.reg .b32 	%r<9>;
	.reg .b64 	%rd<25>;

	mov.u64 	%SPL, __local_depot2;
	cvta.local.u64 	%SP, %SPL;
	ld.param.u64 	%rd6, [_Z53parallel_push_vertex_preallocate_list_to_device_queueP12vertex_blockPP18adjacency_sentinelm_param_0];
	ld.param.u64 	%rd7, [_Z53parallel_push_vertex_preallocate_list_to_device_queueP12vertex_blockPP18adjacency_sentinelm_param_2];
	add.u64 	%rd8, %SP, 0;
	add.u64 	%rd1, %SPL, 0;
	mov.u32 	%r1, %ctaid.x;
	mov.u32 	%r2, %ntid.x;
	mov.u32 	%r3, %tid.x;
	mad.lo.s32 	%r4, %r1, %r2, %r3;
	cvt.u64.u32 	%rd2, %r4;
	setp.le.u64 	%p1, %rd7, %rd2;
	@%p1 bra 	$L__BB2_5;
	mad.lo.s64 	%rd3, %rd2, 32016, %rd6;
	st.local.v2.u64 	[%rd1], {%rd2, %rd3};
	mov.u64 	%rd9, $str$11;
	cvta.global.u64 	%rd10, %rd9;
	{ // callseq 32, 0
	.param .b64 param0;
	st.param.b64 	[param0], %rd10;
	.param .b64 param1;
	st.param.b64 	[param1], %rd8;
	.param .b32 retval0;
	call.uni (retval0), 
	vprintf, 
	(
	param0, 
	param1
	);
	ld.param.b32 	%r5, [retval0];
	} // callseq 32
	ld.global.u64 	%rd12, [d_v_queue+16];
	sub.s64 	%rd13, 2000, %rd12;
	setp.lt.u64 	%p2, %rd13, %rd7;
	ld.global.u64 	%rd4, [d_v_queue];
	ld.global.u64 	%rd5, [d_v_queue+8];
	@%p2 bra 	$L__BB2_3;
	add.s64 	%rd14, %rd5, %rd7;
	shr.u64 	%rd15, %rd14, 4;
	mul.hi.u64 	%rd16, %rd15, 147573952589676413;
	mul.lo.s64 	%rd17, %rd16, 2000;
	sub.s64 	%rd18, %rd14, %rd17;
	setp.ne.s64 	%p3, %rd18, %rd4;
	@%p3 bra 	$L__BB2_4;
$L__BB2_3:
	st.local.v2.u64 	[%rd1], {%rd4, %rd5};
	mov.u64 	%rd22, $str;
	cvta.global.u64 	%rd23, %rd22;
	{ // callseq 33, 0
	.param .b64 param0;
	st.param.b64 	[param0], %rd23;
	.param .b64 param1;
	st.param.b64 	[param1], %rd8;
	.param .b32 retval0;
	call.uni (retval0), 
	vprintf, 
	(
	param0, 
	param1
	);
	ld.param.b32 	%r7, [retval0];
	} // callseq 33
	bra.uni 	$L__BB2_5;
$L__BB2_4:
	shl.b64 	%rd19, %rd2, 3;
	mov.u64 	%rd20, d_v_queue;
	add.s64 	%rd21, %rd20, %rd19;
	st.global.u64 	[%rd21+24], %rd3;
$L__BB2_5:
	ret;

}
	// .globl	_Z51parallel_push_edge_preallocate_list_to_device_queueP10edge_blockPP18adjacency_sentinelPmm
.visible .entry _Z51parallel_push_edge_preallocate_list_to_device_queueP10edge_blockPP18adjacency_sentinelPmm(
	.param .u64 .ptr .align 1 _Z51parallel_push_edge_preallocate_list_to_device_queueP10edge_blockPP18adjacency_sentinelPmm_param_0,
	.param .u64 .ptr .align 1 _Z51parallel_push_edge_preallocate_list_to_device_queueP10edge_blockPP18adjacency_sentinelPmm_param_1,
	.param .u64 .ptr .align 1 _Z51parallel_push_edge_preallocate_list_to_device_queueP10edge_blockPP18adjacency_sentinelPmm_param_2,
	.param .u64 _Z51parallel_push_edge_preallocate_list_to_device_queueP10edge_blockPP18adjacency_sentinelPmm_param_3
)
{
	.local .align 16 .b8 	__local_depot3[16];
	.reg .b64 	%SP;
	.reg .b64 	%SPL;
	.reg .pred 	%p<4>;
	.reg .b32 	%r<9>;
	.reg .b64 	%rd<25>;

	mov.u64 	%SPL, __local_depot3;
	cvta.local.u64 	%SP, %SPL;
	ld.param.u64 	%rd6, [_Z51parallel_push_edge_preallocate_list_to_device_queueP10edge_blockPP18adjacency_sentinelPmm_param_0];
	ld.param.u64 	%rd7, [_Z51parallel_push_edge_preallocate_list_to_device_queueP10edge_blockPP18adjacency_sentinelPmm_param_3];
	add.u64 	%rd8, %SP, 0;
	add.u64 	%rd1, %SPL, 0;
	mov.u32 	%r1, %ctaid.x;
	mov.u32 	%r2, %ntid.x;
	mov.u32 	%r3, %tid.x;
	mad.lo.s32 	%r4, %r1, %r2, %r3;
	cvt.u64.u32 	%rd2, %r4;
	setp.le.u64 	%p1, %rd7, %rd2;
	@%p1 bra 	$L__BB3_5;
	mad.lo.s64 	%rd3, %rd2, 96, %rd6;
	st.local.v2.u64 	[%rd1], {%rd2, %rd3};
	mov.u64 	%rd9, $str$11;
	cvta.global.u64 	%rd10, %rd9;
	{ // callseq 34, 0
	.param .b64 param0;
	st.param.b64 	[param0], %rd10;
	.param .b64 param1;
	st.param.b64 	[param1], %rd8;
	.param .b32 retval0;
	call.uni (retval0), 
	vprintf, 
	(
	param0, 
	param1
	);
	ld.param.b32 	%r5, [retval0];
	} // callseq 34
	ld.global.u64 	%rd12, [d_e_queue+16];
	sub.s64 	%rd13, 150000, %rd12;
	setp.lt.u64 	%p2, %rd13, %rd7;
	ld.global.u64 	%rd4, [d_e_queue];
	ld.global.u64 	%rd5, [d_e_queue+8];
	@%p2 bra 	$L__BB3_3;
	add.s64 	%rd14, %rd5, %rd7;
	mul.hi.u64 	%rd15, %rd14, -2327733145514495953;
	shr.u64 	%rd16, %rd15, 17;
	mul.lo.s64 	%rd17, %rd16, 150000;
	sub.s64 	%rd18, %rd14, %rd17;
	setp.ne.s64 	%p3, %rd18, %rd4;
	@%p3 bra 	$L__BB3_4;
$L__BB3_3:
	st.local.v2.u64 	[%rd1], {%rd4, %rd5};
	mov.u64 	%rd22, $str$6;
	cvta.global.u64 	%rd23, %rd22;
	{ // callseq 35, 0
	.param .b64 param0;
	st.param.b64 	[param0], %rd23;
	.param .b64 param1;
	st.param.b64 	[param1], %rd8;
	.param .b32 retval0;
	call.uni (retval0), 
	vprintf, 
	(
	param0, 
	param1
	);
	ld.param.b32 	%r7, [retval0];
	} // callseq 35
	bra.uni 	$L__BB3_5;
$L__BB3_4:
	shl.b64 	%rd19, %rd2, 3;
	mov.u64 	%rd20, d_e_queue;
	add.s64 	%rd21, %rd20, %rd19;
	st.global.u64 	[%rd21+24], %rd3;
$L__BB3_5:
	ret;

}
	// .globl	_Z26parallel_push_queue_updatemm
.visible .entry _Z26parallel_push_queue_updatemm(
	.param .u64 _Z26parallel_push_queue_updatemm_param_0,
	.param .u64 _Z26parallel_push_queue_updatemm_param_1
)
{
	.reg .pred 	%p<3>;
	.reg .b64 	%rd<23>;

	ld.param.u64 	%rd1, [_Z26parallel_push_queue_updatemm_param_0];
	ld.param.u64 	%rd2, [_Z26parallel_push_queue_updatemm_param_1];
	ld.global.u64 	%rd3, [d_v_queue];
	setp.ne.s64 	%p1, %rd3, -1;
	@%p1 bra 	$L__BB4_2;
	mov.b64 	%rd4, 0;
	st.global.u64 	[d_v_queue], %rd4;
$L__BB4_2:
	ld.global.u64 	%rd5, [d_v_queue+8];
	add.s64 	%rd6, %rd5, %rd1;
	shr.u64 	%rd7, %rd6, 4;
	mul.hi.u64 	%rd8, %rd7, 147573952589676413;
	mul.lo.s64 	%rd9, %rd8, 2000;
	sub.s64 	%rd10, %rd6, %rd9;
	st.global.u64 	[d_v_queue+8], %rd10;
	ld.global.u64 	%rd11, [d_v_queue+16];
	add.s64 	%rd12, %rd11, %rd1;
	st.global.u64 	[d_v_queue+16], %rd12;
	ld.global.u64 	%rd13, [d_e_queue];
	setp.ne.s64 	%p2, %rd13, -1;
	@%p2 bra 	$L__BB4_4;
	mov.b64 	%rd14, 0;
	st.global.u64 	[d_e_queue], %rd14;
$L__BB4_4:
	ld.global.u64 	%rd15, [d_e_queue+8];
	add.s64 	%rd16, %rd15, %rd2;
	mul.hi.u64 	%rd17, %rd16, -2327733145514495953;
	shr.u64 	%rd18, %rd17, 17;
	mul.lo.s64 	%rd19, %rd18, 150000;
	sub.s64 	%rd20, %rd16, %rd19;
	st.global.u64 	[d_e_queue+8], %rd20;
	ld.global.u64 	%rd21, [d_e_queue+16];
	add.s64 	%rd22, %rd21, %rd2;
	st.global.u64 	[d_e_queue+16], %rd22;
	ret;

}
	// .globl	_Z22vertex_dictionary_initP12vertex_blockP18adjacency_sentinelmP16graph_propertiesmPm
.visible .entry _Z22vertex_dictionary_initP12vertex_blockP18adjacency_sentinelmP16graph_propertiesmPm(
	.param .u64 .ptr .align 1 _Z22vertex_dictionary_initP12vertex_blockP18adjacency_sentinelmP16graph_propertiesmPm_param_0,
	.param .u64 .ptr .align 1 _Z22vertex_dictionary_initP12vertex_blockP18adjacency_sentinelmP16graph_propertiesmPm_param_1,
	.param .u64 _Z22vertex_dictionary_initP12vertex_blockP18adjacency_sentinelmP16graph_propertiesmPm_param_2,
	.param .u64 .ptr .align 1 _Z22vertex_dictionary_initP12vertex_blockP18adjacency_sentinelmP16graph_propertiesmPm_param_3,
	.param .u64 _Z22vertex_dictionary_initP12vertex_blockP18adjacency_sentinelmP16graph_propertiesmPm_param_4,
	.param .u64 .ptr .align 1 _Z22vertex_dictionary_initP12vertex_blockP18adjacency_sentinelmP16graph_propertiesmPm_param_5
)
{
	.local .align 16 .b8 	__local_depot5[64];
	.reg .b64 	%SP;
	.reg .b64 	%SPL;
	.reg .pred 	%p<15>;
	.reg .b32 	%r<31>;
	.reg .b64 	%rd<168>;

	mov.u64 	%SPL, __local_depot5;
	cvta.local.u64 	%SP, %SPL;
	ld.param.u64 	%rd45, [_Z22vertex_dictionary_initP12vertex_blockP18adjacency_sentinelmP16graph_propertiesmPm_param_0];
	ld.param.u64 	%rd47, [_Z22vertex_dictionary_initP12vertex_blockP18adjacency_sentinelmP16graph_propertiesmPm_param_2];
	ld.param.u64 	%rd48, [_Z22vertex_dictionary_initP12vertex_blockP18adjacency_sentinelmP16graph_propertiesmPm_param_4];
	ld.param.u64 	%rd49, [_Z22vertex_dictionary_initP12vertex_blockP18adjacency_sentinelmP16graph_propertiesmPm_param_5];
	cvta.to.global.u64 	%rd1, %rd49;
	cvta.to.global.u64 	%rd2, %rd45;
	add.u64 	%rd50, %SP, 0;
	add.u64 	%rd3, %SPL, 0;
	add.u64 	%rd51, %SP, 32;
	add.u64 	%rd4, %SPL, 32;
	mov.u32 	%r1, %ctaid.x;
	mov.u32 	%r2, %ntid.x;
	mov.u32 	%r3, %tid.x;
	mad.lo.s32 	%r4, %r1, %r2, %r3;
	cvt.u64.u32 	%rd5, %r4;
	bar.sync 	0;
	mov.b64 	%rd52, 99;
	st.global.u64 	[d_v_d_sentinel+8], %rd52;
	setp.le.u64 	%p1, %rd47, %rd5;
	@%p1 bra 	$L__BB5_19;
	ld.global.u64 	%rd53, [d_v_queue+16];
	setp.lt.u64 	%p2, %rd53, %rd47;
	ld.global.u64 	%rd54, [d_v_queue];
	setp.eq.s64 	%p3, %rd54, -1;
	or.pred  	%p4, %p2, %p3;
	@%p4 bra 	$L__BB5_7;
	cvt.u32.u64 	%r5, %rd5;
	add.s64 	%rd55, %rd54, %rd5;
	shl.b64 	%rd56, %rd55, 3;
	mov.u64 	%rd57, d_v_queue;
	add.s64 	%rd58, %rd57, %rd56;
	ld.global.u64 	%rd156, [%rd58+24];
	mov.b64 	%rd59, 0;
	st.global.u64 	[%rd58+24], %rd59;
	ld.global.u64 	%rd60, [d_v_queue];
	ld.global.u64 	%rd61, [d_v_queue+8];
	st.local.u64 	[%rd3], %rd156;
	st.local.u64 	[%rd3+8], %rd60;
	st.local.u64 	[%rd3+16], %rd61;
	mov.u64 	%rd62, $str$4;
	cvta.global.u64 	%rd63, %rd62;
	{ // callseq 36, 0
	.param .b64 param0;
	st.param.b64 	[param0], %rd63;
	.param .b64 param1;
	st.param.b64 	[param1], %rd50;
	.param .b32 retval0;
	call.uni (retval0), 
	vprintf, 
	(
	param0, 
	param1
	);
	ld.param.b32 	%r6, [retval0];
	} // callseq 36
	bar.sync 	0;
	setp.eq.s32 	%p5, %r5, 0;
	@%p5 bra 	$L__BB5_3;
	bra.uni 	$L__BB5_9;
$L__BB5_3:
	ld.global.u64 	%rd65, [d_v_queue+16];
	sub.s64 	%rd66, %rd65, %rd47;
	st.global.u64 	[d_v_queue+16], %rd66;
	ld.global.u64 	%rd67, [d_v_queue];
	ld.global.u64 	%rd68, [d_v_queue+8];
	st.local.u64 	[%rd3], %rd67;
	st.local.u64 	[%rd3+8], %rd68;
	mov.u64 	%rd69, $str$5;
	cvta.global.u64 	%rd70, %rd69;
	{ // callseq 37, 0
	.param .b64 param0;
	st.param.b64 	[param0], %rd70;
	.param .b64 param1;
	st.param.b64 	[param1], %rd50;
	.param .b32 retval0;
	call.uni (retval0), 
	vprintf, 
	(
	param0, 
	param1
	);
	ld.param.b32 	%r8, [retval0];
	} // callseq 37
	ld.global.u64 	%rd8, [d_v_queue];
	add.s64 	%rd72, %rd47, %rd8;
	add.s64 	%rd73, %rd72, -1;
	shr.u64 	%rd74, %rd73, 4;
	mul.hi.u64 	%rd75, %rd74, 147573952589676413;
	mul.lo.s64 	%rd76, %rd75, 2000;
	sub.s64 	%rd77, %rd73, %rd76;
	ld.global.u64 	%rd153, [d_v_queue+8];
	setp.ne.s64 	%p6, %rd77, %rd153;
	@%p6 bra 	$L__BB5_5;
	mov.b64 	%rd153, -1;
	st.global.u64 	[d_v_queue], %rd153;
	st.global.u64 	[d_v_queue+8], %rd153;
	mov.u64 	%rd154, %rd153;
	bra.uni 	$L__BB5_6;
$L__BB5_5:
	shr.u64 	%rd79, %rd72, 4;
	mul.hi.u64 	%rd80, %rd79, 147573952589676413;
	mul.lo.s64 	%rd81, %rd80, 2000;
	sub.s64 	%rd154, %rd72, %rd81;
	st.global.u64 	[d_v_queue], %rd154;
$L__BB5_6:
	st.local.u64 	[%rd3], %rd154;
	st.local.u64 	[%rd3+8], %rd153;
	cvta.global.u64 	%rd84, %rd69;
	{ // callseq 38, 0
	.param .b64 param0;
	st.param.b64 	[param0], %rd84;
	.param .b64 param1;
	st.param.b64 	[param1], %rd50;
	.param .b32 retval0;
	call.uni (retval0), 
	vprintf, 
	(
	param0, 
	param1
	);
	ld.param.b32 	%r10, [retval0];
	} // callseq 38
	bra.uni 	$L__BB5_8;
$L__BB5_7:
	cvt.u32.u64 	%r12, %rd5;
	ld.global.u64 	%rd87, [d_v_queue+8];
	st.local.u64 	[%rd3], %rd54;
	st.local.u64 	[%rd3+8], %rd87;
	mov.u64 	%rd88, $str$2;
	cvta.global.u64 	%rd89, %rd88;
	{ // callseq 39, 0
	.param .b64 param0;
	st.param.b64 	[param0], %rd89;
	.param .b64 param1;
	st.param.b64 	[param1], %rd50;
	.param .b32 retval0;
	call.uni (retval0), 
	vprintf, 
	(
	param0, 
	param1
	);
	ld.param.b32 	%r13, [retval0];
	} // callseq 39
	setp.ne.s32 	%p7, %r12, 0;
	mov.b64 	%rd156, 0;
	@%p7 bra 	$L__BB5_9;
$L__BB5_8:
	st.global.u64 	[d_v_d_sentinel+32], %rd156;
$L__BB5_9:
	st.local.u64 	[%rd4], %rd5;
	mov.u64 	%rd91, $str$13;
	cvta.global.u64 	%rd92, %rd91;
	{ // callseq 40, 0
	.param .b64 param0;
	st.param.b64 	[param0], %rd92;
	.param .b64 param1;
	st.param.b64 	[param1], %rd51;
	.param .b32 retval0;
	call.uni (retval0), 
	vprintf, 
	(
	param0, 
	param1
	);
	ld.param.b32 	%r15, [retval0];
	} // callseq 40
	mov.u64 	%rd94, $str$14;
	cvta.global.u64 	%rd95, %rd94;
	{ // callseq 41, 0
	.param .b64 param0;
	st.param.b64 	[param0], %rd95;
	.param .b64 param1;
	st.param.b64 	[param1], 0;
	.param .b32 retval0;
	call.uni (retval0), 
	vprintf, 
	(
	param0, 
	param1
	);
	ld.param.b32 	%r17, [retval0];
	} // callseq 41
	st.local.v2.u64 	[%rd4], {%rd5, %rd156};
	mov.u64 	%rd96, $str$11;
	cvta.global.u64 	%rd97, %rd96;
	{ // callseq 42, 0
	.param .b64 param0;
	st.param.b64 	[param0], %rd97;
	.param .b64 param1;
	st.param.b64 	[param1], %rd51;
	.param .b32 retval0;
	call.uni (retval0), 
	vprintf, 
	(
	param0, 
	param1
	);
	ld.param.b32 	%r19, [retval0];
	} // callseq 42
	mul.lo.s64 	%rd15, %rd5, 1000;
	add.s64 	%rd98, %rd15, 999;
	setp.lt.u64 	%p8, %rd98, %rd48;
	add.s64 	%rd99, %rd15, 1000;
	selp.b64 	%rd16, %rd99, %rd48, %p8;
	setp.ge.u64 	%p9, %rd15, %rd16;
	@%p9 bra 	$L__BB5_16;
	sub.s64 	%rd101, %rd15, %rd16;
	setp.gt.u64 	%p10, %rd101, -4;
	mov.b64 	%rd162, 0;
	mov.u64 	%rd161, %rd15;
	@%p10 bra 	$L__BB5_13;
	ld.param.u64 	%rd151, [_Z22vertex_dictionary_initP12vertex_blockP18adjacency_sentinelmP16graph_propertiesmPm_param_1];
	mad.lo.s64 	%rd102, %rd5, 8000, %rd1;
	add.s64 	%rd158, %rd102, 16;
	mad.lo.s64 	%rd103, %rd5, 40000, %rd151;
	add.s64 	%rd157, %rd103, 80;
	mov.u64 	%rd159, %rd156;
	mov.u64 	%rd161, %rd15;
$L__BB5_12:
	and.b64  	%rd104, %rd16, 3;
	add.s64 	%rd105, %rd15, %rd104;
	sub.s64 	%rd162, %rd16, %rd105;
	add.s64 	%rd106, %rd161, 1;
	st.u64 	[%rd159], %rd106;
	ld.u64 	%rd107, [%rd156+16000];
	add.s64 	%rd108, %rd107, 1;
	st.u64 	[%rd156+16000], %rd108;
	add.s64 	%rd109, %rd157, -80;
	st.u64 	[%rd159+8000], %rd109;
	ld.global.u64 	%rd110, [%rd158+-16];
	st.u64 	[%rd159+16016], %rd110;
	ld.u64 	%rd111, [%rd159];
	add.u64 	%rd112, %SP, 32;
	add.u64 	%rd113, %SPL, 32;
	st.local.v2.u64 	[%rd113], {%rd111, %rd5};
	st.local.v2.u64 	[%rd113+16], {%rd15, %rd16};
	mov.u64 	%rd114, $str$15;
	cvta.global.u64 	%rd115, %rd114;
	{ // callseq 43, 0
	.param .b64 param0;
	st.param.b64 	[param0], %rd115;
	.param .b64 param1;
	st.param.b64 	[param1], %rd112;
	.param .b32 retval0;
	call.uni (retval0), 
	vprintf, 
	(
	param0, 
	param1
	);
	ld.param.b32 	%r21, [retval0];
	} // callseq 43
	add.s64 	%rd116, %rd161, 2;
	st.u64 	[%rd159+8], %rd116;
	ld.u64 	%rd117, [%rd156+16000];
	add.s64 	%rd118, %rd117, 1;
	st.u64 	[%rd156+16000], %rd118;
	add.s64 	%rd119, %rd157, -40;
	st.u64 	[%rd159+8008], %rd119;
	ld.global.u64 	%rd120, [%rd158+-8];
	st.u64 	[%rd159+16024], %rd120;
	ld.u64 	%rd121, [%rd159+8];
	st.local.v2.u64 	[%rd113], {%rd121, %rd5};
	st.local.v2.u64 	[%rd113+16], {%rd15, %rd16};
	{ // callseq 44, 0
	.param .b64 param0;
	st.param.b64 	[param0], %rd115;
	.param .b64 param1;
	st.param.b64 	[param1], %rd112;
	.param .b32 retval0;
	call.uni (retval0), 
	vprintf, 
	(
	param0, 
	param1
	);
	ld.param.b32 	%r23, [retval0];
	} // callseq 44
	add.s64 	%rd122, %rd161, 3;
	st.u64 	[%rd159+16], %rd122;
	ld.u64 	%rd123, [%rd156+16000];
	add.s64 	%rd124, %rd123, 1;
	st.u64 	[%rd156+16000], %rd124;
	st.u64 	[%rd159+8016], %rd157;
	ld.global.u64 	%rd125, [%rd158];
	st.u64 	[%rd159+16032], %rd125;
	ld.u64 	%rd126, [%rd159+16];
	st.local.v2.u64 	[%rd113], {%rd126, %rd5};
	st.local.v2.u64 	[%rd113+16], {%rd15, %rd16};
	{ // callseq 45, 0
	.param .b64 param0;
	st.param.b64 	[param0], %rd115;
	.param .b64 param1;
	st.param.b64 	[param1], %rd112;
	.param .b32 retval0;
	call.uni (retval0), 
	vprintf, 
	(
	param0, 
	param1
	);
	ld.param.b32 	%r25, [retval0];
	} // callseq 45
	add.s64 	%rd161, %rd161, 4;
	st.u64 	[%rd159+24], %rd161;
	ld.u64 	%rd127, [%rd156+16000];
	add.s64 	%rd128, %rd127, 1;
	st.u64 	[%rd156+16000], %rd128;
	add.s64 	%rd129, %rd157, 40;
	st.u64 	[%rd159+8024], %rd129;
	ld.global.u64 	%rd130, [%rd158+8];
	st.u64 	[%rd159+16040], %rd130;
	ld.u64 	%rd131, [%rd159+24];
	st.local.v2.u64 	[%rd113], {%rd131, %rd5};
	st.local.v2.u64 	[%rd113+16], {%rd15, %rd16};
	{ // callseq 46, 0
	.param .b64 param0;
	st.param.b64 	[param0], %rd115;
	.param .b64 param1;
	st.param.b64 	[param1], %rd112;
	.param .b32 retval0;
	call.uni (retval0), 
	vprintf, 
	(
	param0, 
	param1
	);
	ld.param.b32 	%r27, [retval0];
	} // callseq 46
	add.s64 	%rd159, %rd159, 32;
	add.s64 	%rd158, %rd158, 32;
	add.s64 	%rd157, %rd157, 160;
	and.b64  	%rd132, %rd16, -4;
	sub.s64 	%rd133, %rd161, %rd132;
	setp.ne.s64 	%p11, %rd133, 0;
	@%p11 bra 	$L__BB5_12;
$L__BB5_13:
	and.b64  	%rd163, %rd16, 3;
	setp.eq.s64 	%p12, %rd163, 0;
	@%p12 bra 	$L__BB5_16;
	ld.param.u64 	%rd152, [_Z22vertex_dictionary_initP12vertex_blockP18adjacency_sentinelmP16graph_propertiesmPm_param_1];
	shl.b64 	%rd134, %rd161, 3;
	add.s64 	%rd167, %rd1, %rd134;
	mad.lo.s64 	%rd166, %rd161, 40, %rd152;
	add.s64 	%rd165, %rd161, 1;
	shl.b64 	%rd135, %rd162, 3;
	add.s64 	%rd164, %rd156, %rd135;
$L__BB5_15:
	.pragma "nounroll";
	st.u64 	[%rd164], %rd165;
	ld.u64 	%rd136, [%rd156+16000];
	add.s64 	%rd137, %rd136, 1;
	st.u64 	[%rd156+16000], %rd137;
	st.u64 	[%rd164+8000], %rd166;
	ld.global.u64 	%rd138, [%rd167];
	st.u64 	[%rd164+16016], %rd138;
	ld.u64 	%rd139, [%rd164];
	add.u64 	%rd140, %SP, 32;
	add.u64 	%rd141, %SPL, 32;
	st.local.v2.u64 	[%rd141], {%rd139, %rd5};
	st.local.v2.u64 	[%rd141+16], {%rd15, %rd16};
	mov.u64 	%rd142, $str$15;
	cvta.global.u64 	%rd143, %rd142;
	{ // callseq 47, 0
	.param .b64 param0;
	st.param.b64 	[param0], %rd143;
	.param .b64 param1;
	st.param.b64 	[param1], %rd140;
	.param .b32 retval0;
	call.uni (retval0), 
	vprintf, 
	(
	param0, 
	param1
	);
	ld.param.b32 	%r29, [retval0];
	} // callseq 47
	add.s64 	%rd167, %rd167, 8;
	add.s64 	%rd166, %rd166, 40;
	add.s64 	%rd165, %rd165, 1;
	add.s64 	%rd164, %rd164, 8;
	add.s64 	%rd163, %rd163, -1;
	setp.ne.s64 	%p13, %rd163, 0;
	@%p13 bra 	$L__BB5_15;
$L__BB5_16:
	add.s64 	%rd144, %rd47, -1;
	setp.le.u64 	%p14, %rd144, %rd5;
	@%p14 bra 	$L__BB5_18;
	mul.lo.s64 	%rd147, %rd5, 32016;
	add.s64 	%rd148, %rd45, %rd147;
	add.s64 	%rd149, %rd148, 32016;
	add.s64 	%rd150, %rd2, %rd147;
	st.global.u64 	[%rd150+16008], %rd149;
	bra.uni 	$L__BB5_19;
$L__BB5_18:
	mad.lo.s64 	%rd145, %rd5, 32016, %rd2;
	mov.b64 	%rd146, 0;
	st.global.u64 	[%rd145+16008], %rd146;
$L__BB5_19:
	ret;

}
	// .globl	_Z19adjacency_list_initP10edge_blockPmP16graph_propertiesS1_S1_mmmS1_m
.visible .entry _Z19adjacency_list_initP10edge_blockPmP16graph_propertiesS1_S1_mmmS1_m(
	.param .u64 .ptr .align 1 _Z19adjacency_list_initP10edge_blockPmP16graph_propertiesS1_S1_mmmS1_m_param_0,
	.param .u64 .ptr .align 1 _Z19adjacency_list_initP10edge_blockPmP16graph_propertiesS1_S1_mmmS1_m_param_1,
	.param .u64 .ptr .align 1 _Z19adjacency_list_initP10edge_blockPmP16graph_propertiesS1_S1_mmmS1_m_param_2,
	.param .u64 .ptr .align 1 _Z19adjacency_list_initP10edge_blockPmP16graph_propertiesS1_S1_mmmS1_m_param_3,
	.param .u64 .ptr .align 1 _Z19adjacency_list_initP10edge_blockPmP16graph_propertiesS1_S1_mmmS1_m_param_4,
	.param .u64 _Z19adjacency_list_initP10edge_blockPmP16graph_propertiesS1_S1_mmmS1_m_param_5,
	.param .u64 _Z19adjacency_list_initP10edge_blockPmP16graph_propertiesS1_S1_mmmS1_m_param_6,
	.param .u64 _Z19adjacency_list_initP10edge_blockPmP16graph_propertiesS1_S1_mmmS1_m_param_7,
	.param .u64 .ptr .align 1 _Z19adjacency_list_initP10edge_blockPmP16graph_propertiesS1_S1_mmmS1_m_param_8,
	.param .u64 _Z19adjacency_list_initP10edge_blockPmP16graph_propertiesS1_S1_mmmS1_m_param_9
)
{
	.local .align 16 .b8 	__local_depot6[848];
	.reg .b64 	%SP;
	.reg .b64 	%SPL;
	.reg .pred 	%p<50>;
	.reg .b32 	%r<25>;
	.reg .b64 	%rd<332>;

	mov.u64 	%SPL, __local_depot6;
	cvta.local.u64 	%SP, %SPL;
	ld.param.u64 	%rd140, [_Z19adjacency_list_initP10edge_blockPmP16graph_propertiesS1_S1_mmmS1_m_param_5];
	ld.param.u64 	%rd143, [_Z19adjacency_list_initP10edge_blockPmP16graph_propertiesS1_S1_mmmS1_m_param_6];
	ld.param.u64 	%rd141, [_Z19adjacency_list_initP10edge_blockPmP16graph_propertiesS1_S1_mmmS1_m_param_7];
	ld.param.u64 	%rd142, [_Z19adjacency_list_initP10edge_blockPmP16graph_propertiesS1_S1_mmmS1_m_param_8];
	add.u64 	%rd1, %SPL, 16;
	add.u64 	%rd145, %SP, 816;
	add.u64 	%rd2, %SPL, 816;
	mov.u32 	%r2, %ctaid.x;
	mov.u32 	%r3, %ntid.x;
	mov.u32 	%r1, %tid.x;
	mad.lo.s32 	%r4, %r2, %r3, %r1;
	cvt.u64.u32 	%rd3, %r4;
	bar.sync 	0;
	setp.le.u64 	%p1, %rd143, %rd3;
	@%p1 bra 	$L__BB6_70;
	cvta.to.global.u64 	%rd146, %rd142;
	shl.b64 	%rd147, %rd3, 3;
	add.s64 	%rd4, %rd146, %rd147;
	ld.global.u64 	%rd148, [%rd4];
	st.local.v2.u64 	[%rd2], {%rd3, %rd148};
	mov.u64 	%rd149, $str$16;
	cvta.global.u64 	%rd150, %rd149;
	{ // callseq 48, 0
	.param .b64 param0;
	st.param.b64 	[param0], %rd150;
	.param .b64 param1;
	st.param.b64 	[param1], %rd145;
	.param .b32 retval0;
	call.uni (retval0), 
	vprintf, 
	(
	param0, 
	param1
	);
	ld.param.b32 	%r5, [retval0];
	} // callseq 48
	add.s64 	%rd7, %rd3, 1;
	ld.global.u64 	%rd281, [d_v_d_sentinel+32];
$L__BB6_2:
	mov.b64 	%rd282, 0;
$L__BB6_3:
	shl.b64 	%rd153, %rd282, 3;
	add.s64 	%rd11, %rd281, %rd153;
	ld.u64 	%rd154, [%rd11];
	setp.eq.s64 	%p2, %rd154, %rd7;
	mov.u64 	%rd283, %rd282;
	@%p2 bra 	$L__BB6_13;
	add.s64 	%rd283, %rd282, 1;
	ld.u64 	%rd155, [%rd11+8];
	setp.eq.s64 	%p3, %rd155, %rd7;
	@%p3 bra 	$L__BB6_13;
	add.s64 	%rd283, %rd282, 2;
	ld.u64 	%rd156, [%rd11+16];
	setp.eq.s64 	%p4, %rd156, %rd7;
	@%p4 bra 	$L__BB6_13;
	add.s64 	%rd283, %rd282, 3;
	ld.u64 	%rd157, [%rd11+24];
	setp.eq.s64 	%p5, %rd157, %rd7;
	@%p5 bra 	$L__BB6_13;
	add.s64 	%rd283, %rd282, 4;
	ld.u64 	%rd158, [%rd11+32];
	setp.eq.s64 	%p6, %rd158, %rd7;
	@%p6 bra 	$L__BB6_13;
	add.s64 	%rd283, %rd282, 5;
	ld.u64 	%rd159, [%rd11+40];
	setp.eq.s64 	%p7, %rd159, %rd7;
	@%p7 bra 	$L__BB6_13;
	add.s64 	%rd283, %rd282, 6;
	ld.u64 	%rd160, [%rd11+48];
	setp.eq.s64 	%p8, %rd160, %rd7;
	@%p8 bra 	$L__BB6_13;
	add.s64 	%rd283, %rd282, 7;
	ld.u64 	%rd161, [%rd11+56];
	setp.eq.s64 	%p9, %rd161, %rd7;
	@%p9 bra 	$L__BB6_13;
	add.s64 	%rd282, %rd282, 8;
	setp.ne.s64 	%p10, %rd282, 1000;
	@%p10 bra 	$L__BB6_3;
	ld.u64 	%rd281, [%rd281+16008];
	bra.uni 	$L__BB6_2;
$L__BB6_13:
	cvta.to.local.u64 	%rd163, %rd145;
	st.local.u64 	[%rd163], %rd283;
	mov.u64 	%rd164, $str$17;
	cvta.global.u64 	%rd165, %rd164;
	{ // callseq 49, 0
	.param .b64 param0;
	st.param.b64 	[param0], %rd165;
	.param .b64 param1;
	st.param.b64 	[param1], %rd145;
	.param .b32 retval0;
	call.uni (retval0), 
	vprintf, 
	(
	param0, 
	param1
	);
	ld.param.b32 	%r7, [retval0];
	} // callseq 49
	shl.b64 	%rd166, %rd283, 3;
	add.s64 	%rd22, %rd281, %rd166;
	ld.u64 	%rd167, [%rd22];
	ld.u64 	%rd168, [%rd22+8000];
	ld.u64 	%rd169, [%rd22+16016];
	st.local.v2.u64 	[%rd163], {%rd3, %rd167};
	st.local.v2.u64 	[%rd163+16], {%rd168, %rd169};
	mov.u64 	%rd170, $str$18;
	cvta.global.u64 	%rd171, %rd170;
	{ // callseq 50, 0
	.param .b64 param0;
	st.param.b64 	[param0], %rd171;
	.param .b64 param1;
	st.param.b64 	[param1], %rd145;
	.param .b32 retval0;
	call.uni (retval0), 
	vprintf, 
	(
	param0, 
	param1
	);
	ld.param.b32 	%r9, [retval0];
	} // callseq 50
	ld.u64 	%rd23, [%rd22+16016];
	ld.global.u64 	%rd172, [d_e_queue+16];
	setp.ge.u64 	%p11, %rd172, %rd140;
	ld.global.u64 	%rd173, [d_e_queue];
	setp.ne.s64 	%p12, %rd173, -1;
	and.pred  	%p13, %p11, %p12;
	@%p13 bra 	$L__BB6_15;
	ld.global.u64 	%rd208, [d_e_queue+8];
	add.u64 	%rd209, %SP, 0;
	add.u64 	%rd210, %SPL, 0;
	st.local.v2.u64 	[%rd210], {%rd173, %rd208};
	mov.u64 	%rd211, $str$8;
	cvta.global.u64 	%rd212, %rd211;
	{ // callseq 51, 0
	.param .b64 param0;
	st.param.b64 	[param0], %rd212;
	.param .b64 param1;
	st.param.b64 	[param1], %rd209;
	.param .b32 retval0;
	call.uni (retval0), 
	vprintf, 
	(
	param0, 
	param1
	);
	ld.param.b32 	%r11, [retval0];
	} // callseq 51
	bra.uni 	$L__BB6_22;
$L__BB6_15:
	ld.global.u64 	%rd288, [%rd4+-8];
	ld.global.u64 	%rd26, [%rd4];
	setp.ge.u64 	%p14, %rd288, %rd26;
	@%p14 bra 	$L__BB6_22;
	sub.s64 	%rd27, %rd26, %rd288;
	and.b64  	%rd290, %rd27, 3;
	sub.s64 	%rd175, %rd288, %rd26;
	setp.gt.u64 	%p15, %rd175, -4;
	mov.b64 	%rd289, 0;
	@%p15 bra 	$L__BB6_19;
	and.b64  	%rd289, %rd27, -4;
	shl.b64 	%rd177, %rd288, 3;
	mov.u64 	%rd178, d_e_queue;
	add.s64 	%rd30, %rd178, %rd177;
	add.s64 	%rd284, %rd1, 16;
	mov.b64 	%rd287, 0;
	mov.u64 	%rd285, %rd289;
$L__BB6_18:
	ld.global.u64 	%rd179, [d_e_queue];
	shl.b64 	%rd180, %rd179, 3;
	add.s64 	%rd181, %rd287, %rd180;
	add.s64 	%rd182, %rd30, %rd181;
	ld.global.u64 	%rd183, [%rd182+24];
	mov.b64 	%rd184, 0;
	st.global.u64 	[%rd182+24], %rd184;
	ld.global.u64 	%rd185, [d_e_queue];
	shl.b64 	%rd186, %rd185, 3;
	add.s64 	%rd187, %rd287, %rd186;
	add.s64 	%rd188, %rd30, %rd187;
	ld.global.u64 	%rd189, [%rd188+32];
	st.local.v2.u64 	[%rd284+-16], {%rd183, %rd189};
	st.global.u64 	[%rd188+32], %rd184;
	ld.global.u64 	%rd190, [d_e_queue];
	shl.b64 	%rd191, %rd190, 3;
	add.s64 	%rd192, %rd287, %rd191;
	add.s64 	%rd193, %rd30, %rd192;
	ld.global.u64 	%rd194, [%rd193+40];
	st.global.u64 	[%rd193+40], %rd184;
	ld.global.u64 	%rd195, [d_e_queue];
	shl.b64 	%rd196, %rd195, 3;
	add.s64 	%rd197, %rd287, %rd196;
	add.s64 	%rd198, %rd30, %rd197;
	ld.global.u64 	%rd199, [%rd198+48];
	st.local.v2.u64 	[%rd284], {%rd194, %rd199};
	st.global.u64 	[%rd198+48], %rd184;
	add.s64 	%rd287, %rd287, 32;
	add.s64 	%rd288, %rd288, 4;
	add.s64 	%rd285, %rd285, -4;
	add.s64 	%rd284, %rd284, 32;
	setp.ne.s64 	%p16, %rd285, 0;
	@%p16 bra 	$L__BB6_18;
$L__BB6_19:
	setp.eq.s64 	%p17, %rd290, 0;
	@%p17 bra 	$L__BB6_22;
	shl.b64 	%rd200, %rd289, 3;
	add.s64 	%rd291, %rd1, %rd200;
	mov.u64 	%rd201, d_e_queue;
$L__BB6_21:
	.pragma "nounroll";
	ld.global.u64 	%rd202, [d_e_queue];
	add.s64 	%rd203, %rd202, %rd288;
	shl.b64 	%rd204, %rd203, 3;
	add.s64 	%rd205, %rd201, %rd204;
	ld.global.u64 	%rd206, [%rd205+24];
	st.local.u64 	[%rd291], %rd206;
	mov.b64 	%rd207, 0;
	st.global.u64 	[%rd205+24], %rd207;
	add.s64 	%rd288, %rd288, 1;
	add.s64 	%rd291, %rd291, 8;
	add.s64 	%rd290, %rd290, -1;
	setp.ne.s64 	%p18, %rd290, 0;
	@%p18 bra 	$L__BB6_21;
$L__BB6_22:
	bar.sync 	0;
	setp.ne.s32 	%p19, %r1, 0;
	@%p19 bra 	$L__BB6_24;
	mov.u64 	%rd213, $str$19;
	cvta.global.u64 	%rd214, %rd213;
	{ // callseq 52, 0
	.param .b64 param0;
	st.param.b64 	[param0], %rd214;
	.param .b64 param1;
	st.param.b64 	[param1], 0;
	.param .b32 retval0;
	call.uni (retval0), 
	vprintf, 
	(
	param0, 
	param1
	);
	ld.param.b32 	%r13, [retval0];
	} // callseq 52
$L__BB6_24:
	setp.eq.s64 	%p20, %rd23, 0;
	@%p20 bra 	$L__BB6_31;
	setp.lt.u64 	%p21, %rd23, 4;
	mov.b64 	%rd298, 0;
	@%p21 bra 	$L__BB6_28;
	add.s64 	%rd293, %rd1, 16;
	mov.b64 	%rd294, 0;
	add.u64 	%rd218, %SP, 816;
$L__BB6_27:
	ld.local.u64 	%rd217, [%rd293+-16];
	cvta.to.local.u64 	%rd219, %rd218;
	st.local.v2.u64 	[%rd219], {%rd3, %rd294};
	st.local.u64 	[%rd219+16], %rd217;
	mov.u64 	%rd220, $str$20;
	cvta.global.u64 	%rd221, %rd220;
	{ // callseq 53, 0
	.param .b64 param0;
	st.param.b64 	[param0], %rd221;
	.param .b64 param1;
	st.param.b64 	[param1], %rd218;
	.param .b32 retval0;
	call.uni (retval0), 
	vprintf, 
	(
	param0, 
	param1
	);
	ld.param.b32 	%r15, [retval0];
	} // callseq 53
	ld.local.u64 	%rd222, [%rd293+-8];
	add.s64 	%rd223, %rd294, 1;
	st.local.v2.u64 	[%rd219], {%rd3, %rd223};
	st.local.u64 	[%rd219+16], %rd222;
	{ // callseq 54, 0
	.param .b64 param0;
	st.param.b64 	[param0], %rd221;
	.param .b64 param1;
	st.param.b64 	[param1], %rd218;
	.param .b32 retval0;
	call.uni (retval0), 
	vprintf, 
	(
	param0, 
	param1
	);
	ld.param.b32 	%r17, [retval0];
	} // callseq 54
	ld.local.u64 	%rd224, [%rd293];
	add.s64 	%rd225, %rd294, 2;
	st.local.v2.u64 	[%rd219], {%rd3, %rd225};
	st.local.u64 	[%rd219+16], %rd224;
	{ // callseq 55, 0
	.param .b64 param0;
	st.param.b64 	[param0], %rd221;
	.param .b64 param1;
	st.param.b64 	[param1], %rd218;
	.param .b32 retval0;
	call.uni (retval0), 
	vprintf, 
	(
	param0, 
	param1
	);
	ld.param.b32 	%r19, [retval0];
	} // callseq 55
	ld.local.u64 	%rd226, [%rd293+8];
	add.s64 	%rd227, %rd294, 3;
	st.local.v2.u64 	[%rd219], {%rd3, %rd227};
	st.local.u64 	[%rd219+16], %rd226;
	{ // callseq 56, 0
	.param .b64 param0;
	st.param.b64 	[param0], %rd221;
	.param .b64 param1;
	st.param.b64 	[param1], %rd218;
	.param .b32 retval0;
	call.uni (retval0), 
	vprintf, 
	(
	param0, 
	param1
	);
	ld.param.b32 	%r21, [retval0];
	} // callseq 56
	add.s64 	%rd293, %rd293, 32;
	add.s64 	%rd294, %rd294, 4;
	and.b64  	%rd298, %rd23, -4;
	setp.ne.s64 	%p22, %rd294, %rd298;
	@%p22 bra 	$L__BB6_27;
$L__BB6_28:
	and.b64  	%rd296, %rd23, 3;
	setp.eq.s64 	%p23, %rd296, 0;
	@%p23 bra 	$L__BB6_31;
	shl.b64 	%rd228, %rd298, 3;
	add.s64 	%rd297, %rd1, %rd228;
	add.u64 	%rd230, %SP, 816;
$L__BB6_30:
	.pragma "nounroll";
	ld.local.u64 	%rd229, [%rd297];
	cvta.to.local.u64 	%rd231, %rd230;
	st.local.v2.u64 	[%rd231], {%rd3, %rd298};
	st.local.u64 	[%rd231+16], %rd229;
	mov.u64 	%rd232, $str$20;
	cvta.global.u64 	%rd233, %rd232;
	{ // callseq 57, 0
	.param .b64 param0;
	st.param.b64 	[param0], %rd233;
	.param .b64 param1;
	st.param.b64 	[param1], %rd230;
	.param .b32 retval0;
	call.uni (retval0), 
	vprintf, 
	(
	param0, 
	param1
	);
	ld.param.b32 	%r23, [retval0];
	} // callseq 57
	add.s64 	%rd298, %rd298, 1;
	add.s64 	%rd297, %rd297, 8;
	add.s64 	%rd296, %rd296, -1;
	setp.ne.s64 	%p24, %rd296, 0;
	@%p24 bra 	$L__BB6_30;
$L__BB6_31:
	setp.eq.s64 	%p25, %rd23, 0;
	ld.u64 	%rd66, [%rd22+8000];
	@%p25 bra 	$L__BB6_70;
	and.b64  	%rd305, %rd23, 3;
	setp.lt.u64 	%p26, %rd23, 4;
	mov.b64 	%rd303, 0;
	mov.u64 	%rd302, %rd303;
	@%p26 bra 	$L__BB6_43;
	and.b64  	%rd303, %rd23, -4;
	add.s64 	%rd299, %rd1, 16;
	mov.b64 	%rd302, 0;
	mov.u64 	%rd300, %rd303;
$L__BB6_34:
	ld.local.u64 	%rd73, [%rd299+-16];
	setp.eq.s64 	%p27, %rd302, 0;
	@%p27 bra 	$L__BB6_36;
	st.u64 	[%rd302+88], %rd73;
$L__BB6_36:
	ld.local.u64 	%rd74, [%rd299+-8];
	setp.eq.s64 	%p28, %rd73, 0;
	@%p28 bra 	$L__BB6_38;
	st.u64 	[%rd73+88], %rd74;
$L__BB6_38:
	ld.local.u64 	%rd75, [%rd299];
	setp.eq.s64 	%p29, %rd74, 0;
	@%p29 bra 	$L__BB6_40;
	st.u64 	[%rd74+88], %rd75;
$L__BB6_40:
	ld.local.u64 	%rd302, [%rd299+8];
	setp.eq.s64 	%p30, %rd75, 0;
	@%p30 bra 	$L__BB6_42;
	st.u64 	[%rd75+88], %rd302;
$L__BB6_42:
	add.s64 	%rd300, %rd300, -4;
	add.s64 	%rd299, %rd299, 32;
	setp.ne.s64 	%p31, %rd300, 0;
	@%p31 bra 	$L__BB6_34;
$L__BB6_43:
	setp.eq.s64 	%p32, %rd305, 0;
	@%p32 bra 	$L__BB6_48;
	shl.b64 	%rd238, %rd303, 3;
	add.s64 	%rd306, %rd1, %rd238;
	mov.u64 	%rd307, %rd302;
$L__BB6_45:
	.pragma "nounroll";
	ld.local.u64 	%rd302, [%rd306];
	setp.eq.s64 	%p33, %rd307, 0;
	@%p33 bra 	$L__BB6_47;
	st.u64 	[%rd307+88], %rd302;
$L__BB6_47:
	add.s64 	%rd306, %rd306, 8;
	add.s64 	%rd305, %rd305, -1;
	setp.ne.s64 	%p34, %rd305, 0;
	mov.u64 	%rd307, %rd302;
	@%p34 bra 	$L__BB6_45;
$L__BB6_48:
	ld.local.u64 	%rd239, [%rd1];
	st.u64 	[%rd66+32], %rd239;
	mov.b64 	%rd240, 0;
	st.u64 	[%rd302+88], %rd240;
	ld.u64 	%rd316, [%rd66+32];
	st.u64 	[%rd66+8], %rd240;
	setp.eq.s64 	%p35, %rd141, 0;
	@%p35 bra 	$L__BB6_70;
	ld.param.u64 	%rd280, [_Z19adjacency_list_initP10edge_blockPmP16graph_propertiesS1_S1_mmmS1_m_param_4];
	ld.param.u64 	%rd279, [_Z19adjacency_list_initP10edge_blockPmP16graph_propertiesS1_S1_mmmS1_m_param_3];
	cvta.to.global.u64 	%rd91, %rd280;
	cvta.to.global.u64 	%rd92, %rd279;
	and.b64  	%rd325, %rd141, 3;
	setp.lt.u64 	%p36, %rd141, 4;
	mov.b64 	%rd322, 0;
	mov.u64 	%rd317, %rd322;
	@%p36 bra 	$L__BB6_64;
	and.b64  	%rd322, %rd141, -4;
	add.s64 	%rd310, %rd92, 16;
	add.s64 	%rd309, %rd91, 16;
	mov.b64 	%rd317, 0;
	mov.u64 	%rd311, %rd322;
$L__BB6_51:
	ld.global.u64 	%rd243, [%rd310+-16];
	setp.ne.s64 	%p37, %rd243, %rd7;
	@%p37 bra 	$L__BB6_54;
	ld.global.u64 	%rd244, [%rd309+-16];
	shl.b64 	%rd245, %rd317, 3;
	add.s64 	%rd246, %rd316, %rd245;
	st.u64 	[%rd246], %rd244;
	ld.u64 	%rd247, [%rd66+8];
	add.s64 	%rd248, %rd247, 1;
	st.u64 	[%rd66+8], %rd248;
	add.s64 	%rd102, %rd317, 1;
	setp.lt.u64 	%p38, %rd317, 9;
	mov.u64 	%rd317, %rd102;
	@%p38 bra 	$L__BB6_54;
	ld.u64 	%rd316, [%rd316+88];
	mov.b64 	%rd317, 0;
$L__BB6_54:
	ld.global.u64 	%rd250, [%rd310+-8];
	setp.ne.s64 	%p39, %rd250, %rd7;
	@%p39 bra 	$L__BB6_57;
	ld.global.u64 	%rd251, [%rd309+-8];
	shl.b64 	%rd252, %rd317, 3;
	add.s64 	%rd253, %rd316, %rd252;
	st.u64 	[%rd253], %rd251;
	ld.u64 	%rd254, [%rd66+8];
	add.s64 	%rd255, %rd254, 1;
	st.u64 	[%rd66+8], %rd255;
	add.s64 	%rd106, %rd317, 1;
	setp.lt.u64 	%p40, %rd317, 9;
	mov.u64 	%rd317, %rd106;
	@%p40 bra 	$L__BB6_57;
	ld.u64 	%rd316, [%rd316+88];
	mov.b64 	%rd317, 0;
$L__BB6_57:
	ld.global.u64 	%rd257, [%rd310];
	setp.ne.s64 	%p41, %rd257, %rd7;
	@%p41 bra 	$L__BB6_60;
	ld.global.u64 	%rd258, [%rd309];
	shl.b64 	%rd259, %rd317, 3;
	add.s64 	%rd260, %rd316, %rd259;
	st.u64 	[%rd260], %rd258;
	ld.u64 	%rd261, [%rd66+8];
	add.s64 	%rd262, %rd261, 1;
	st.u64 	[%rd66+8], %rd262;
	add.s64 	%rd110, %rd317, 1;
	setp.lt.u64 	%p42, %rd317, 9;
	mov.u64 	%rd317, %rd110;
	@%p42 bra 	$L__BB6_60;
	ld.u64 	%rd316, [%rd316+88];
	mov.b64 	%rd317, 0;
$L__BB6_60:
	ld.global.u64 	%rd264, [%rd310+8];
	setp.ne.s64 	%p43, %rd264, %rd7;
	@%p43 bra 	$L__BB6_63;
	ld.global.u64 	%rd265, [%rd309+8];
	shl.b64 	%rd266, %rd317, 3;
	add.s64 	%rd267, %rd316, %rd266;
	st.u64 	[%rd267], %rd265;
	ld.u64 	%rd268, [%rd66+8];
	add.s64 	%rd269, %rd268, 1;
	st.u64 	[%rd66+8], %rd269;
	add.s64 	%rd114, %rd317, 1;
	setp.lt.u64 	%p44, %rd317, 9;
	mov.u64 	%rd317, %rd114;
	@%p44 bra 	$L__BB6_63;
	ld.u64 	%rd316, [%rd316+88];
	mov.b64 	%rd317, 0;
$L__BB6_63:
	add.s64 	%rd311, %rd311, -4;
	add.s64 	%rd310, %rd310, 32;
	add.s64 	%rd309, %rd309, 32;
	setp.ne.s64 	%p45, %rd311, 0;
	@%p45 bra 	$L__BB6_51;
$L__BB6_64:
	setp.eq.s64 	%p46, %rd325, 0;
	@%p46 bra 	$L__BB6_70;
	shl.b64 	%rd271, %rd322, 3;
	add.s64 	%rd327, %rd91, %rd271;
	add.s64 	%rd326, %rd92, %rd271;
$L__BB6_66:
	.pragma "nounroll";
	ld.global.u64 	%rd272, [%rd326];
	setp.ne.s64 	%p47, %rd272, %rd7;
	@%p47 bra 	$L__BB6_69;
	ld.global.u64 	%rd273, [%rd327];
	shl.b64 	%rd274, %rd317, 3;
	add.s64 	%rd275, %rd316, %rd274;
	st.u64 	[%rd275], %rd273;
	ld.u64 	%rd276, [%rd66+8];
	add.s64 	%rd277, %rd276, 1;
	st.u64 	[%rd66+8], %rd277;
	add.s64 	%rd131, %rd317, 1;
	setp.lt.u64 	%p48, %rd317, 9;
	mov.u64 	%rd317, %rd131;
	@%p48 bra 	$L__BB6_69;
	ld.u64 	%rd316, [%rd316+88];
	mov.b64 	%rd317, 0;
$L__BB6_69:
	add.s64 	%rd327, %rd327, 8;
	add.s64 	%rd326, %rd326, 8;
	add.s64 	%rd325, %rd325, -1;
	setp.ne.s64 	%p49, %rd325, 0;
	@%p49 bra 	$L__BB6_66;
$L__BB6_70:
	ret;

}
	// .globl	_Z17update_edge_queuem
.visible .entry _Z17update_edge_queuem(
	.param .u64 _Z17update_edge_queuem_param_0
)
{
	.local .align 16 .b8 	__local_depot7[16];
	.reg .b64 	%SP;
	.reg .b64 	%SPL;
	.reg .pred 	%p<2>;
	.reg .b32 	%r<5>;
	.reg .b64 	%rd<31>;

	mov.u64 	%SPL, __local_depot7;
	cvta.local.u64 	%SP, %SPL;
	ld.param.u64 	%rd7, [_Z17update_edge_queuem_param_0];
	add.u64 	%rd8, %SP, 0;
	add.u64 	%rd1, %SPL, 0;
	ld.global.u64 	%rd9, [d_e_queue+16];
	sub.s64 	%rd10, %rd9, %rd7;
	st.global.u64 	[d_e_queue+16], %rd10;
	ld.global.u64 	%rd11, [d_e_queue];
	ld.global.u64 	%rd12, [d_e_queue+8];
	st.local.v2.u64 	[%rd1], {%rd11, %rd12};
	mov.u64 	%rd13, $str$21;
	cvta.global.u64 	%rd14, %rd13;
	{ // callseq 58, 0
	.param .b64 param0;
	st.param.b64 	[param0], %rd14;
	.param .b64 param1;
	st.param.b64 	[param1], %rd8;
	.param .b32 retval0;
	call.uni (retval0), 
	vprintf, 
	(
	param0, 
	param1
	);
	ld.param.b32 	%r1, [retval0];
	} // callseq 58
	ld.global.u64 	%rd2, [d_e_queue];
	add.s64 	%rd15, %rd7, %rd2;
	add.s64 	%rd16, %rd15, -1;
	mul.hi.u64 	%rd17, %rd16, -2327733145514495953;
	shr.u64 	%rd18, %rd17, 17;
	mul.lo.s64 	%rd19, %rd18, 150000;
	sub.s64 	%rd20, %rd16, %rd19;
	ld.global.u64 	%rd29, [d_e_queue+8];
	setp.ne.s64 	%p1, %rd20, %rd29;
	@%p1 bra 	$L__BB7_2;
	mov.b64 	%rd29, -1;
	st.global.u64 	[d_e_queue], %rd29;
	st.global.u64 	[d_e_queue+8], %rd29;
	mov.u64 	%rd30, %rd29;
	bra.uni 	$L__BB7_3;
$L__BB7_2:
	mul.hi.u64 	%rd22, %rd15, -2327733145514495953;
	shr.u64 	%rd23, %rd22, 17;
	mul.lo.s64 	%rd24, %rd23, 150000;
	sub.s64 	%rd30, %rd15, %rd24;
	st.global.u64 	[d_e_queue], %rd30;
$L__BB7_3:
	st.local.v2.u64 	[%rd1], {%rd30, %rd29};
	cvta.global.u64 	%rd27, %rd13;
	{ // callseq 59, 0
	.param .b64 param0;
	st.param.b64 	[param0], %rd27;
	.param .b64 param1;
	st.param.b64 	[param1], %rd8;
	.param .b32 retval0;
	call.uni (retval0), 
	vprintf, 
	(
	param0, 
	param1
	);
	ld.param.b32 	%r3, [retval0];
	} // callseq 59
	ret;

}
	// .globl	_Z11printKernelP12vertex_blockm
.visible .entry _Z11printKernelP12vertex_blockm(
	.param .u64 .ptr .align 1 _Z11printKernelP12vertex_blockm_param_0,
	.param .u64 _Z11printKernelP12vertex_blockm_param_1
)
{
	.local .align 16 .b8 	__local_depot8[32];
	.reg .b64 	%SP;
	.reg .b64 	%SPL;
	.reg .pred 	%p<9>;
	.reg .b32 	%r<18>;
	.reg .b64 	%rd<65>;

	mov.u64 	%SPL, __local_depot8;
	cvta.local.u64 	%SP, %SPL;
	add.u64 	%rd22, %SP, 0;
	add.u64 	%rd1, %SPL, 0;
	mov.u64 	%rd23, $str$22;
	cvta.global.u64 	%rd24, %rd23;
	{ // callseq 60, 0
	.param .b64 param0;
	st.param.b64 	[param0], %rd24;
	.param .b64 param1;
	st.param.b64 	[param1], 0;
	.param .b32 retval0;
	call.uni (retval0), 
	vprintf, 
	(
	param0, 
	param1
	);
	ld.param.b32 	%r1, [retval0];
	} // callseq 60
	ld.global.u64 	%rd57, [d_v_d_sentinel+32];
	setp.eq.s64 	%p1, %rd57, 0;
	@%p1 bra 	$L__BB8_13;
	mov.b64 	%rd58, 0;
	mov.u64 	%rd27, $str$23;
$L__BB8_2:
	st.local.u64 	[%rd1], %rd58;
	cvta.global.u64 	%rd28, %rd27;
	{ // callseq 61, 0
	.param .b64 param0;
	st.param.b64 	[param0], %rd28;
	.param .b64 param1;
	st.param.b64 	[param1], %rd22;
	.param .b32 retval0;
	call.uni (retval0), 
	vprintf, 
	(
	param0, 
	param1
	);
	ld.param.b32 	%r3, [retval0];
	} // callseq 61
	mov.b64 	%rd59, 0;
$L__BB8_3:
	shl.b64 	%rd30, %rd59, 3;
	add.s64 	%rd6, %rd57, %rd30;
	ld.u64 	%rd7, [%rd6+8000];
	setp.eq.s64 	%p2, %rd7, 0;
	@%p2 bra 	$L__BB8_11;
	ld.u64 	%rd8, [%rd6];
	setp.eq.s64 	%p3, %rd8, 0;
	@%p3 bra 	$L__BB8_11;
	ld.u64 	%rd31, [%rd6+16016];
	ld.u64 	%rd32, [%rd7+8];
	st.local.v2.u64 	[%rd1], {%rd8, %rd31};
	st.local.v2.u64 	[%rd1+16], {%rd7, %rd32};
	mov.u64 	%rd33, $str$24;
	cvta.global.u64 	%rd34, %rd33;
	{ // callseq 62, 0
	.param .b64 param0;
	st.param.b64 	[param0], %rd34;
	.param .b64 param1;
	st.param.b64 	[param1], %rd22;
	.param .b32 retval0;
	call.uni (retval0), 
	vprintf, 
	(
	param0, 
	param1
	);
	ld.param.b32 	%r5, [retval0];
	} // callseq 62
	ld.u64 	%rd9, [%rd6+8000];
	ld.u64 	%rd36, [%rd9+8];
	setp.eq.s64 	%p4, %rd36, 0;
	@%p4 bra 	$L__BB8_10;
	ld.u64 	%rd63, [%rd9+32];
	mov.b64 	%rd60, 0;
	mov.u64 	%rd61, %rd60;
$L__BB8_7:
	shl.b64 	%rd38, %rd61, 3;
	add.s64 	%rd39, %rd63, %rd38;
	ld.u64 	%rd40, [%rd39];
	st.local.u64 	[%rd1], %rd40;
	mov.u64 	%rd41, $str$25;
	cvta.global.u64 	%rd42, %rd41;
	{ // callseq 63, 0
	.param .b64 param0;
	st.param.b64 	[param0], %rd42;
	.param .b64 param1;
	st.param.b64 	[param1], %rd22;
	.param .b32 retval0;
	call.uni (retval0), 
	vprintf, 
	(
	param0, 
	param1
	);
	ld.param.b32 	%r7, [retval0];
	} // callseq 63
	add.s64 	%rd64, %rd61, 1;
	setp.lt.u64 	%p5, %rd61, 9;
	@%p5 bra 	$L__BB8_9;
	ld.u64 	%rd63, [%rd63+88];
	mov.b64 	%rd64, 0;
$L__BB8_9:
	add.s64 	%rd60, %rd60, 1;
	ld.u64 	%rd45, [%rd6+8000];
	ld.u64 	%rd46, [%rd45+8];
	setp.lt.u64 	%p6, %rd60, %rd46;
	mov.u64 	%rd61, %rd64;
	@%p6 bra 	$L__BB8_7;
$L__BB8_10:
	mov.u64 	%rd47, $str$26;
	cvta.global.u64 	%rd48, %rd47;
	{ // callseq 64, 0
	.param .b64 param0;
	st.param.b64 	[param0], %rd48;
	.param .b64 param1;
	st.param.b64 	[param1], 0;
	.param .b32 retval0;
	call.uni (retval0), 
	vprintf, 
	(
	param0, 
	param1
	);
	ld.param.b32 	%r9, [retval0];
	} // callseq 64
$L__BB8_11:
	add.s64 	%rd59, %rd59, 1;
	setp.ne.s64 	%p7, %rd59, 1000;
	@%p7 bra 	$L__BB8_3;
	ld.u64 	%rd57, [%rd57+16008];
	add.s64 	%rd58, %rd58, 1;
	mov.u64 	%rd49, $str$26;
	cvta.global.u64 	%rd50, %rd49;
	{ // callseq 65, 0
	.param .b64 param0;
	st.param.b64 	[param0], %rd50;
	.param .b64 param1;
	st.param.b64 	[param1], 0;
	.param .b32 retval0;
	call.uni (retval0), 
	vprintf, 
	(
	param0, 
	param1
	);
	ld.param.b32 	%r11, [retval0];
	} // callseq 65
	setp.ne.s64 	%p8, %rd57, 0;
	@%p8 bra 	$L__BB8_2;
$L__BB8_13:
	ld.global.u64 	%rd51, [d_v_d_sentinel+8];
	st.local.u64 	[%rd1], %rd51;
	mov.u64 	%rd52, $str$27;
	cvta.global.u64 	%rd53, %rd52;
	{ // callseq 66, 0
	.param .b64 param0;
	st.param.b64 	[param0], %rd53;
	.param .b64 param1;
	st.param.b64 	[param1], %rd22;
	.param .b32 retval0;
	call.uni (retval0), 
	vprintf, 
	(
	param0, 
	param1
	);
	ld.param.b32 	%r13, [retval0];
	} // callseq 66
	ld.global.u32 	%r15, [k2counter];
	st.local.u32 	[%rd1], %r15;
	mov.u64 	%rd55, $str$28;
	cvta.global.u64 	%rd56, %rd55;
	{ // callseq 67, 0
	.param .b64 param0;
	st.param.b64 	[param0], %rd56;
	.param .b64 param1;
	st.param.b64 	[param1], %rd22;
	.param .b32 retval0;
	call.uni (retval0), 
	vprintf, 
	(
	param0, 
	param1
	);
	ld.param.b32 	%r16, [retval0];
	} // callseq 67
	ret;

}
	// .globl	_ZN3cub18CUB_300001_SM_10006detail11EmptyKernelIvEEvv
.visible .entry _ZN3cub18CUB_300001_SM_10006detail11EmptyKernelIvEEvv()
{


	ret;

}
	// .globl	_ZN3cub18CUB_300001_SM_10006detail8for_each13static_kernelINS2_12policy_hub_t12policy_500_tEmN6thrust24THRUST_300001_SM_1000_NS8cuda_cub20__uninitialized_fill7functorINS7_10device_ptrIP12vertex_blockEESD_EEEEvT0_T1_
.visible .entry _ZN3cub18CUB_300001_SM_10006detail8for_each13static_kernelINS2_12policy_hub_t12policy_500_tEmN6thrust24THRUST_300001_SM_1000_NS8cuda_cub20__uninitialized_fill7functorINS7_10device_ptrIP12vertex_blockEESD_EEEEvT0_T1_(
	.param .u64 _ZN3cub18CUB_300001_SM_10006detail8for_each13static_kernelINS2_12policy_hub_t12policy_500_tEmN6thrust24THRUST_300001_SM_1000_NS8cuda_cub20__uninitialized_fill7functorINS7_10device_ptrIP12vertex_blockEESD_EEEEvT0_T1__param_0,
	.param .align 8 .b8 _ZN3cub18CUB_300001_SM_10006detail8for_each13static_kernelINS2_12policy_hub_t12policy_500_tEmN6thrust24THRUST_300001_SM_1000_NS8cuda_cub20__uninitialized_fill7functorINS7_10device_ptrIP12vertex_blockEESD_EEEEvT0_T1__param_1[16]
)
.maxntid 256
{
	.reg .pred 	%p<4>;
	.reg .b32 	%r<5>;
	.reg .b64 	%rd<18>;

	ld.param.u64 	%rd6, [_ZN3cub18CUB_300001_SM_10006detail8for_each13static_kernelINS2_12policy_hub_t12policy_500_tEmN6thrust24THRUST_300001_SM_1000_NS8cuda_cub20__uninitialized_fill7functorINS7_10device_ptrIP12vertex_blockEESD_EEEEvT0_T1__param_1+8];
	ld.param.u64 	%rd5, [_ZN3cub18CUB_300001_SM_10006detail8for_each13static_kernelINS2_12policy_hub_t12policy_500_tEmN6thrust24THRUST_300001_SM_1000_NS8cuda_cub20__uninitialized_fill7functorINS7_10device_ptrIP12vertex_blockEESD_EEEEvT0_T1__param_1];
	ld.param.u64 	%rd7, [_ZN3cub18CUB_300001_SM_10006detail8for_each13static_kernelINS2_12policy_hub_t12policy_500_tEmN6thrust24THRUST_300001_SM_1000_NS8cuda_cub20__uninitialized_fill7functorINS7_10device_ptrIP12vertex_blockEESD_EEEEvT0_T1__param_0];
	mov.u32 	%r2, %ctaid.x;
	mul.wide.u32 	%rd1, %r2, 512;
	sub.s64 	%rd2, %rd7, %rd1;
	setp.lt.u64 	%p1, %rd2, 512;
	@%p1 bra 	$L__BB10_2;
	mov.u32 	%r4, %tid.x;
	cvta.to.global.u64 	%rd13, %rd5;
	cvt.u64.u32 	%rd14, %r4;
	add.s64 	%rd15, %rd1, %rd14;
	shl.b64 	%rd16, %rd15, 3;
	add.s64 	%rd17, %rd13, %rd16;
	st.global.u64 	[%rd17], %rd6;
	st.global.u64 	[%rd17+2048], %rd6;
	bra.uni 	$L__BB10_6;
$L__BB10_2:
	cvta.to.global.u64 	%rd8, %rd5;
	mov.u32 	%r1, %tid.x;
	cvt.u64.u32 	%rd9, %r1;
	setp.le.u64 	%p2, %rd2, %rd9;
	add.s64 	%rd10, %rd1, %rd9;
	shl.b64 	%rd11, %rd10, 3;
	add.s64 	%rd4, %rd8, %rd11;
	@%p2 bra 	$L__BB10_4;
	st.global.u64 	[%rd4], %rd6;
$L__BB10_4:
	add.s32 	%r3, %r1, 256;
	cvt.u64.u32 	%rd12, %r3;
	setp.le.u64 	%p3, %rd2, %rd12;
	@%p3 bra 	$L__BB10_6;
	st.global.u64 	[%rd4+2048], %rd6;
$L__BB10_6:
	ret;

}
	// .globl	_ZN3cub18CUB_300001_SM_10006detail8for_each13static_kernelINS2_12policy_hub_t12policy_500_tEmN6thrust24THRUST_300001_SM_1000_NS8cuda_cub20__uninitialized_fill7functorINS7_10device_ptrIP10edge_blockEESD_EEEEvT0_T1_
.visible .entry _ZN3cub18CUB_300001_SM_10006detail8for_each13static_kernelINS2_12policy_hub_t12policy_500_tEmN6thrust24THRUST_300001_SM_1000_NS8cuda_cub20__uninitialized_fill7functorINS7_10device_ptrIP10edge_blockEESD_EEEEvT0_T1_(
	.param .u64 _ZN3cub18CUB_300001_SM_10006detail8for_each13static_kernelINS2_12policy_hub_t12policy_500_tEmN6thrust24THRUST_300001_SM_1000_NS8cuda_cub20__uninitialized_fill7functorINS7_10device_ptrIP10edge_blockEESD_EEEEvT0_T1__param_0,
	.param .align 8 .b8 _ZN3cub18CUB_300001_SM_10006detail8for_each13static_kernelINS2_12policy_hub_t12policy_500_tEmN6thrust24THRUST_300001_SM_1000_NS8cuda_cub20__uninitialized_fill7functorINS7_10device_ptrIP10edge_blockEESD_EEEEvT0_T1__param_1[16]
)
.maxntid 256
{
	.reg .pred 	%p<4>;
	.reg .b32 	%r<5>;
	.reg .b64 	%rd<18>;

	ld.param.u64 	%rd6, [_ZN3cub18CUB_300001_SM_10006detail8for_each13static_kernelINS2_12policy_hub_t12policy_500_tEmN6thrust24THRUST_300001_SM_1000_NS8cuda_cub20__uninitialized_fill7functorINS7_10device_ptrIP10edge_blockEESD_EEEEvT0_T1__param_1+8];
	ld.param.u64 	%rd5, [_ZN3cub18CUB_300001_SM_10006detail8for_each13static_kernelINS2_12policy_hub_t12policy_500_tEmN6thrust24THRUST_300001_SM_1000_NS8cuda_cub20__uninitialized_fill7functorINS7_10device_ptrIP10edge_blockEESD_EEEEvT0_T1__param_1];
	ld.param.u64 	%rd7, [_ZN3cub18CUB_300001_SM_10006detail8for_each13static_kernelINS2_12policy_hub_t12policy_500_tEmN6thrust24THRUST_300001_SM_1000_NS8cuda_cub20__uninitialized_fill7functorINS7_10device_ptrIP10edge_blockEESD_EEEEvT0_T1__param_0];
	mov.u32 	%r2, %ctaid.x;
	mul.wide.u32 	%rd1, %r2, 512;
	sub.s64 	%rd2, %rd7, %rd1;
	setp.lt.u64 	%p1, %rd2, 512;
	@%p1 bra 	$L__BB11_2;
	mov.u32 	%r4, %tid.x;
	cvta.to.global.u64 	%rd13, %rd5;
	cvt.u64.u32 	%rd14, %r4;
	add.s64 	%rd15, %rd1, %rd14;
	shl.b64 	%rd16, %rd15, 3;
	add.s64 	%rd17, %rd13, %rd16;
	st.global.u64 	[%rd17], %rd6;
	st.global.u64 	[%rd17+2048], %rd6;
	bra.uni 	$L__BB11_6;
$L__BB11_2:
	cvta.to.global.u64 	%rd8, %rd5;
	mov.u32 	%r1, %tid.x;
	cvt.u64.u32 	%rd9, %r1;
	setp.le.u64 	%p2, %rd2, %rd9;
	add.s64 	%rd10, %rd1, %rd9;
	shl.b64 	%rd11, %rd10, 3;
	add.s64 	%rd4, %rd8, %rd11;
	@%p2 bra 	$L__BB11_4;
	st.global.u64 	[%rd4], %rd6;
$L__BB11_4:
	add.s32 	%r3, %r1, 256;
	cvt.u64.u32 	%rd12, %r3;
	setp.le.u64 	%p3, %rd2, %rd12;
	@%p3 bra 	$L__BB11_6;
	st.global.u64 	[%rd4+2048], %rd6;
$L__BB11_6:
	ret;

}
	// .globl	_ZN3cub18CUB_300001_SM_10006detail8for_each13static_kernelINS2_12policy_hub_t12policy_500_tEmN6thrust24THRUST_300001_SM_1000_NS8cuda_cub20__uninitialized_fill7functorINS7_10device_ptrIP18adjacency_sentinelEESD_EEEEvT0_T1_
.visible .entry _ZN3cub18CUB_300001_SM_10006detail8for_each13static_kernelINS2_12policy_hub_t12policy_500_tEmN6thrust24THRUST_300001_SM_1000_NS8cuda_cub20__uninitialized_fill7functorINS7_10device_ptrIP18adjacency_sentinelEESD_EEEEvT0_T1_(
	.param .u64 _ZN3cub18CUB_300001_SM_10006detail8for_each13static_kernelINS2_12policy_hub_t12policy_500_tEmN6thrust24THRUST_300001_SM_1000_NS8cuda_cub20__uninitialized_fill7functorINS7_10device_ptrIP18adjacency_sentinelEESD_EEEEvT0_T1__param_0,
	.param .align 8 .b8 _ZN3cub18CUB_300001_SM_10006detail8for_each13static_kernelINS2_12policy_hub_t12policy_500_tEmN6thrust24THRUST_300001_SM_1000_NS8cuda_cub20__uninitialized_fill7functorINS7_10device_ptrIP18adjacency_sentinelEESD_EEEEvT0_T1__param_1[16]
)
.maxntid 256
{
	.reg .pred 	%p<4>;
	.reg .b32 	%r<5>;
	.reg .b64 	%rd<18>;

	ld.param.u64 	%rd6, [_ZN3cub18CUB_300001_SM_10006detail8for_each13static_kernelINS2_12policy_hub_t12policy_500_tEmN6thrust24THRUST_300001_SM_1000_NS8cuda_cub20__uninitialized_fill7functorINS7_10device_ptrIP18adjacency_sentinelEESD_EEEEvT0_T1__param_1+8];
	ld.param.u64 	%rd5, [_ZN3cub18CUB_300001_SM_10006detail8for_each13static_kernelINS2_12policy_hub_t12policy_500_tEmN6thrust24THRUST_300001_SM_1000_NS8cuda_cub20__uninitialized_fill7functorINS7_10device_ptrIP18adjacency_sentinelEESD_EEEEvT0_T1__param_1];
	ld.param.u64 	%rd7, [_ZN3cub18CUB_300001_SM_10006detail8for_each13static_kernelINS2_12policy_hub_t12policy_500_tEmN6thrust24THRUST_300001_SM_1000_NS8cuda_cub20__uninitialized_fill7functorINS7_10device_ptrIP18adjacency_sentinelEESD_EEEEvT0_T1__param_0];
	mov.u32 	%r2, %ctaid.x;
	mul.wide.u32 	%rd1, %r2, 512;
	sub.s64 	%rd2, %rd7, %rd1;
	setp.lt.u64 	%p1, %rd2, 512;
	@%p1 bra 	$L__BB12_2;
	mov.u32 	%r4, %tid.x;
	cvta.to.global.u64 	%rd13, %rd5;
	cvt.u64.u32 	%rd14, %r4;
	add.s64 	%rd15, %rd1, %rd14;
	shl.b64 	%rd16, %rd15, 3;
	add.s64 	%rd17, %rd13, %rd16;
	st.global.u64 	[%rd17], %rd6;
	st.global.u64 	[%rd17+2048], %rd6;
	bra.uni 	$L__BB12_6;
$L__BB12_2:
	cvta.to.global.u64 	%rd8, %rd5;
	mov.u32 	%r1, %tid.x;
	cvt.u64.u32 	%rd9, %r1;
	setp.le.u64 	%p2, %rd2, %rd9;
	add.s64 	%rd10, %rd1, %rd9;
	shl.b64 	%rd11, %rd10, 3;
	add.s64 	%rd4, %rd8, %rd11;
	@%p2 bra 	$L__BB12_4;
	st.global.u64 	[%rd4], %rd6;
$L__BB12_4:
	add.s32 	%r3, %r1, 256;
	cvt.u64.u32 	%rd12, %r3;
	setp.le.u64 	%p3, %rd2, %rd12;
	@%p3 bra 	$L__BB12_6;
	st.global.u64 	[%rd4+2048], %rd6;
$L__BB12_6:
	ret;

}
	// .globl	_ZN3cub18CUB_300001_SM_10006detail8for_each13static_kernelINS2_12policy_hub_t12policy_500_tEmN6thrust24THRUST_300001_SM_1000_NS8cuda_cub20__uninitialized_fill7functorINS7_10device_ptrImEEmEEEEvT0_T1_
.visible .entry _ZN3cub18CUB_300001_SM_10006detail8for_each13static_kernelINS2_12policy_hub_t12policy_500_tEmN6thrust24THRUST_300001_SM_1000_NS8cuda_cub20__uninitialized_fill7functorINS7_10device_ptrImEEmEEEEvT0_T1_(
	.param .u64 _ZN3cub18CUB_300001_SM_10006detail8for_each13static_kernelINS2_12policy_hub_t12policy_500_tEmN6thrust24THRUST_300001_SM_1000_NS8cuda_cub20__uninitialized_fill7functorINS7_10device_ptrImEEmEEEEvT0_T1__param_0,
	.param .align 8 .b8 _ZN3cub18CUB_300001_SM_10006detail8for_each13static_kernelINS2_12policy_hub_t12policy_500_tEmN6thrust24THRUST_300001_SM_1000_NS8cuda_cub20__uninitialized_fill7functorINS7_10device_ptrImEEmEEEEvT0_T1__param_1[16]
)
.maxntid 256
{
	.reg .pred 	%p<4>;
	.reg .b32 	%r<5>;
	.reg .b64 	%rd<18>;

	ld.param.u64 	%rd6, [_ZN3cub18CUB_300001_SM_10006detail8for_each13static_kernelINS2_12policy_hub_t12policy_500_tEmN6thrust24THRUST_300001_SM_1000_NS8cuda_cub20__uninitialized_fill7functorINS7_10device_ptrImEEmEEEEvT0_T1__param_1+8];
	ld.param.u64 	%rd5, [_ZN3cub18CUB_300001_SM_10006detail8for_each13static_kernelINS2_12policy_hub_t12policy_500_tEmN6thrust24THRUST_300001_SM_1000_NS8cuda_cub20__uninitialized_fill7functorINS7_10device_ptrImEEmEEEEvT0_T1__param_1];
	ld.param.u64 	%rd7, [_ZN3cub18CUB_300001_SM_10006detail8for_each13static_kernelINS2_12policy_hub_t12policy_500_tEmN6thrust24THRUST_300001_SM_1000_NS8cuda_cub20__uninitialized_fill7functorINS7_10device_ptrImEEmEEEEvT0_T1__param_0];
	mov.u32 	%r2, %ctaid.x;
	mul.wide.u32 	%rd1, %r2, 512;
	sub.s64 	%rd2, %rd7, %rd1;
	setp.lt.u64 	%p1, %rd2, 512;
	@%p1 bra 	$L__BB13_2;
	mov.u32 	%r4, %tid.x;
	cvta.to.global.u64 	%rd13, %rd5;
	cvt.u64.u32 	%rd14, %r4;
	add.s64 	%rd15, %rd1, %rd14;
	shl.b64 	%rd16, %rd15, 3;
	add.s64 	%rd17, %rd13, %rd16;
	st.global.u64 	[%rd17], %rd6;
	st.global.u64 	[%rd17+2048], %rd6;
	bra.uni 	$L__BB13_6;
$L__BB13_2:
	cvta.to.global.u64 	%rd8, %rd5;
	mov.u32 	%r1, %tid.x;
	cvt.u64.u32 	%rd9, %r1;
	setp.le.u64 	%p2, %rd2, %rd9;
	add.s64 	%rd10, %rd1, %rd9;
	shl.b64 	%rd11, %rd10, 3;
	add.s64 	%rd4, %rd8, %rd11;
	@%p2 bra 	$L__BB13_4;
	st.global.u64 	[%rd4], %rd6;
$L__BB13_4:
	add.s32 	%r3, %r1, 256;
	cvt.u64.u32 	%rd12, %r3;
	setp.le.u64 	%p3, %rd2, %rd12;
	@%p3 bra 	$L__BB13_6;
	st.global.u64 	[%rd4+2048], %rd6;
$L__BB13_6:
	ret;

}


// ===== COMPILED SASS (sm_100) =====

	.target	sm_100

	.elftype	@"ET_EXEC"


//--------------------- .note.nv.tkinfo           --------------------------
	.section	.note.nv.tkinfo,"",@"SHT_NOTE"
	.sectionflags	@"SHF_NOTE_NV_TKINFO"
	.tkinfo
        /*0018*/ 	.word	0x00000002
        /*0030*/ 	.string	""
        /*0030*/ 	.string	"ptxas"
        /*0030*/ 	.string	"Cuda compilation tools, release 13.0, V13.0.88"
        /*0030*/ 	.string	"Build cuda_13.0.r13.0/compiler.36424714_0"
        /*0030*/ 	.string	"-arch sm_100 -m 64 "



//--------------------- .note.nv.cuinfo           --------------------------
	.section	.note.nv.cuinfo,"",@"SHT_NOTE"
	.sectionflags	@"SHF_NOTE_NV_CUINFO"
        /*0018*/ 	.short	0x0002
        /*001a*/ 	.short	0x0064
        /*001c*/ 	.short	0x0082
	.zero		2


//--------------------- .nv.info                  --------------------------
	.section	.nv.info,"",@"SHT_CUDA_INFO"
	.align	4


	//----- nvinfo : EIATTR_REGCOUNT
	.align		4
        /*0000*/ 	.byte	0x04, 0x2f
        /*0002*/ 	.short	(.L_80 - .L_79)
	.align		4
.L_79:
        /*0004*/ 	.word	index@(_Z44push_preallocate_list_to_device_queue_kernelP12vertex_blockP10edge_blockPP18adjacency_sentinelmPmm)
        /*0008*/ 	.word	0x00000022


	//----- nvinfo : EIATTR_FRAME_SIZE
	.align		4
.L_80:
        /*000c*/ 	.byte	0x04, 0x11
        /*000e*/ 	.short	(.L_82 - .L_81)
	.align		4
.L_81:
        /*0010*/ 	.word	index@(_Z44push_preallocate_list_to_device_queue_kernelP12vertex_blockP10edge_blockPP18adjacency_sentinelmPmm)
        /*0014*/ 	.word	0x00000030


	//----- nvinfo : EIATTR_REGCOUNT
	.align		4
.L_82:
        /*0018*/ 	.byte	0x04, 0x2f
        /*001a*/ 	.short	(.L_84 - .L_83)
	.align		4
.L_83:
        /*001c*/ 	.word	index@(_Z19data_structure_initv)
        /*0020*/ 	.word	0x0000000a


	//----- nvinfo : EIATTR_FRAME_SIZE
	.align		4
.L_84:
        /*0024*/ 	.byte	0x04, 0x11
        /*0026*/ 	.short	(.L_86 - .L_85)
	.align		4
.L_85:
        /*0028*/ 	.word	index@(_Z19data_structure_initv)
        /*002c*/ 	.word	0x00000000


	//----- nvinfo : EIATTR_REGCOUNT
	.align		4
.L_86:
        /*0030*/ 	.byte	0x04, 0x2f
        /*0032*/ 	.short	(.L_88 - .L_87)
	.align		4
.L_87:
        /*0034*/ 	.word	index@(_Z53parallel_push_vertex_preallocate_list_to_device_queueP12vertex_blockPP18adjacency_sentinelm)
        /*0038*/ 	.word	0x0000001c


	//----- nvinfo : EIATTR_FRAME_SIZE
	.align		4
.L_88:
        /*003c*/ 	.byte	0x04, 0x11
        /*003e*/ 	.short	(.L_90 - .L_89)
	.align		4
.L_89:
        /*0040*/ 	.word	index@(_Z53parallel_push_vertex_preallocate_list_to_device_queueP12vertex_blockPP18adjacency_sentinelm)
        /*0044*/ 	.word	0x00000010


	//----- nvinfo : EIATTR_REGCOUNT
	.align		4
.L_90:
        /*0048*/ 	.byte	0x04, 0x2f
        /*004a*/ 	.short	(.L_92 - .L_91)
	.align		4
.L_91:
        /*004c*/ 	.word	index@(_Z51parallel_push_edge_preallocate_list_to_device_queueP10edge_blockPP18adjacency_sentinelPmm)
        /*0050*/ 	.word	0x0000001c


	//----- nvinfo : EIATTR_FRAME_SIZE
	.align		4
.L_92:
        /*0054*/ 	.byte	0x04, 0x11
        /*0056*/ 	.short	(.L_94 - .L_93)
	.align		4
.L_93:
        /*0058*/ 	.word	index@(_Z51parallel_push_edge_preallocate_list_to_device_queueP10edge_blockPP18adjacency_sentinelPmm)
        /*005c*/ 	.word	0x00000010


	//----- nvinfo : EIATTR_REGCOUNT
	.align		4
.L_94:
        /*0060*/ 	.byte	0x04, 0x2f
        /*0062*/ 	.short	(.L_96 - .L_95)
	.align		4
.L_95:
        /*0064*/ 	.word	index@(_Z26parallel_push_queue_updatemm)
        /*0068*/ 	.word	0x00000016


	//----- nvinfo : EIATTR_FRAME_SIZE
	.align		4
.L_96:
        /*006c*/ 	.byte	0x04, 0x11
        /*006e*/ 	.short	(.L_98 - .L_97)
	.align		4
.L_97:
        /*0070*/ 	.word	index@(_Z26parallel_push_queue_updatemm)
        /*0074*/ 	.word	0x00000000


	//----- nvinfo : EIATTR_REGCOUNT
	.align		4
.L_98:
        /*0078*/ 	.byte	0x04, 0x2f
        /*007a*/ 	.short	(.L_100 - .L_99)
	.align		4
.L_99:
        /*007c*/ 	.word	index@(_Z22vertex_dictionary_initP12vertex_blockP18adjacency_sentinelmP16graph_propertiesmPm)
        /*0080*/ 	.word	0x0000002c


	//----- nvinfo : EIATTR_FRAME_SIZE
	.align		4
.L_100:
        /*0084*/ 	.byte	0x04, 0x11
        /*0086*/ 	.short	(.L_102 - .L_101)
	.align		4
.L_101:
        /*0088*/ 	.word	index@(_Z22vertex_dictionary_initP12vertex_blockP18adjacency_sentinelmP16graph_propertiesmPm)
        /*008c*/ 	.word	0x00000040


	//----- nvinfo : EIATTR_REGCOUNT
	.align		4
.L_102:
        /*0090*/ 	.byte	0x04, 0x2f
        /*0092*/ 	.short	(.L_104 - .L_103)
	.align		4
.L_103:
        /*0094*/ 	.word	index@(_Z19adjacency_list_initP10edge_blockPmP16graph_propertiesS1_S1_mmmS1_m)
        /*0098*/ 	.word	0x00000028


	//----- nvinfo : EIATTR_FRAME_SIZE
	.align		4
.L_104:
        /*009c*/ 	.byte	0x04, 0x11
        /*009e*/ 	.short	(.L_106 - .L_105)
	.align		4
.L_105:
        /*00a0*/ 	.word	index@(_Z19adjacency_list_initP10edge_blockPmP16graph_propertiesS1_S1_mmmS1_m)
        /*00a4*/ 	.word	0x00000350


	//----- nvinfo : EIATTR_REGCOUNT
	.align		4
.L_106:
        /*00a8*/ 	.byte	0x04, 0x2f
        /*00aa*/ 	.short	(.L_108 - .L_107)
	.align		4
.L_107:
        /*00ac*/ 	.word	index@(_Z17update_edge_queuem)
        /*00b0*/ 	.word	0x00000018


	//----- nvinfo : EIATTR_FRAME_SIZE
	.align		4
.L_108:
        /*00b4*/ 	.byte	0x04, 0x11
        /*00b6*/ 	.short	(.L_110 - .L_109)
	.align		4
.L_109:
        /*00b8*/ 	.word	index@(_Z17update_edge_queuem)
        /*00bc*/ 	.word	0x00000010


	//----- nvinfo : EIATTR_REGCOUNT
	.align		4
.L_110:
        /*00c0*/ 	.byte	0x04, 0x2f
        /*00c2*/ 	.short	(.L_112 - .L_111)
	.align		4
.L_111:
        /*00c4*/ 	.word	index@(_Z11printKernelP12vertex_blockm)
        /*00c8*/ 	.word	0x00000024


	//----- nvinfo : EIATTR_FRAME_SIZE
	.align		4
.L_112:
        /*00cc*/ 	.byte	0x04, 0x11
        /*00ce*/ 	.short	(.L_114 - .L_113)
	.align		4
.L_113:
        /*00d0*/ 	.word	index@(_Z11printKernelP12vertex_blockm)
        /*00d4*/ 	.word	0x00000020


	//----- nvinfo : EIATTR_REGCOUNT
	.align		4
.L_114:
        /*00d8*/ 	.byte	0x04, 0x2f
        /*00da*/ 	.short	(.L_116 - .L_115)
	.align		4
.L_115:
        /*00dc*/ 	.word	index@(_ZN3cub18CUB_300001_SM_10006detail11EmptyKernelIvEEvv)
        /*00e0*/ 	.word	0x00000004


	//----- nvinfo : EIATTR_FRAME_SIZE
	.align		4
.L_116:
        /*00e4*/ 	.byte	0x04, 0x11
        /*00e6*/ 	.short	(.L_118 - .L_117)
	.align		4
.L_117:
        /*00e8*/ 	.word	index@(_ZN3cub18CUB_300001_SM_10006detail11EmptyKernelIvEEvv)
        /*00ec*/ 	.word	0x00000000


	//----- nvinfo : EIATTR_REGCOUNT
	.align		4
.L_118:
        /*00f0*/ 	.byte	0x04, 0x2f
        /*00f2*/ 	.short	(.L_120 - .L_119)
	.align		4
.L_119:
        /*00f4*/ 	.word	index@(_ZN3cub18CUB_300001_SM_10006detail8for_each13static_kernelINS2_12policy_hub_t12policy_500_tEmN6thrust24THRUST_300001_SM_1000_NS8cuda_cub20__uninitialized_fill7functorINS7_10device_ptrIP12vertex_blockEESD_EEEEvT0_T1_)
        /*00f8*/ 	.word	0x00000009


	//----- nvinfo : EIATTR_FRAME_SIZE
	.align		4
.L_120:
        /*00fc*/ 	.byte	0x04, 0x11
        /*00fe*/ 	.short	(.L_122 - .L_121)
	.align		4
.L_121:
        /*0100*/ 	.word	index@(_ZN3cub18CUB_300001_SM_10006detail8for_each13static_kernelINS2_12policy_hub_t12policy_500_tEmN6thrust24THRUST_300001_SM_1000_NS8cuda_cub20__uninitialized_fill7functorINS7_10device_ptrIP12vertex_blockEESD_EEEEvT0_T1_)
        /*0104*/ 	.word	0x00000000


	//----- nvinfo : EIATTR_REGCOUNT
	.align		4
.L_122:
        /*0108*/ 	.byte	0x04, 0x2f
        /*010a*/ 	.short	(.L_124 - .L_123)
	.align		4
.L_123:
        /*010c*/ 	.word	index@(_ZN3cub18CUB_300001_SM_10006detail8for_each13static_kernelINS2_12policy_hub_t12policy_500_tEmN6thrust24THRUST_300001_SM_1000_NS8cuda_cub20__uninitialized_fill7functorINS7_10device_ptrIP10edge_blockEESD_EEEEvT0_T1_)
        /*0110*/ 	.word	0x00000009


	//----- nvinfo : EIATTR_FRAME_SIZE
	.align		4
.L_124:
        /*0114*/ 	.byte	0x04, 0x11
        /*0116*/ 	.short	(.L_126 - .L_125)
	.align		4
.L_125:
        /*0118*/ 	.word	index@(_ZN3cub18CUB_300001_SM_10006detail8for_each13static_kernelINS2_12policy_hub_t12policy_500_tEmN6thrust24THRUST_300001_SM_1000_NS8cuda_cub20__uninitialized_fill7functorINS7_10device_ptrIP10edge_blockEESD_EEEEvT0_T1_)
        /*011c*/ 	.word	0x00000000


	//----- nvinfo : EIATTR_REGCOUNT
	.align		4
.L_126:
        /*0120*/ 	.byte	0x04, 0x2f
        /*0122*/ 	.short	(.L_128 - .L_127)
	.align		4
.L_127:
        /*0124*/ 	.word	index@(_ZN3cub18CUB_300001_SM_10006detail8for_each13static_kernelINS2_12policy_hub_t12policy_500_tEmN6thrust24THRUST_300001_SM_1000_NS8cuda_cub20__uninitialized_fill7functorINS7_10device_ptrIP18adjacency_sentinelEESD_EEEEvT0_T1_)
        /*0128*/ 	.word	0x00000009


	//----- nvinfo : EIATTR_FRAME_SIZE
	.align		4
.L_128:
        /*012c*/ 	.byte	0x04, 0x11
        /*012e*/ 	.short	(.L_130 - .L_129)
	.align		4
.L_129:
        /*0130*/ 	.word	index@(_ZN3cub18CUB_300001_SM_10006detail8for_each13static_kernelINS2_12policy_hub_t12policy_500_tEmN6thrust24THRUST_300001_SM_1000_NS8cuda_cub20__uninitialized_fill7functorINS7_10device_ptrIP18adjacency_sentinelEESD_EEEEvT0_T1_)
        /*0134*/ 	.word	0x00000000


	//----- nvinfo : EIATTR_REGCOUNT
	.align		4
.L_130:
        /*0138*/ 	.byte	0x04, 0x2f
        /*013a*/ 	.short	(.L_132 - .L_131)
	.align		4
.L_131:
        /*013c*/ 	.word	index@(_ZN3cub18CUB_300001_SM_10006detail8for_each13static_kernelINS2_12policy_hub_t12policy_500_tEmN6thrust24THRUST_300001_SM_1000_NS8cuda_cub20__uninitialized_fill7functorINS7_10device_ptrImEEmEEEEvT0_T1_)
        /*0140*/ 	.word	0x00000009


	//----- nvinfo : EIATTR_FRAME_SIZE
	.align		4
.L_132:
        /*0144*/ 	.byte	0x04, 0x11
        /*0146*/ 	.short	(.L_134 - .L_133)
	.align		4
.L_133:
        /*0148*/ 	.word	index@(_ZN3cub18CUB_300001_SM_10006detail8for_each13static_kernelINS2_12policy_hub_t12policy_500_tEmN6thrust24THRUST_300001_SM_1000_NS8cuda_cub20__uninitialized_fill7functorINS7_10device_ptrImEEmEEEEvT0_T1_)
        /*014c*/ 	.word	0x00000000


	//----- nvinfo : EIATTR_MIN_STACK_SIZE
	.align		4
.L_134:
        /*0150*/ 	.byte	0x04, 0x12
        /*0152*/ 	.short	(.L_136 - .L_135)
	.align		4
.L_135:
        /*0154*/ 	.word	index@(_ZN3cub18CUB_300001_SM_10006detail8for_each13static_kernelINS2_12policy_hub_t12policy_500_tEmN6thrust24THRUST_300001_SM_1000_NS8cuda_cub20__uninitialized_fill7functorINS7_10device_ptrImEEmEEEEvT0_T1_)
        /*0158*/ 	.word	0x00000000


	//----- nvinfo : EIATTR_MIN_STACK_SIZE
	.align		4
.L_136:
        /*015c*/ 	.byte	0x04, 0x12
        /*015e*/ 	.short	(.L_138 - .L_137)
	.align		4
.L_137:
        /*0160*/ 	.word	index@(_ZN3cub18CUB_300001_SM_10006detail8for_each13static_kernelINS2_12policy_hub_t12policy_500_tEmN6thrust24THRUST_300001_SM_1000_NS8cuda_cub20__uninitialized_fill7functorINS7_10device_ptrIP18adjacency_sentinelEESD_EEEEvT0_T1_)
        /*0164*/ 	.word	0x00000000


	//----- nvinfo : EIATTR_MIN_STACK_SIZE
	.align		4
.L_138:
        /*0168*/ 	.byte	0x04, 0x12
        /*016a*/ 	.short	(.L_140 - .L_139)
	.align		4
.L_139:
        /*016c*/ 	.word	index@(_ZN3cub18CUB_300001_SM_10006detail8for_each13static_kernelINS2_12policy_hub_t12policy_500_tEmN6thrust24THRUST_300001_SM_1000_NS8cuda_cub20__uninitialized_fill7functorINS7_10device_ptrIP10edge_blockEESD_EEEEvT0_T1_)
        /*0170*/ 	.word	0x00000000


	//----- nvinfo : EIATTR_MIN_STACK_SIZE
	.align		4
.L_140:
        /*0174*/ 	.byte	0x04, 0x12
        /*0176*/ 	.short	(.L_142 - .L_141)
	.align		4
.L_141:
        /*0178*/ 	.word	index@(_ZN3cub18CUB_300001_SM_10006detail8for_each13static_kernelINS2_12policy_hub_t12policy_500_tEmN6thrust24THRUST_300001_SM_1000_NS8cuda_cub20__uninitialized_fill7functorINS7_10device_ptrIP12vertex_blockEESD_EEEEvT0_T1_)
        /*017c*/ 	.word	0x00000000


	//----- nvinfo : EIATTR_MIN_STACK_SIZE
	.align		4
.L_142:
        /*0180*/ 	.byte	0x04, 0x12
        /*0182*/ 	.short	(.L_144 - .L_143)
	.align		4
.L_143:
        /*0184*/ 	.word	index@(_ZN3cub18CUB_300001_SM_10006detail11EmptyKernelIvEEvv)
        /*0188*/ 	.word	0x00000000


	//----- nvinfo : EIATTR_MIN_STACK_SIZE
	.align		4
.L_144:
        /*018c*/ 	.byte	0x04, 0x12
        /*018e*/ 	.short	(.L_146 - .L_145)
	.align		4
.L_145:
        /*0190*/ 	.word	index@(_Z11printKernelP12vertex_blockm)
        /*0194*/ 	.word	0x00000020


	//----- nvinfo : EIATTR_MIN_STACK_SIZE
	.align		4
.L_146:
        /*0198*/ 	.byte	0x04, 0x12
        /*019a*/ 	.short	(.L_148 - .L_147)
	.align		4
.L_147:
        /*019c*/ 	.word	index@(_Z17update_edge_queuem)
        /*01a0*/ 	.word	0x00000010


	//----- nvinfo : EIATTR_MIN_STACK_SIZE
	.align		4
.L_148:
        /*01a4*/ 	.byte	0x04, 0x12
        /*01a6*/ 	.short	(.L_150 - .L_149)
	.align		4
.L_149:
        /*01a8*/ 	.word	index@(_Z19adjacency_list_initP10edge_blockPmP16graph_propertiesS1_S1_mmmS1_m)
        /*01ac*/ 	.word	0x00000350


	//----- nvinfo : EIATTR_MIN_STACK_SIZE
	.align		4
.L_150:
        /*01b0*/ 	.byte	0x04, 0x12
        /*01b2*/ 	.short	(.L_152 - .L_151)
	.align		4
.L_151:
        /*01b4*/ 	.word	index@(_Z22vertex_dictionary_initP12vertex_blockP18adjacency_sentinelmP16graph_propertiesmPm)
        /*01b8*/ 	.word	0x00000040


	//----- nvinfo : EIATTR_MIN_STACK_SIZE
	.align		4
.L_152:
        /*01bc*/ 	.byte	0x04, 0x12
        /*01be*/ 	.short	(.L_154 - .L_153)
	.align		4
.L_153:
        /*01c0*/ 	.word	index@(_Z26parallel_push_queue_updatemm)
        /*01c4*/ 	.word	0x00000000


	//----- nvinfo : EIATTR_MIN_STACK_SIZE
	.align		4
.L_154:
        /*01c8*/ 	.byte	0x04, 0x12
        /*01ca*/ 	.short	(.L_156 - .L_155)
	.align		4
.L_155:
        /*01cc*/ 	.word	index@(_Z51parallel_push_edge_preallocate_list_to_device_queueP10edge_blockPP18adjacency_sentinelPmm)
        /*01d0*/ 	.word	0x00000010


	//----- nvinfo : EIATTR_MIN_STACK_SIZE
	.align		4
.L_156:
        /*01d4*/ 	.byte	0x04, 0x12
        /*01d6*/ 	.short	(.L_158 - .L_157)
	.align		4
.L_157:
        /*01d8*/ 	.word	index@(_Z53parallel_push_vertex_preallocate_list_to_device_queueP12vertex_blockPP18adjacency_sentinelm)
        /*01dc*/ 	.word	0x00000010


	//----- nvinfo : EIATTR_MIN_STACK_SIZE
	.align		4
.L_158:
        /*01e0*/ 	.byte	0x04, 0x12
        /*01e2*/ 	.short	(.L_160 - .L_159)
	.align		4
.L_159:
        /*01e4*/ 	.word	index@(_Z19data_structure_initv)
        /*01e8*/ 	.word	0x00000000


	//----- nvinfo : EIATTR_MIN_STACK_SIZE
	.align		4
.L_160:
        /*01ec*/ 	.byte	0x04, 0x12
        /*01ee*/ 	.short	(.L_162 - .L_161)
	.align		4
.L_161:
        /*01f0*/ 	.word	index@(_Z44push_preallocate_list_to_device_queue_kernelP12vertex_blockP10edge_blockPP18adjacency_sentinelmPmm)
        /*01f4*/ 	.word	0x00000030
.L_162:


//--------------------- .nv.compat                --------------------------
	.section	.nv.compat,"",@"SHT_CUDA_COMPAT_INFO"
	.align	4
        /*0000*/ 	.byte	0x02, 0x09, 0x00, 0x00, 0x02, 0x02, 0x01, 0x00, 0x02, 0x05, 0x05, 0x00, 0x03, 0x07, 0x01, 0x01
        /*0010*/ 	.byte	0x02, 0x03, 0x00, 0x00, 0x02, 0x06, 0x01, 0x00, 0x04, 0x0b, 0x08, 0x00, 0x09, 0x00, 0x00, 0x00
        /*0020*/ 	.byte	0x00, 0x00, 0x00, 0x00


//--------------------- .nv.info._ZN3cub18CUB_300001_SM_10006detail8for_each13static_kernelINS2_12policy_hub_t12policy_500_tEmN6thrust24THRUST_300001_SM_1000_NS8cuda_cub20__uninitialized_fill7functorINS7_10device_ptrImEEmEEEEvT0_T1_ --------------------------
	.section	.nv.info._ZN3cub18CUB_300001_SM_10006detail8for_each13static_kernelINS2_12policy_hub_t12policy_500_tEmN6thrust24THRUST_300001_SM_1000_NS8cuda_cub20__uninitialized_fill7functorINS7_10device_ptrImEEmEEEEvT0_T1_,"",@"SHT_CUDA_INFO"
	.sectionflags	@""
	.align	4


	//----- nvinfo : EIATTR_CUDA_API_VERSION
	.align		4
        /*0000*/ 	.byte	0x04, 0x37
        /*0002*/ 	.short	(.L_164 - .L_163)
.L_163:
        /*0004*/ 	.word	0x00000082


	//----- nvinfo : EIATTR_KPARAM_INFO
	.align		4
.L_164:
        /*0008*/ 	.byte	0x04, 0x17
        /*000a*/ 	.short	(.L_166 - .L_165)
.L_165:
        /*000c*/ 	.word	0x00000000
        /*0010*/ 	.short	0x0001
        /*0012*/ 	.short	0x0008
        /*0014*/ 	.byte	0x00, 0xf0, 0x41, 0x00


	//----- nvinfo : EIATTR_KPARAM_INFO
	.align		4
.L_166:
        /*0018*/ 	.byte	0x04, 0x17
        /*001a*/ 	.short	(.L_168 - .L_167)
.L_167:
        /*001c*/ 	.word	0x00000000
        /*0020*/ 	.short	0x0000
        /*0022*/ 	.short	0x0000
        /*0024*/ 	.byte	0x00, 0xf0, 0x21, 0x00


	//----- nvinfo : EIATTR_SPARSE_MMA_MASK
	.align		4
.L_168:
        /*0028*/ 	.byte	0x03, 0x50
        /*002a*/ 	.short	0x0000


	//----- nvinfo : EIATTR_MAXREG_COUNT
	.align		4
        /*002c*/ 	.byte	0x03, 0x1b
        /*002e*/ 	.short	0x00ff


	//----- nvinfo : EIATTR_MERCURY_ISA_VERSION
	.align		4
        /*0030*/ 	.byte	0x03, 0x5f
        /*0032*/ 	.short	0x0101


	//----- nvinfo : EIATTR_VRC_CTA_INIT_COUNT
	.align		4
        /*0034*/ 	.byte	0x02, 0x4a
	.zero		1
	.zero		1


	//----- nvinfo : EIATTR_EXIT_INSTR_OFFSETS
	.align		4
        /*0038*/ 	.byte	0x04, 0x1c
        /*003a*/ 	.short	(.L_170 - .L_169)


	//   ....[0]....
.L_169:
        /*003c*/ 	.word	0x00000130


	//   ....[1]....
        /*0040*/ 	.word	0x00000230


	//   ....[2]....
        /*0044*/ 	.word	0x00000260


	//----- nvinfo : EIATTR_MAX_THREADS
	.align		4
.L_170:
        /*0048*/ 	.byte	0x04, 0x05
        /*004a*/ 	.short	(.L_172 - .L_171)
.L_171:
        /*004c*/ 	.word	0x00000100
        /*0050*/ 	.word	0x00000001
        /*0054*/ 	.word	0x00000001


	//----- nvinfo : EIATTR_CBANK_PARAM_SIZE
	.align		4
.L_172:
        /*0058*/ 	.byte	0x03, 0x19
        /*005a*/ 	.short	0x0018


	//----- nvinfo : EIATTR_PARAM_CBANK
	.align		4
        /*005c*/ 	.byte	0x04, 0x0a
        /*005e*/ 	.short	(.L_174 - .L_173)
	.align		4
.L_173:
        /*0060*/ 	.word	index@(.nv.constant0._ZN3cub18CUB_300001_SM_10006detail8for_each13static_kernelINS2_12policy_hub_t12policy_500_tEmN6thrust24THRUST_300001_SM_1000_NS8cuda_cub20__uninitialized_fill7functorINS7_10device_ptrImEEmEEEEvT0_T1_)
        /*0064*/ 	.short	0x0380
        /*0066*/ 	.short	0x0018


	//----- nvinfo : EIATTR_SW_WAR
	.align		4
.L_174:
        /*0068*/ 	.byte	0x04, 0x36
        /*006a*/ 	.short	(.L_176 - .L_175)
.L_175:
        /*006c*/ 	.word	0x00000008
.L_176:


//--------------------- .nv.info._ZN3cub18CUB_300001_SM_10006detail8for_each13static_kernelINS2_12policy_hub_t12policy_500_tEmN6thrust24THRUST_300001_SM_1000_NS8cuda_cub20__uninitialized_fill7functorINS7_10device_ptrIP18adjacency_sentinelEESD_EEEEvT0_T1_ --------------------------
	.section	.nv.info._ZN3cub18CUB_300001_SM_10006detail8for_each13static_kernelINS2_12policy_hub_t12policy_500_tEmN6thrust24THRUST_300001_SM_1000_NS8cuda_cub20__uninitialized_fill7functorINS7_10device_ptrIP18adjacency_sentinelEESD_EEEEvT0_T1_,"",@"SHT_CUDA_INFO"
	.sectionflags	@""
	.align	4


	//----- nvinfo : EIATTR_CUDA_API_VERSION
	.align		4
        /*0000*/ 	.byte	0x04, 0x37
        /*0002*/ 	.short	(.L_178 - .L_177)
.L_177:
        /*0004*/ 	.word	0x00000082


	//----- nvinfo : EIATTR_KPARAM_INFO
	.align		4
.L_178:
        /*0008*/ 	.byte	0x04, 0x17
        /*000a*/ 	.short	(.L_180 - .L_179)
.L_179:
        /*000c*/ 	.word	0x00000000
        /*0010*/ 	.short	0x0001
        /*0012*/ 	.short	0x0008
        /*0014*/ 	.byte	0x00, 0xf0, 0x41, 0x00


	//----- nvinfo : EIATTR_KPARAM_INFO
	.align		4
.L_180:
        /*0018*/ 	.byte	0x04, 0x17
        /*001a*/ 	.short	(.L_182 - .L_181)
.L_181:
        /*001c*/ 	.word	0x00000000
        /*0020*/ 	.short	0x0000
        /*0022*/ 	.short	0x0000
        /*0024*/ 	.byte	0x00, 0xf0, 0x21, 0x00


	//----- nvinfo : EIATTR_SPARSE_MMA_MASK
	.align		4
.L_182:
        /*0028*/ 	.byte	0x03, 0x50
        /*002a*/ 	.short	0x0000


	//----- nvinfo : EIATTR_MAXREG_COUNT
	.align		4
        /*002c*/ 	.byte	0x03, 0x1b
        /*002e*/ 	.short	0x00ff


	//----- nvinfo : EIATTR_MERCURY_ISA_VERSION
	.align		4
        /*0030*/ 	.byte	0x03, 0x5f
        /*0032*/ 	.short	0x0101


	//----- nvinfo : EIATTR_VRC_CTA_INIT_COUNT
	.align		4
        /*0034*/ 	.byte	0x02, 0x4a
	.zero		1
	.zero		1


	//----- nvinfo : EIATTR_EXIT_INSTR_OFFSETS
	.align		4
        /*0038*/ 	.byte	0x04, 0x1c
        /*003a*/ 	.short	(.L_184 - .L_183)


	//   ....[0]....
.L_183:
        /*003c*/ 	.word	0x00000130


	//   ....[1]....
        /*0040*/ 	.word	0x00000230


	//   ....[2]....
        /*0044*/ 	.word	0x00000260


	//----- nvinfo : EIATTR_MAX_THREADS
	.align		4
.L_184:
        /*0048*/ 	.byte	0x04, 0x05
        /*004a*/ 	.short	(.L_186 - .L_185)
.L_185:
        /*004c*/ 	.word	0x00000100
        /*0050*/ 	.word	0x00000001
        /*0054*/ 	.word	0x00000001


	//----- nvinfo : EIATTR_CBANK_PARAM_SIZE
	.align		4
.L_186:
        /*0058*/ 	.byte	0x03, 0x19
        /*005a*/ 	.short	0x0018


	//----- nvinfo : EIATTR_PARAM_CBANK
	.align		4
        /*005c*/ 	.byte	0x04, 0x0a
        /*005e*/ 	.short	(.L_188 - .L_187)
	.align		4
.L_187:
        /*0060*/ 	.word	index@(.nv.constant0._ZN3cub18CUB_300001_SM_10006detail8for_each13static_kernelINS2_12policy_hub_t12policy_500_tEmN6thrust24THRUST_300001_SM_1000_NS8cuda_cub20__uninitialized_fill7functorINS7_10device_ptrIP18adjacency_sentinelEESD_EEEEvT0_T1_)
        /*0064*/ 	.short	0x0380
        /*0066*/ 	.short	0x0018


	//----- nvinfo : EIATTR_SW_WAR
	.align		4
.L_188:
        /*0068*/ 	.byte	0x04, 0x36
        /*006a*/ 	.short	(.L_190 - .L_189)
.L_189:
        /*006c*/ 	.word	0x00000008
.L_190:


//--------------------- .nv.info._ZN3cub18CUB_300001_SM_10006detail8for_each13static_kernelINS2_12policy_hub_t12policy_500_tEmN6thrust24THRUST_300001_SM_1000_NS8cuda_cub20__uninitialized_fill7functorINS7_10device_ptrIP10edge_blockEESD_EEEEvT0_T1_ --------------------------
	.section	.nv.info._ZN3cub18CUB_300001_SM_10006detail8for_each13static_kernelINS2_12policy_hub_t12policy_500_tEmN6thrust24THRUST_300001_SM_1000_NS8cuda_cub20__uninitialized_fill7functorINS7_10device_ptrIP10edge_blockEESD_EEEEvT0_T1_,"",@"SHT_CUDA_INFO"
	.sectionflags	@""
	.align	4


	//----- nvinfo : EIATTR_CUDA_API_VERSION
	.align		4
        /*0000*/ 	.byte	0x04, 0x37
        /*0002*/ 	.short	(.L_192 - .L_191)
.L_191:
        /*0004*/ 	.word	0x00000082


	//----- nvinfo : EIATTR_KPARAM_INFO
	.align		4
.L_192:
        /*0008*/ 	.byte	0x04, 0x17
        /*000a*/ 	.short	(.L_194 - .L_193)
.L_193:
        /*000c*/ 	.word	0x00000000
        /*0010*/ 	.short	0x0001
        /*0012*/ 	.short	0x0008
        /*0014*/ 	.byte	0x00, 0xf0, 0x41, 0x00


	//----- nvinfo : EIATTR_KPARAM_INFO
	.align		4
.L_194:
        /*0018*/ 	.byte	0x04, 0x17
        /*001a*/ 	.short	(.L_196 - .L_195)
.L_195:
        /*001c*/ 	.word	0x00000000
        /*0020*/ 	.short	0x0000
        /*0022*/ 	.short	0x0000
        /*0024*/ 	.byte	0x00, 0xf0, 0x21, 0x00


	//----- nvinfo : EIATTR_SPARSE_MMA_MASK
	.align		4
.L_196:
        /*0028*/ 	.byte	0x03, 0x50
        /*002a*/ 	.short	0x0000


	//----- nvinfo : EIATTR_MAXREG_COUNT
	.align		4
        /*002c*/ 	.byte	0x03, 0x1b
        /*002e*/ 	.short	0x00ff


	//----- nvinfo : EIATTR_MERCURY_ISA_VERSION
	.align		4
        /*0030*/ 	.byte	0x03, 0x5f
        /*0032*/ 	.short	0x0101


	//----- nvinfo : EIATTR_VRC_CTA_INIT_COUNT
	.align		4
        /*0034*/ 	.byte	0x02, 0x4a
	.zero		1
	.zero		1


	//----- nvinfo : EIATTR_EXIT_INSTR_OFFSETS
	.align		4
        /*0038*/ 	.byte	0x04, 0x1c
        /*003a*/ 	.short	(.L_198 - .L_197)


	//   ....[0]....
.L_197:
        /*003c*/ 	.word	0x00000130


	//   ....[1]....
        /*0040*/ 	.word	0x00000230


	//   ....[2]....
        /*0044*/ 	.word	0x00000260


	//----- nvinfo : EIATTR_MAX_THREADS
	.align		4
.L_198:
        /*0048*/ 	.byte	0x04, 0x05
        /*004a*/ 	.short	(.L_200 - .L_199)
.L_199:
        /*004c*/ 	.word	0x00000100
        /*0050*/ 	.word	0x00000001
        /*0054*/ 	.word	0x00000001


	//----- nvinfo : EIATTR_CBANK_PARAM_SIZE
	.align		4
.L_200:
        /*0058*/ 	.byte	0x03, 0x19
        /*005a*/ 	.short	0x0018


	//----- nvinfo : EIATTR_PARAM_CBANK
	.align		4
        /*005c*/ 	.byte	0x04, 0x0a
        /*005e*/ 	.short	(.L_202 - .L_201)
	.align		4
.L_201:
        /*0060*/ 	.word	index@(.nv.constant0._ZN3cub18CUB_300001_SM_10006detail8for_each13static_kernelINS2_12policy_hub_t12policy_500_tEmN6thrust24THRUST_300001_SM_1000_NS8cuda_cub20__uninitialized_fill7functorINS7_10device_ptrIP10edge_blockEESD_EEEEvT0_T1_)
        /*0064*/ 	.short	0x0380
        /*0066*/ 	.short	0x0018


	//----- nvinfo : EIATTR_SW_WAR
	.align		4
.L_202:
        /*0068*/ 	.byte	0x04, 0x36
        /*006a*/ 	.short	(.L_204 - .L_203)
.L_203:
        /*006c*/ 	.word	0x00000008
.L_204:


//--------------------- .nv.info._ZN3cub18CUB_300001_SM_10006detail8for_each13static_kernelINS2_12policy_hub_t12policy_500_tEmN6thrust24THRUST_300001_SM_1000_NS8cuda_cub20__uninitialized_fill7functorINS7_10device_ptrIP12vertex_blockEESD_EEEEvT0_T1_ --------------------------
	.section	.nv.info._ZN3cub18CUB_300001_SM_10006detail8for_each13static_kernelINS2_12policy_hub_t12policy_500_tEmN6thrust24THRUST_300001_SM_1000_NS8cuda_cub20__uninitialized_fill7functorINS7_10device_ptrIP12vertex_blockEESD_EEEEvT0_T1_,"",@"SHT_CUDA_INFO"
	.sectionflags	@""
	.align	4


	//----- nvinfo : EIATTR_CUDA_API_VERSION
	.align		4
        /*0000*/ 	.byte	0x04, 0x37
        /*0002*/ 	.short	(.L_206 - .L_205)
.L_205:
        /*0004*/ 	.word	0x00000082


	//----- nvinfo : EIATTR_KPARAM_INFO
	.align		4
.L_206:
        /*0008*/ 	.byte	0x04, 0x17
        /*000a*/ 	.short	(.L_208 - .L_207)
.L_207:
        /*000c*/ 	.word	0x00000000
        /*0010*/ 	.short	0x0001
        /*0012*/ 	.short	0x0008
        /*0014*/ 	.byte	0x00, 0xf0, 0x41, 0x00


	//----- nvinfo : EIATTR_KPARAM_INFO
	.align		4
.L_208:
        /*0018*/ 	.byte	0x04, 0x17
        /*001a*/ 	.short	(.L_210 - .L_209)
.L_209:
        /*001c*/ 	.word	0x00000000
        /*0020*/ 	.short	0x0000
        /*0022*/ 	.short	0x0000
        /*0024*/ 	.byte	0x00, 0xf0, 0x21, 0x00


	//----- nvinfo : EIATTR_SPARSE_MMA_MASK
	.align		4
.L_210:
        /*0028*/ 	.byte	0x03, 0x50
        /*002a*/ 	.short	0x0000


	//----- nvinfo : EIATTR_MAXREG_COUNT
	.align		4
        /*002c*/ 	.byte	0x03, 0x1b
        /*002e*/ 	.short	0x00ff


	//----- nvinfo : EIATTR_MERCURY_ISA_VERSION
	.align		4
        /*0030*/ 	.byte	0x03, 0x5f
        /*0032*/ 	.short	0x0101


	//----- nvinfo : EIATTR_VRC_CTA_INIT_COUNT
	.align		4
        /*0034*/ 	.byte	0x02, 0x4a
	.zero		1
	.zero		1


	//----- nvinfo : EIATTR_EXIT_INSTR_OFFSETS
	.align		4
        /*0038*/ 	.byte	0x04, 0x1c
        /*003a*/ 	.short	(.L_212 - .L_211)


	//   ....[0]....
.L_211:
        /*003c*/ 	.word	0x00000130


	//   ....[1]....
        /*0040*/ 	.word	0x00000230


	//   ....[2]....
        /*0044*/ 	.word	0x00000260


	//----- nvinfo : EIATTR_MAX_THREADS
	.align		4
.L_212:
        /*0048*/ 	.byte	0x04, 0x05
        /*004a*/ 	.short	(.L_214 - .L_213)
.L_213:
        /*004c*/ 	.word	0x00000100
        /*0050*/ 	.word	0x00000001
        /*0054*/ 	.word	0x00000001


	//----- nvinfo : EIATTR_CBANK_PARAM_SIZE
	.align		4
.L_214:
        /*0058*/ 	.byte	0x03, 0x19
        /*005a*/ 	.short	0x0018


	//----- nvinfo : EIATTR_PARAM_CBANK
	.align		4
        /*005c*/ 	.byte	0x04, 0x0a
        /*005e*/ 	.short	(.L_216 - .L_215)
	.align		4
.L_215:
        /*0060*/ 	.word	index@(.nv.constant0._ZN3cub18CUB_300001_SM_10006detail8for_each13static_kernelINS2_12policy_hub_t12policy_500_tEmN6thrust24THRUST_300001_SM_1000_NS8cuda_cub20__uninitialized_fill7functorINS7_10device_ptrIP12vertex_blockEESD_EEEEvT0_T1_)
        /*0064*/ 	.short	0x0380
        /*0066*/ 	.short	0x0018


	//----- nvinfo : EIATTR_SW_WAR
	.align		4
.L_216:
        /*0068*/ 	.byte	0x04, 0x36
        /*006a*/ 	.short	(.L_218 - .L_217)
.L_217:
        /*006c*/ 	.word	0x00000008
.L_218:


//--------------------- .nv.info._ZN3cub18CUB_300001_SM_10006detail11EmptyKernelIvEEvv --------------------------
	.section	.nv.info._ZN3cub18CUB_300001_SM_10006detail11EmptyKernelIvEEvv,"",@"SHT_CUDA_INFO"
	.sectionflags	@""
	.align	4


	//----- nvinfo : EIATTR_CUDA_API_VERSION
	.align		4
        /*0000*/ 	.byte	0x04, 0x37
        /*0002*/ 	.short	(.L_220 - .L_219)
.L_219:
        /*0004*/ 	.word	0x00000082


	//----- nvinfo : EIATTR_SPARSE_MMA_MASK
	.align		4
.L_220:
        /*0008*/ 	.byte	0x03, 0x50
        /*000a*/ 	.short	0x0000


	//----- nvinfo : EIATTR_MAXREG_COUNT
	.align		4
        /*000c*/ 	.byte	0x03, 0x1b
        /*000e*/ 	.short	0x00ff


	//----- nvinfo : EIATTR_MERCURY_ISA_VERSION
	.align		4
        /*0010*/ 	.byte	0x03, 0x5f
        /*0012*/ 	.short	0x0101


	//----- nvinfo : EIATTR_VRC_CTA_INIT_COUNT
	.align		4
        /*0014*/ 	.byte	0x02, 0x4a
	.zero		1
	.zero		1


	//----- nvinfo : EIATTR_EXIT_INSTR_OFFSETS
	.align		4
        /*0018*/ 	.byte	0x04, 0x1c
        /*001a*/ 	.short	(.L_222 - .L_221)


	//   ....[0]....
.L_221:
        /*001c*/ 	.word	0x00000010


	//----- nvinfo : EIATTR_SW_WAR
	.align		4
.L_222:
        /*0020*/ 	.byte	0x04, 0x36
        /*0022*/ 	.short	(.L_224 - .L_223)
.L_223:
        /*0024*/ 	.word	0x00000008
.L_224:


//--------------------- .nv.info._Z11printKernelP12vertex_blockm --------------------------
	.section	.nv.info._Z11printKernelP12vertex_blockm,"",@"SHT_CUDA_INFO"
	.sectionflags	@""
	.align	4


	//----- nvinfo : EIATTR_CUDA_API_VERSION
	.align		4
        /*0000*/ 	.byte	0x04, 0x37
        /*0002*/ 	.short	(.L_226 - .L_225)
.L_225:
        /*0004*/ 	.word	0x00000082


	//----- nvinfo : EIATTR_KPARAM_INFO
	.align		4
.L_226:
        /*0008*/ 	.byte	0x04, 0x17
        /*000a*/ 	.short	(.L_228 - .L_227)
.L_227:
        /*000c*/ 	.word	0x00000000
        /*0010*/ 	.short	0x0001
        /*0012*/ 	.short	0x0008
        /*0014*/ 	.byte	0x00, 0xf0, 0x21, 0x00


	//----- nvinfo : EIATTR_KPARAM_INFO
	.align		4
.L_228:
        /*0018*/ 	.byte	0x04, 0x17
        /*001a*/ 	.short	(.L_230 - .L_229)
.L_229:
        /*001c*/ 	.word	0x00000000
        /*0020*/ 	.short	0x0000
        /*0022*/ 	.short	0x0000
        /*0024*/ 	.byte	0x00, 0xf5, 0x21, 0x00


	//----- nvinfo : EIATTR_SPARSE_MMA_MASK
	.align		4
.L_230:
        /*0028*/ 	.byte	0x03, 0x50
        /*002a*/ 	.short	0x0000


	//----- nvinfo : EIATTR_MAXREG_COUNT
	.align		4
        /*002c*/ 	.byte	0x03, 0x1b
        /*002e*/ 	.short	0x00ff


	//----- nvinfo : EIATTR_EXTERNS
	.align		4
        /*0030*/ 	.byte	0x04, 0x0f
        /*0032*/ 	.short	(.L_232 - .L_231)


	//   ....[0]....
	.align		4
.L_231:
        /*0034*/ 	.word	index@(vprintf)


	//----- nvinfo : EIATTR_MERCURY_ISA_VERSION
	.align		4
.L_232:
        /*0038*/ 	.byte	0x03, 0x5f
        /*003a*/ 	.short	0x0101


	//----- nvinfo : EIATTR_VRC_CTA_INIT_COUNT
	.align		4
        /*003c*/ 	.byte	0x02, 0x4a
	.zero		1
	.zero		1


	//----- nvinfo : EIATTR_SYSCALL_OFFSETS
	.align		4
        /*0040*/ 	.byte	0x04, 0x46
        /*0042*/ 	.short	(.L_234 - .L_233)


	//   ....[0]....
.L_233:
        /*0044*/ 	.word	0x000000e0


	//   ....[1]....
        /*0048*/ 	.word	0x00000210


	//   ....[2]....
        /*004c*/ 	.word	0x00000410


	//   ....[3]....
        /*0050*/ 	.word	0x00000570


	//   ....[4]....
        /*0054*/ 	.word	0x000006d0


	//   ....[5]....
        /*0058*/ 	.word	0x000007c0


	//   ....[6]....
        /*005c*/ 	.word	0x000008c0


	//   ....[7]....
        /*0060*/ 	.word	0x00000970


	//----- nvinfo : EIATTR_EXIT_INSTR_OFFSETS
	.align		4
.L_234:
        /*0064*/ 	.byte	0x04, 0x1c
        /*0066*/ 	.short	(.L_236 - .L_235)


	//   ....[0]....
.L_235:
        /*0068*/ 	.word	0x00000980


	//----- nvinfo : EIATTR_CRS_STACK_SIZE
	.align		4
.L_236:
        /*006c*/ 	.byte	0x04, 0x1e
        /*006e*/ 	.short	(.L_238 - .L_237)
.L_237:
        /*0070*/ 	.word	0x00000000


	//----- nvinfo : EIATTR_CBANK_PARAM_SIZE
	.align		4
.L_238:
        /*0074*/ 	.byte	0x03, 0x19
        /*0076*/ 	.short	0x0010


	//----- nvinfo : EIATTR_PARAM_CBANK
	.align		4
        /*0078*/ 	.byte	0x04, 0x0a
        /*007a*/ 	.short	(.L_240 - .L_239)
	.align		4
.L_239:
        /*007c*/ 	.word	index@(.nv.constant0._Z11printKernelP12vertex_blockm)
        /*0080*/ 	.short	0x0380
        /*0082*/ 	.short	0x0010


	//----- nvinfo : EIATTR_SW_WAR
	.align		4
.L_240:
        /*0084*/ 	.byte	0x04, 0x36
        /*0086*/ 	.short	(.L_242 - .L_241)
.L_241:
        /*0088*/ 	.word	0x00000008
.L_242:


//--------------------- .nv.info._Z17update_edge_queuem --------------------------
	.section	.nv.info._Z17update_edge_queuem,"",@"SHT_CUDA_INFO"
	.sectionflags	@""
	.align	4


	//----- nvinfo : EIATTR_CUDA_API_VERSION
	.align		4
        /*0000*/ 	.byte	0x04, 0x37
        /*0002*/ 	.short	(.L_244 - .L_243)
.L_243:
        /*0004*/ 	.word	0x00000082


	//----- nvinfo : EIATTR_KPARAM_INFO
	.align		4
.L_244:
        /*0008*/ 	.byte	0x04, 0x17
        /*000a*/ 	.short	(.L_246 - .L_245)
.L_245:
        /*000c*/ 	.word	0x00000000
        /*0010*/ 	.short	0x0000
        /*0012*/ 	.short	0x0000
        /*0014*/ 	.byte	0x00, 0xf0, 0x21, 0x00


	//----- nvinfo : EIATTR_SPARSE_MMA_MASK
	.align		4
.L_246:
        /*0018*/ 	.byte	0x03, 0x50
        /*001a*/ 	.short	0x0000


	//----- nvinfo : EIATTR_MAXREG_COUNT
	.align		4
        /*001c*/ 	.byte	0x03, 0x1b
        /*001e*/ 	.short	0x00ff


	//----- nvinfo : EIATTR_EXTERNS
	.align		4
        /*0020*/ 	.byte	0x04, 0x0f
        /*0022*/ 	.short	(.L_248 - .L_247)


	//   ....[0]....
	.align		4
.L_247:
        /*0024*/ 	.word	index@(vprintf)


	//----- nvinfo : EIATTR_MERCURY_ISA_VERSION
	.align		4
.L_248:
        /*0028*/ 	.byte	0x03, 0x5f
        /*002a*/ 	.short	0x0101


	//----- nvinfo : EIATTR_VRC_CTA_INIT_COUNT
	.align		4
        /*002c*/ 	.byte	0x02, 0x4a
	.zero		1
	.zero		1


	//----- nvinfo : EIATTR_SYSCALL_OFFSETS
	.align		4
        /*0030*/ 	.byte	0x04, 0x46
        /*0032*/ 	.short	(.L_250 - .L_249)


	//   ....[0]....
.L_249:
        /*0034*/ 	.word	0x00000180


	//   ....[1]....
        /*0038*/ 	.word	0x00000510


	//----- nvinfo : EIATTR_EXIT_INSTR_OFFSETS
	.align		4
.L_250:
        /*003c*/ 	.byte	0x04, 0x1c
        /*003e*/ 	.short	(.L_252 - .L_251)


	//   ....[0]....
.L_251:
        /*0040*/ 	.word	0x00000520


	//----- nvinfo : EIATTR_CBANK_PARAM_SIZE
	.align		4
.L_252:
        /*0044*/ 	.byte	0x03, 0x19
        /*0046*/ 	.short	0x0008


	//----- nvinfo : EIATTR_PARAM_CBANK
	.align		4
        /*0048*/ 	.byte	0x04, 0x0a
        /*004a*/ 	.short	(.L_254 - .L_253)
	.align		4
.L_253:
        /*004c*/ 	.word	index@(.nv.constant0._Z17update_edge_queuem)
        /*0050*/ 	.short	0x0380
        /*0052*/ 	.short	0x0008


	//----- nvinfo : EIATTR_SW_WAR
	.align		4
.L_254:
        /*0054*/ 	.byte	0x04, 0x36
        /*0056*/ 	.short	(.L_256 - .L_255)
.L_255:
        /*0058*/ 	.word	0x00000008
.L_256:


//--------------------- .nv.info._Z19adjacency_list_initP10edge_blockPmP16graph_propertiesS1_S1_mmmS1_m --------------------------
	.section	.nv.info._Z19adjacency_list_initP10edge_blockPmP16graph_propertiesS1_S1_mmmS1_m,"",@"SHT_CUDA_INFO"
	.sectionflags	@""
	.align	4


	//----- nvinfo : EIATTR_CUDA_API_VERSION
	.align		4
        /*0000*/ 	.byte	0x04, 0x37
        /*0002*/ 	.short	(.L_258 - .L_257)
.L_257:
        /*0004*/ 	.word	0x00000082


	//----- nvinfo : EIATTR_KPARAM_INFO
	.align		4
.L_258:
        /*0008*/ 	.byte	0x04, 0x17
        /*000a*/ 	.short	(.L_260 - .L_259)
.L_259:
        /*000c*/ 	.word	0x00000000
        /*0010*/ 	.short	0x0009
        /*0012*/ 	.short	0x0048
        /*0014*/ 	.byte	0x00, 0xf0, 0x21, 0x00


	//----- nvinfo : EIATTR_KPARAM_INFO
	.align		4
.L_260:
        /*0018*/ 	.byte	0x04, 0x17
        /*001a*/ 	.short	(.L_262 - .L_261)
.L_261:
        /*001c*/ 	.word	0x00000000
        /*0020*/ 	.short	0x0008
        /*0022*/ 	.short	0x0040
        /*0024*/ 	.byte	0x00, 0xf5, 0x21, 0x00


	//----- nvinfo : EIATTR_KPARAM_INFO
	.align		4
.L_262:
        /*0028*/ 	.byte	0x04, 0x17
        /*002a*/ 	.short	(.L_264 - .L_263)
.L_263:
        /*002c*/ 	.word	0x00000000
        /*0030*/ 	.short	0x0007
        /*0032*/ 	.short	0x0038
        /*0034*/ 	.byte	0x00, 0xf0, 0x21, 0x00


	//----- nvinfo : EIATTR_KPARAM_INFO
	.align		4
.L_264:
        /*0038*/ 	.byte	0x04, 0x17
        /*003a*/ 	.short	(.L_266 - .L_265)
.L_265:
        /*003c*/ 	.word	0x00000000
        /*0040*/ 	.short	0x0006
        /*0042*/ 	.short	0x0030
        /*0044*/ 	.byte	0x00, 0xf0, 0x21, 0x00


	//----- nvinfo : EIATTR_KPARAM_INFO
	.align		4
.L_266:
        /*0048*/ 	.byte	0x04, 0x17
        /*004a*/ 	.short	(.L_268 - .L_267)
.L_267:
        /*004c*/ 	.word	0x00000000
        /*0050*/ 	.short	0x0005
        /*0052*/ 	.short	0x0028
        /*0054*/ 	.byte	0x00, 0xf0, 0x21, 0x00


	//----- nvinfo : EIATTR_KPARAM_INFO
	.align		4
.L_268:
        /*0058*/ 	.byte	0x04, 0x17
        /*005a*/ 	.short	(.L_270 - .L_269)
.L_269:
        /*005c*/ 	.word	0x00000000
        /*0060*/ 	.short	0x0004
        /*0062*/ 	.short	0x0020
        /*0064*/ 	.byte	0x00, 0xf5, 0x21, 0x00


	//----- nvinfo : EIATTR_KPARAM_INFO
	.align		4
.L_270:
        /*0068*/ 	.byte	0x04, 0x17
        /*006a*/ 	.short	(.L_272 - .L_271)
.L_271:
        /*006c*/ 	.word	0x00000000
        /*0070*/ 	.short	0x0003
        /*0072*/ 	.short	0x0018
        /*0074*/ 	.byte	0x00, 0xf5, 0x21, 0x00


	//----- nvinfo : EIATTR_KPARAM_INFO
	.align		4
.L_272:
        /*0078*/ 	.byte	0x04, 0x17
        /*007a*/ 	.short	(.L_274 - .L_273)
.L_273:
        /*007c*/ 	.word	0x00000000
        /*0080*/ 	.short	0x0002
        /*0082*/ 	.short	0x0010
        /*0084*/ 	.byte	0x00, 0xf5, 0x21, 0x00


	//----- nvinfo : EIATTR_KPARAM_INFO
	.align		4
.L_274:
        /*0088*/ 	.byte	0x04, 0x17
        /*008a*/ 	.short	(.L_276 - .L_275)
.L_275:
        /*008c*/ 	.word	0x00000000
        /*0090*/ 	.short	0x0001
        /*0092*/ 	.short	0x0008
        /*0094*/ 	.byte	0x00, 0xf5, 0x21, 0x00


	//----- nvinfo : EIATTR_KPARAM_INFO
	.align		4
.L_276:
        /*0098*/ 	.byte	0x04, 0x17
        /*009a*/ 	.short	(.L_278 - .L_277)
.L_277:
        /*009c*/ 	.word	0x00000000
        /*00a0*/ 	.short	0x0000
        /*00a2*/ 	.short	0x0000
        /*00a4*/ 	.byte	0x00, 0xf5, 0x21, 0x00


	//----- nvinfo : EIATTR_SPARSE_MMA_MASK
	.align		4
.L_278:
        /*00a8*/ 	.byte	0x03, 0x50
        /*00aa*/ 	.short	0x0000


	//----- nvinfo : EIATTR_MAXREG_COUNT
	.align		4
        /*00ac*/ 	.byte	0x03, 0x1b
        /*00ae*/ 	.short	0x00ff


	//----- nvinfo : EIATTR_NUM_BARRIERS
	.align		4
        /*00b0*/ 	.byte	0x02, 0x4c
        /*00b2*/ 	.byte	0x01
	.zero		1


	//----- nvinfo : EIATTR_EXTERNS
	.align		4
        /*00b4*/ 	.byte	0x04, 0x0f
        /*00b6*/ 	.short	(.L_280 - .L_279)


	//   ....[0]....
	.align		4
.L_279:
        /*00b8*/ 	.word	index@(vprintf)


	//----- nvinfo : EIATTR_MERCURY_ISA_VERSION
	.align		4
.L_280:
        /*00bc*/ 	.byte	0x03, 0x5f
        /*00be*/ 	.short	0x0101


	//----- nvinfo : EIATTR_VRC_CTA_INIT_COUNT
	.align		4
        /*00c0*/ 	.byte	0x02, 0x4a
	.zero		1
	.zero		1


	//----- nvinfo : EIATTR_SYSCALL_OFFSETS
	.align		4
        /*00c4*/ 	.byte	0x04, 0x46
        /*00c6*/ 	.short	(.L_282 - .L_281)


	//   ....[0]....
.L_281:
        /*00c8*/ 	.word	0x00000220


	//   ....[1]....
        /*00cc*/ 	.word	0x000007b0


	//   ....[2]....
        /*00d0*/ 	.word	0x000008e0


	//   ....[3]....
        /*00d4*/ 	.word	0x00000a30


	//   ....[4]....
        /*00d8*/ 	.word	0x00001090


	//   ....[5]....
        /*00dc*/ 	.word	0x00001280


	//   ....[6]....
        /*00e0*/ 	.word	0x00001350


	//   ....[7]....
        /*00e4*/ 	.word	0x00001420


	//   ....[8]....
        /*00e8*/ 	.word	0x000014f0


	//   ....[9]....
        /*00ec*/ 	.word	0x00001740


	//----- nvinfo : EIATTR_EXIT_INSTR_OFFSETS
	.align		4
.L_282:
        /*00f0*/ 	.byte	0x04, 0x1c
        /*00f2*/ 	.short	(.L_284 - .L_283)


	//   ....[0]....
.L_283:
        /*00f4*/ 	.word	0x000000e0


	//   ....[1]....
        /*00f8*/ 	.word	0x000017d0


	//   ....[2]....
        /*00fc*/ 	.word	0x00001c20


	//   ....[3]....
        /*0100*/ 	.word	0x00002420


	//   ....[4]....
        /*0104*/ 	.word	0x000026e0


	//----- nvinfo : EIATTR_CRS_STACK_SIZE
	.align		4
.L_284:
        /*0108*/ 	.byte	0x04, 0x1e
        /*010a*/ 	.short	(.L_286 - .L_285)
.L_285:
        /*010c*/ 	.word	0x00000000


	//----- nvinfo : EIATTR_CBANK_PARAM_SIZE
	.align		4
.L_286:
        /*0110*/ 	.byte	0x03, 0x19
        /*0112*/ 	.short	0x0050


	//----- nvinfo : EIATTR_PARAM_CBANK
	.align		4
        /*0114*/ 	.byte	0x04, 0x0a
        /*0116*/ 	.short	(.L_288 - .L_287)
	.align		4
.L_287:
        /*0118*/ 	.word	index@(.nv.constant0._Z19adjacency_list_initP10edge_blockPmP16graph_propertiesS1_S1_mmmS1_m)
        /*011c*/ 	.short	0x0380
        /*011e*/ 	.short	0x0050


	//----- nvinfo : EIATTR_SW_WAR
	.align		4
.L_288:
        /*0120*/ 	.byte	0x04, 0x36
        /*0122*/ 	.short	(.L_290 - .L_289)
.L_289:
        /*0124*/ 	.word	0x00000008
.L_290:


//--------------------- .nv.info._Z22vertex_dictionary_initP12vertex_blockP18adjacency_sentinelmP16graph_propertiesmPm --------------------------
	.section	.nv.info._Z22vertex_dictionary_initP12vertex_blockP18adjacency_sentinelmP16graph_propertiesmPm,"",@"SHT_CUDA_INFO"
	.sectionflags	@""
	.align	4


	//----- nvinfo : EIATTR_CUDA_API_VERSION
	.align		4
        /*0000*/ 	.byte	0x04, 0x37
        /*0002*/ 	.short	(.L_292 - .L_291)
.L_291:
        /*0004*/ 	.word	0x00000082


	//----- nvinfo : EIATTR_KPARAM_INFO
	.align		4
.L_292:
        /*0008*/ 	.byte	0x04, 0x17
        /*000a*/ 	.short	(.L_294 - .L_293)
.L_293:
        /*000c*/ 	.word	0x00000000
        /*0010*/ 	.short	0x0005
        /*0012*/ 	.short	0x0028
        /*0014*/ 	.byte	0x00, 0xf5, 0x21, 0x00


	//----- nvinfo : EIATTR_KPARAM_INFO
	.align		4
.L_294:
        /*0018*/ 	.byte	0x04, 0x17
        /*001a*/ 	.short	(.L_296 - .L_295)
.L_295:
        /*001c*/ 	.word	0x00000000
        /*0020*/ 	.short	0x0004
        /*0022*/ 	.short	0x0020
        /*0024*/ 	.byte	0x00, 0xf0, 0x21, 0x00


	//----- nvinfo : EIATTR_KPARAM_INFO
	.align		4
.L_296:
        /*0028*/ 	.byte	0x04, 0x17
        /*002a*/ 	.short	(.L_298 - .L_297)
.L_297:
        /*002c*/ 	.word	0x00000000
        /*0030*/ 	.short	0x0003
        /*0032*/ 	.short	0x0018
        /*0034*/ 	.byte	0x00, 0xf5, 0x21, 0x00


	//----- nvinfo : EIATTR_KPARAM_INFO
	.align		4
.L_298:
        /*0038*/ 	.byte	0x04, 0x17
        /*003a*/ 	.short	(.L_300 - .L_299)
.L_299:
        /*003c*/ 	.word	0x00000000
        /*0040*/ 	.short	0x0002
        /*0042*/ 	.short	0x0010
        /*0044*/ 	.byte	0x00, 0xf0, 0x21, 0x00


	//----- nvinfo : EIATTR_KPARAM_INFO
	.align		4
.L_300:
        /*0048*/ 	.byte	0x04, 0x17
        /*004a*/ 	.short	(.L_302 - .L_301)
.L_301:
        /*004c*/ 	.word	0x00000000
        /*0050*/ 	.short	0x0001
        /*0052*/ 	.short	0x0008
        /*0054*/ 	.byte	0x00, 0xf5, 0x21, 0x00


	//----- nvinfo : EIATTR_KPARAM_INFO
	.align		4
.L_302:
        /*0058*/ 	.byte	0x04, 0x17
        /*005a*/ 	.short	(.L_304 - .L_303)
.L_303:
        /*005c*/ 	.word	0x00000000
        /*0060*/ 	.short	0x0000
        /*0062*/ 	.short	0x0000
        /*0064*/ 	.byte	0x00, 0xf5, 0x21, 0x00


	//----- nvinfo : EIATTR_SPARSE_MMA_MASK
	.align		4
.L_304:
        /*0068*/ 	.byte	0x03, 0x50
        /*006a*/ 	.short	0x0000


	//----- nvinfo : EIATTR_MAXREG_COUNT
	.align		4
        /*006c*/ 	.byte	0x03, 0x1b
        /*006e*/ 	.short	0x00ff


	//----- nvinfo : EIATTR_NUM_BARRIERS
	.align		4
        /*0070*/ 	.byte	0x02, 0x4c
        /*0072*/ 	.byte	0x01
	.zero		1


	//----- nvinfo : EIATTR_EXTERNS
	.align		4
        /*0074*/ 	.byte	0x04, 0x0f
        /*0076*/ 	.short	(.L_306 - .L_305)


	//   ....[0]....
	.align		4
.L_305:
        /*0078*/ 	.word	index@(vprintf)


	//----- nvinfo : EIATTR_MERCURY_ISA_VERSION
	.align		4
.L_306:
        /*007c*/ 	.byte	0x03, 0x5f
        /*007e*/ 	.short	0x0101


	//----- nvinfo : EIATTR_VRC_CTA_INIT_COUNT
	.align		4
        /*0080*/ 	.byte	0x02, 0x4a
	.zero		1
	.zero		1


	//----- nvinfo : EIATTR_SYSCALL_OFFSETS
	.align		4
        /*0084*/ 	.byte	0x04, 0x46
        /*0086*/ 	.short	(.L_308 - .L_307)


	//   ....[0]....
.L_307:
        /*0088*/ 	.word	0x00000320


	//   ....[1]....
        /*008c*/ 	.word	0x00000480


	//   ....[2]....
        /*0090*/ 	.word	0x00000810


	//   ....[3]....
        /*0094*/ 	.word	0x000008d0


	//   ....[4]....
        /*0098*/ 	.word	0x000009e0


	//   ....[5]....
        /*009c*/ 	.word	0x00000a50


	//   ....[6]....
        /*00a0*/ 	.word	0x00000b20


	//   ....[7]....
        /*00a4*/ 	.word	0x00000f90


	//   ....[8]....
        /*00a8*/ 	.word	0x00001190


	//   ....[9]....
        /*00ac*/ 	.word	0x00001340


	//   ....[10]....
        /*00b0*/ 	.word	0x00001510


	//   ....[11]....
        /*00b4*/ 	.word	0x00001920


	//----- nvinfo : EIATTR_EXIT_INSTR_OFFSETS
	.align		4
.L_308:
        /*00b8*/ 	.byte	0x04, 0x1c
        /*00ba*/ 	.short	(.L_310 - .L_309)


	//   ....[0]....
.L_309:
        /*00bc*/ 	.word	0x00000130


	//   ....[1]....
        /*00c0*/ 	.word	0x00001ac0


	//   ....[2]....
        /*00c4*/ 	.word	0x00001b20


	//----- nvinfo : EIATTR_CRS_STACK_SIZE
	.align		4
.L_310:
        /*00c8*/ 	.byte	0x04, 0x1e
        /*00ca*/ 	.short	(.L_312 - .L_311)
.L_311:
        /*00cc*/ 	.word	0x00000000


	//----- nvinfo : EIATTR_CBANK_PARAM_SIZE
	.align		4
.L_312:
        /*00d0*/ 	.byte	0x03, 0x19
        /*00d2*/ 	.short	0x0030


	//----- nvinfo : EIATTR_PARAM_CBANK
	.align		4
        /*00d4*/ 	.byte	0x04, 0x0a
        /*00d6*/ 	.short	(.L_314 - .L_313)
	.align		4
.L_313:
        /*00d8*/ 	.word	index@(.nv.constant0._Z22vertex_dictionary_initP12vertex_blockP18adjacency_sentinelmP16graph_propertiesmPm)
        /*00dc*/ 	.short	0x0380
        /*00de*/ 	.short	0x0030


	//----- nvinfo : EIATTR_SW_WAR
	.align		4
.L_314:
        /*00e0*/ 	.byte	0x04, 0x36
        /*00e2*/ 	.short	(.L_316 - .L_315)
.L_315:
        /*00e4*/ 	.word	0x00000008
.L_316:


//--------------------- .nv.info._Z26parallel_push_queue_updatemm --------------------------
	.section	.nv.info._Z26parallel_push_queue_updatemm,"",@"SHT_CUDA_INFO"
	.sectionflags	@""
	.align	4


	//----- nvinfo : EIATTR_CUDA_API_VERSION
	.align		4
        /*0000*/ 	.byte	0x04, 0x37
        /*0002*/ 	.short	(.L_318 - .L_317)
.L_317:
        /*0004*/ 	.word	0x00000082


	//----- nvinfo : EIATTR_KPARAM_INFO
	.align		4
.L_318:
        /*0008*/ 	.byte	0x04, 0x17
        /*000a*/ 	.short	(.L_320 - .L_319)
.L_319:
        /*000c*/ 	.word	0x00000000
        /*0010*/ 	.short	0x0001
        /*0012*/ 	.short	0x0008
        /*0014*/ 	.byte	0x00, 0xf0, 0x21, 0x00


	//----- nvinfo : EIATTR_KPARAM_INFO
	.align		4
.L_320:
        /*0018*/ 	.byte	0x04, 0x17
        /*001a*/ 	.short	(.L_322 - .L_321)
.L_321:
        /*001c*/ 	.word	0x00000000
        /*0020*/ 	.short	0x0000
        /*0022*/ 	.short	0x0000
        /*0024*/ 	.byte	0x00, 0xf0, 0x21, 0x00


	//----- nvinfo : EIATTR_SPARSE_MMA_MASK
	.align		4
.L_322:
        /*0028*/ 	.byte	0x03, 0x50
        /*002a*/ 	.short	0x0000


	//----- nvinfo : EIATTR_MAXREG_COUNT
	.align		4
        /*002c*/ 	.byte	0x03, 0x1b
        /*002e*/ 	.short	0x00ff


	//----- nvinfo : EIATTR_MERCURY_ISA_VERSION
	.align		4
        /*0030*/ 	.byte	0x03, 0x5f
        /*0032*/ 	.short	0x0101


	//----- nvinfo : EIATTR_VRC_CTA_INIT_COUNT
	.align		4
        /*0034*/ 	.byte	0x02, 0x4a
	.zero		1
	.zero		1


	//----- nvinfo : EIATTR_EXIT_INSTR_OFFSETS
	.align		4
        /*0038*/ 	.byte	0x04, 0x1c
        /*003a*/ 	.short	(.L_324 - .L_323)


	//   ....[0]....
.L_323:
        /*003c*/ 	.word	0x00000370


	//----- nvinfo : EIATTR_CBANK_PARAM_SIZE
	.align		4
.L_324:
        /*0040*/ 	.byte	0x03, 0x19
        /*0042*/ 	.short	0x0010


	//----- nvinfo : EIATTR_PARAM_CBANK
	.align		4
        /*0044*/ 	.byte	0x04, 0x0a
        /*0046*/ 	.short	(.L_326 - .L_325)
	.align		4
.L_325:
        /*0048*/ 	.word	index@(.nv.constant0._Z26parallel_push_queue_updatemm)
        /*004c*/ 	.short	0x0380
        /*004e*/ 	.short	0x0010


	//----- nvinfo : EIATTR_SW_WAR
	.align		4
.L_326:
        /*0050*/ 	.byte	0x04, 0x36
        /*0052*/ 	.short	(.L_328 - .L_327)
.L_327:
        /*0054*/ 	.word	0x00000008
.L_328:


//--------------------- .nv.info._Z51parallel_push_edge_preallocate_list_to_device_queueP10edge_blockPP18adjacency_sentinelPmm --------------------------
	.section	.nv.info._Z51parallel_push_edge_preallocate_list_to_device_queueP10edge_blockPP18adjacency_sentinelPmm,"",@"SHT_CUDA_INFO"
	.sectionflags	@""
	.align	4


	//----- nvinfo : EIATTR_CUDA_API_VERSION
	.align		4
        /*0000*/ 	.byte	0x04, 0x37
        /*0002*/ 	.short	(.L_330 - .L_329)
.L_329:
        /*0004*/ 	.word	0x00000082


	//----- nvinfo : EIATTR_KPARAM_INFO
	.align		4
.L_330:
        /*0008*/ 	.byte	0x04, 0x17
        /*000a*/ 	.short	(.L_332 - .L_331)
.L_331:
        /*000c*/ 	.word	0x00000000
        /*0010*/ 	.short	0x0003
        /*0012*/ 	.short	0x0018
        /*0014*/ 	.byte	0x00, 0xf0, 0x21, 0x00


	//----- nvinfo : EIATTR_KPARAM_INFO
	.align		4
.L_332:
        /*0018*/ 	.byte	0x04, 0x17
        /*001a*/ 	.short	(.L_334 - .L_333)
.L_333:
        /*001c*/ 	.word	0x00000000
        /*0020*/ 	.short	0x0002
        /*0022*/ 	.short	0x0010
        /*0024*/ 	.byte	0x00, 0xf5, 0x21, 0x00


	//----- nvinfo : EIATTR_KPARAM_INFO
	.align		4
.L_334:
        /*0028*/ 	.byte	0x04, 0x17
        /*002a*/ 	.short	(.L_336 - .L_335)
.L_335:
        /*002c*/ 	.word	0x00000000
        /*0030*/ 	.short	0x0001
        /*0032*/ 	.short	0x0008
        /*0034*/ 	.byte	0x00, 0xf5, 0x21, 0x00


	//----- nvinfo : EIATTR_KPARAM_INFO
	.align		4
.L_336:
        /*0038*/ 	.byte	0x04, 0x17
        /*003a*/ 	.short	(.L_338 - .L_337)
.L_337:
        /*003c*/ 	.word	0x00000000
        /*0040*/ 	.short	0x0000
        /*0042*/ 	.short	0x0000
        /*0044*/ 	.byte	0x00, 0xf5, 0x21, 0x00


	//----- nvinfo : EIATTR_SPARSE_MMA_MASK
	.align		4
.L_338:
        /*0048*/ 	.byte	0x03, 0x50
        /*004a*/ 	.short	0x0000


	//----- nvinfo : EIATTR_MAXREG_COUNT
	.align		4
        /*004c*/ 	.byte	0x03, 0x1b
        /*004e*/ 	.short	0x00ff


	//----- nvinfo : EIATTR_EXTERNS
	.align		4
        /*0050*/ 	.byte	0x04, 0x0f
        /*0052*/ 	.short	(.L_340 - .L_339)


	//   ....[0]....
	.align		4
.L_339:
        /*0054*/ 	.word	index@(vprintf)


	//----- nvinfo : EIATTR_MERCURY_ISA_VERSION
	.align		4
.L_340:
        /*0058*/ 	.byte	0x03, 0x5f
        /*005a*/ 	.short	0x0101


	//----- nvinfo : EIATTR_VRC_CTA_INIT_COUNT
	.align		4
        /*005c*/ 	.byte	0x02, 0x4a
	.zero		1
	.zero		1


	//----- nvinfo : EIATTR_SYSCALL_OFFSETS
	.align		4
        /*0060*/ 	.byte	0x04, 0x46
        /*0062*/ 	.short	(.L_342 - .L_341)


	//   ....[0]....
.L_341:
        /*0064*/ 	.word	0x000001d0


	//   ....[1]....
        /*0068*/ 	.word	0x00000410


	//----- nvinfo : EIATTR_EXIT_INSTR_OFFSETS
	.align		4
.L_342:
        /*006c*/ 	.byte	0x04, 0x1c
        /*006e*/ 	.short	(.L_344 - .L_343)


	//   ....[0]....
.L_343:
        /*0070*/ 	.word	0x000000d0


	//   ....[1]....
        /*0074*/ 	.word	0x00000420


	//   ....[2]....
        /*0078*/ 	.word	0x00000470


	//----- nvinfo : EIATTR_CRS_STACK_SIZE
	.align		4
.L_344:
        /*007c*/ 	.byte	0x04, 0x1e
        /*007e*/ 	.short	(.L_346 - .L_345)
.L_345:
        /*0080*/ 	.word	0x00000000


	//----- nvinfo : EIATTR_CBANK_PARAM_SIZE
	.align		4
.L_346:
        /*0084*/ 	.byte	0x03, 0x19
        /*0086*/ 	.short	0x0020


	//----- nvinfo : EIATTR_PARAM_CBANK
	.align		4
        /*0088*/ 	.byte	0x04, 0x0a
        /*008a*/ 	.short	(.L_348 - .L_347)
	.align		4
.L_347:
        /*008c*/ 	.word	index@(.nv.constant0._Z51parallel_push_edge_preallocate_list_to_device_queueP10edge_blockPP18adjacency_sentinelPmm)
        /*0090*/ 	.short	0x0380
        /*0092*/ 	.short	0x0020


	//----- nvinfo : EIATTR_SW_WAR
	.align		4
.L_348:
        /*0094*/ 	.byte	0x04, 0x36
        /*0096*/ 	.short	(.L_350 - .L_349)
.L_349:
        /*0098*/ 	.word	0x00000008
.L_350:


//--------------------- .nv.info._Z53parallel_push_vertex_preallocate_list_to_device_queueP12vertex_blockPP18adjacency_sentinelm --------------------------
	.section	.nv.info._Z53parallel_push_vertex_preallocate_list_to_device_queueP12vertex_blockPP18adjacency_sentinelm,"",@"SHT_CUDA_INFO"
	.sectionflags	@""
	.align	4


	//----- nvinfo : EIATTR_CUDA_API_VERSION
	.align		4
        /*0000*/ 	.byte	0x04, 0x37
        /*0002*/ 	.short	(.L_352 - .L_351)
.L_351:
        /*0004*/ 	.word	0x00000082


	//----- nvinfo : EIATTR_KPARAM_INFO
	.align		4
.L_352:
        /*0008*/ 	.byte	0x04, 0x17
        /*000a*/ 	.short	(.L_354 - .L_353)
.L_353:
        /*000c*/ 	.word	0x00000000
        /*0010*/ 	.short	0x0002
        /*0012*/ 	.short	0x0010
        /*0014*/ 	.byte	0x00, 0xf0, 0x21, 0x00


	//----- nvinfo : EIATTR_KPARAM_INFO
	.align		4
.L_354:
        /*0018*/ 	.byte	0x04, 0x17
        /*001a*/ 	.short	(.L_356 - .L_355)
.L_355:
        /*001c*/ 	.word	0x00000000
        /*0020*/ 	.short	0x0001
        /*0022*/ 	.short	0x0008
        /*0024*/ 	.byte	0x00, 0xf5, 0x21, 0x00


	//----- nvinfo : EIATTR_KPARAM_INFO
	.align		4
.L_356:
        /*0028*/ 	.byte	0x04, 0x17
        /*002a*/ 	.short	(.L_358 - .L_357)
.L_357:
        /*002c*/ 	.word	0x00000000
        /*0030*/ 	.short	0x0000
        /*0032*/ 	.short	0x0000
        /*0034*/ 	.byte	0x00, 0xf5, 0x21, 0x00


	//----- nvinfo : EIATTR_SPARSE_MMA_MASK
	.align		4
.L_358:
        /*0038*/ 	.byte	0x03, 0x50
        /*003a*/ 	.short	0x0000


	//----- nvinfo : EIATTR_MAXREG_COUNT
	.align		4
        /*003c*/ 	.byte	0x03, 0x1b
        /*003e*/ 	.short	0x00ff


	//----- nvinfo : EIATTR_EXTERNS
	.align		4
        /*0040*/ 	.byte	0x04, 0x0f
        /*0042*/ 	.short	(.L_360 - .L_359)


	//   ....[0]....
	.align		4
.L_359:
        /*0044*/ 	.word	index@(vprintf)


	//----- nvinfo : EIATTR_MERCURY_ISA_VERSION
	.align		4
.L_360:
        /*0048*/ 	.byte	0x03, 0x5f
        /*004a*/ 	.short	0x0101


	//----- nvinfo : EIATTR_VRC_CTA_INIT_COUNT
	.align		4
        /*004c*/ 	.byte	0x02, 0x4a
	.zero		1
	.zero		1


	//----- nvinfo : EIATTR_SYSCALL_OFFSETS
	.align		4
        /*0050*/ 	.byte	0x04, 0x46
        /*0052*/ 	.short	(.L_362 - .L_361)


	//   ....[0]....
.L_361:
        /*0054*/ 	.word	0x000001d0


	//   ....[1]....
        /*0058*/ 	.word	0x00000410


	//----- nvinfo : EIATTR_EXIT_INSTR_OFFSETS
	.align		4
.L_362:
        /*005c*/ 	.byte	0x04, 0x1c
        /*005e*/ 	.short	(.L_364 - .L_363)


	//   ....[0]....
.L_363:
        /*0060*/ 	.word	0x000000d0


	//   ....[1]....
        /*0064*/ 	.word	0x00000420


	//   ....[2]....
        /*0068*/ 	.word	0x00000470


	//----- nvinfo : EIATTR_CRS_STACK_SIZE
	.align		4
.L_364:
        /*006c*/ 	.byte	0x04, 0x1e
        /*006e*/ 	.short	(.L_366 - .L_365)
.L_365:
        /*0070*/ 	.word	0x00000000


	//----- nvinfo : EIATTR_CBANK_PARAM_SIZE
	.align		4
.L_366:
        /*0074*/ 	.byte	0x03, 0x19
        /*0076*/ 	.short	0x0018


	//----- nvinfo : EIATTR_PARAM_CBANK
	.align		4
        /*0078*/ 	.byte	0x04, 0x0a
        /*007a*/ 	.short	(.L_368 - .L_367)
	.align		4
.L_367:
        /*007c*/ 	.word	index@(.nv.constant0._Z53parallel_push_vertex_preallocate_list_to_device_queueP12vertex_blockPP18adjacency_sentinelm)
        /*0080*/ 	.short	0x0380
        /*0082*/ 	.short	0x0018


	//----- nvinfo : EIATTR_SW_WAR
	.align		4
.L_368:
        /*0084*/ 	.byte	0x04, 0x36
        /*0086*/ 	.short	(.L_370 - .L_369)
.L_369:
        /*0088*/ 	.word	0x00000008
.L_370:


//--------------------- .nv.info._Z19data_structure_initv --------------------------
	.section	.nv.info._Z19data_structure_initv,"",@"SHT_CUDA_INFO"
	.sectionflags	@""
	.align	4


	//----- nvinfo : EIATTR_CUDA_API_VERSION
	.align		4
        /*0000*/ 	.byte	0x04, 0x37
        /*0002*/ 	.short	(.L_372 - .L_371)
.L_371:
        /*0004*/ 	.word	0x00000082


	//----- nvinfo : EIATTR_SPARSE_MMA_MASK
	.align		4
.L_372:
        /*0008*/ 	.byte	0x03, 0x50
        /*000a*/ 	.short	0x0000


	//----- nvinfo : EIATTR_MAXREG_COUNT
	.align		4
        /*000c*/ 	.byte	0x03, 0x1b
        /*000e*/ 	.short	0x00ff


	//----- nvinfo : EIATTR_MERCURY_ISA_VERSION
	.align		4
        /*0010*/ 	.byte	0x03, 0x5f
        /*0012*/ 	.short	0x0101


	//----- nvinfo : EIATTR_VRC_CTA_INIT_COUNT
	.align		4
        /*0014*/ 	.byte	0x02, 0x4a
	.zero		1
	.zero		1


	//----- nvinfo : EIATTR_EXIT_INSTR_OFFSETS
	.align		4
        /*0018*/ 	.byte	0x04, 0x1c
        /*001a*/ 	.short	(.L_374 - .L_373)


	//   ....[0]....
.L_373:
        /*001c*/ 	.word	0x000000c0


	//----- nvinfo : EIATTR_SW_WAR
	.align		4
.L_374:
        /*0020*/ 	.byte	0x04, 0x36
        /*0022*/ 	.short	(.L_376 - .L_375)
.L_375:
        /*0024*/ 	.word	0x00000008
.L_376:


//--------------------- .nv.info._Z44push_preallocate_list_to_device_queue_kernelP12vertex_blockP10edge_blockPP18adjacency_sentinelmPmm --------------------------
	.section	.nv.info._Z44push_preallocate_list_to_device_queue_kernelP12vertex_blockP10edge_blockPP18adjacency_sentinelmPmm,"",@"SHT_CUDA_INFO"
	.sectionflags	@""
	.align	4


	//----- nvinfo : EIATTR_CUDA_API_VERSION
	.align		4
        /*0000*/ 	.byte	0x04, 0x37
        /*0002*/ 	.short	(.L_378 - .L_377)
.L_377:
        /*0004*/ 	.word	0x00000082


	//----- nvinfo : EIATTR_KPARAM_INFO
	.align		4
.L_378:
        /*0008*/ 	.byte	0x04, 0x17
        /*000a*/ 	.short	(.L_380 - .L_379)
.L_379:
        /*000c*/ 	.word	0x00000000
        /*0010*/ 	.short	0x0005
        /*0012*/ 	.short	0x0028
        /*0014*/ 	.byte	0x00, 0xf0, 0x21, 0x00


	//----- nvinfo : EIATTR_KPARAM_INFO
	.align		4
.L_380:
        /*0018*/ 	.byte	0x04, 0x17
        /*001a*/ 	.short	(.L_382 - .L_381)
.L_381:
        /*001c*/ 	.word	0x00000000
        /*0020*/ 	.short	0x0004
        /*0022*/ 	.short	0x0020
        /*0024*/ 	.byte	0x00, 0xf5, 0x21, 0x00


	//----- nvinfo : EIATTR_KPARAM_INFO
	.align		4
.L_382:
        /*0028*/ 	.byte	0x04, 0x17
        /*002a*/ 	.short	(.L_384 - .L_383)
.L_383:
        /*002c*/ 	.word	0x00000000
        /*0030*/ 	.short	0x0003
        /*0032*/ 	.short	0x0018
        /*0034*/ 	.byte	0x00, 0xf0, 0x21, 0x00


	//----- nvinfo : EIATTR_KPARAM_INFO
	.align		4
.L_384:
        /*0038*/ 	.byte	0x04, 0x17
        /*003a*/ 	.short	(.L_386 - .L_385)
.L_385:
        /*003c*/ 	.word	0x00000000
        /*0040*/ 	.short	0x0002
        /*0042*/ 	.short	0x0010
        /*0044*/ 	.byte	0x00, 0xf5, 0x21, 0x00


	//----- nvinfo : EIATTR_KPARAM_INFO
	.align		4
.L_386:
        /*0048*/ 	.byte	0x04, 0x17
        /*004a*/ 	.short	(.L_388 - .L_387)
.L_387:
        /*004c*/ 	.word	0x00000000
        /*0050*/ 	.short	0x0001
        /*0052*/ 	.short	0x0008
        /*0054*/ 	.byte	0x00, 0xf5, 0x21, 0x00


	//----- nvinfo : EIATTR_KPARAM_INFO
	.align		4
.L_388:
        /*0058*/ 	.byte	0x04, 0x17
        /*005a*/ 	.short	(.L_390 - .L_389)
.L_389:
        /*005c*/ 	.word	0x00000000
        /*0060*/ 	.short	0x0000
        /*0062*/ 	.short	0x0000
        /*0064*/ 	.byte	0x00, 0xf5, 0x21, 0x00


	//----- nvinfo : EIATTR_SPARSE_MMA_MASK
	.align		4
.L_390:
        /*0068*/ 	.byte	0x03, 0x50
        /*006a*/ 	.short	0x0000


	//----- nvinfo : EIATTR_MAXREG_COUNT
	.align		4
        /*006c*/ 	.byte	0x03, 0x1b
        /*006e*/ 	.short	0x00ff


	//----- nvinfo : EIATTR_EXTERNS
	.align		4
        /*0070*/ 	.byte	0x04, 0x0f
        /*0072*/ 	.short	(.L_392 - .L_391)


	//   ....[0]....
	.align		4
.L_391:
        /*0074*/ 	.word	index@(vprintf)


	//----- nvinfo : EIATTR_MERCURY_ISA_VERSION
	.align		4
.L_392:
        /*0078*/ 	.byte	0x03, 0x5f
        /*007a*/ 	.short	0x0101


	//----- nvinfo : EIATTR_VRC_CTA_INIT_COUNT
	.align		4
        /*007c*/ 	.byte	0x02, 0x4a
	.zero		1
	.zero		1


	//----- nvinfo : EIATTR_SYSCALL_OFFSETS
	.align		4
        /*0080*/ 	.byte	0x04, 0x46
        /*0082*/ 	.short	(.L_394 - .L_393)


	//   ....[0]....
.L_393:
        /*0084*/ 	.word	0x00000180


	//   ....[1]....
        /*0088*/ 	.word	0x000003d0


	//   ....[2]....
        /*008c*/ 	.word	0x00000620


	//   ....[3]....
        /*0090*/ 	.word	0x00000840


	//   ....[4]....
        /*0094*/ 	.word	0x00000920


	//   ....[5]....
        /*0098*/ 	.word	0x00000cd0


	//   ....[6]....
        /*009c*/ 	.word	0x00000da0


	//   ....[7]....
        /*00a0*/ 	.word	0x00000e80


	//   ....[8]....
        /*00a4*/ 	.word	0x00001230


	//   ....[9]....
        /*00a8*/ 	.word	0x00001300


	//   ....[10]....
        /*00ac*/ 	.word	0x000013e0


	//   ....[11]....
        /*00b0*/ 	.word	0x00001790


	//   ....[12]....
        /*00b4*/ 	.word	0x00001860


	//   ....[13]....
        /*00b8*/ 	.word	0x00001b20


	//   ....[14]....
        /*00bc*/ 	.word	0x00001ed0


	//   ....[15]....
        /*00c0*/ 	.word	0x00001fa0


	//   ....[16]....
        /*00c4*/ 	.word	0x000020b0


	//   ....[17]....
        /*00c8*/ 	.word	0x00002360


	//   ....[18]....
        /*00cc*/ 	.word	0x000025b0


	//   ....[19]....
        /*00d0*/ 	.word	0x000027d0


	//   ....[20]....
        /*00d4*/ 	.word	0x000028b0


	//   ....[21]....
        /*00d8*/ 	.word	0x00002c60


	//   ....[22]....
        /*00dc*/ 	.word	0x00002d30


	//   ....[23]....
        /*00e0*/ 	.word	0x00002e30


	//   ....[24]....
        /*00e4*/ 	.word	0x000031e0


	//   ....[25]....
        /*00e8*/ 	.word	0x000032b0


	//   ....[26]....
        /*00ec*/ 	.word	0x00003390


	//   ....[27]....
        /*00f0*/ 	.word	0x00003740


	//   ....[28]....
        /*00f4*/ 	.word	0x00003810


	//   ....[29]....
        /*00f8*/ 	.word	0x00003a90


	//   ....[30]....
        /*00fc*/ 	.word	0x00003e40


	//   ....[31]....
        /*0100*/ 	.word	0x00003f10


	//----- nvinfo : EIATTR_EXIT_INSTR_OFFSETS
	.align		4
.L_394:
        /*0104*/ 	.byte	0x04, 0x1c
        /*0106*/ 	.short	(.L_396 - .L_395)


	//   ....[0]....
.L_395:
        /*0108*/ 	.word	0x000020f0


	//   ....[1]....
        /*010c*/ 	.word	0x000038e0


	//   ....[2]....
        /*0110*/ 	.word	0x00003fa0


	//----- nvinfo : EIATTR_CRS_STACK_SIZE
	.align		4
.L_396:
        /*0114*/ 	.byte	0x04, 0x1e
        /*0116*/ 	.short	(.L_398 - .L_397)
.L_397:
        /*0118*/ 	.word	0x00000000


	//----- nvinfo : EIATTR_CBANK_PARAM_SIZE
	.align		4
.L_398:
        /*011c*/ 	.byte	0x03, 0x19
        /*011e*/ 	.short	0x0030


	//----- nvinfo : EIATTR_PARAM_CBANK
	.align		4
        /*0120*/ 	.byte	0x04, 0x0a
        /*0122*/ 	.short	(.L_400 - .L_399)
	.align		4
.L_399:
        /*0124*/ 	.word	index@(.nv.constant0._Z44push_preallocate_list_to_device_queue_kernelP12vertex_blockP10edge_blockPP18adjacency_sentinelmPmm)
        /*0128*/ 	.short	0x0380
        /*012a*/ 	.short	0x0030


	//----- nvinfo : EIATTR_SW_WAR
	.align		4
.L_400:
        /*012c*/ 	.byte	0x04, 0x36
        /*012e*/ 	.short	(.L_402 - .L_401)
.L_401:
        /*0130*/ 	.word	0x00000008
.L_402:


//--------------------- .nv.callgraph             --------------------------
	.section	.nv.callgraph,"",@"SHT_CUDA_CALLGRAPH"
	.align	4
	.sectionentsize	8
	.align		4
        /*0000*/ 	.word	0x00000000
	.align		4
        /*0004*/ 	.word	0xffffffff
	.align		4
        /*0008*/ 	.word	index@(_Z11printKernelP12vertex_blockm)
	.align		4
        /*000c*/ 	.word	index@(vprintf)
	.align		4
        /*0010*/ 	.word	index@(_Z17update_edge_queuem)
	.align		4
        /*0014*/ 	.word	index@(vprintf)
	.align		4
        /*0018*/ 	.word	index@(_Z19adjacency_list_initP10edge_blockPmP16graph_propertiesS1_S1_mmmS1_m)
	.align		4
        /*001c*/ 	.word	index@(vprintf)
	.align		4
        /*0020*/ 	.word	index@(_Z22vertex_dictionary_initP12vertex_blockP18adjacency_sentinelmP16graph_propertiesmPm)
	.align		4
        /*0024*/ 	.word	index@(vprintf)
	.align		4
        /*0028*/ 	.word	index@(_Z51parallel_push_edge_preallocate_list_to_device_queueP10edge_blockPP18adjacency_sentinelPmm)
	.align		4
        /*002c*/ 	.word	index@(vprintf)
	.align		4
        /*0030*/ 	.word	index@(_Z53parallel_push_vertex_preallocate_list_to_device_queueP12vertex_blockPP18adjacency_sentinelm)
	.align		4
        /*0034*/ 	.word	index@(vprintf)
	.align		4
        /*0038*/ 	.word	index@(_Z44push_preallocate_list_to_device_queue_kernelP12vertex_blockP10edge_blockPP18adjacency_sentinelmPmm)
	.align		4
        /*003c*/ 	.word	index@(vprintf)
	.align		4
        /*0040*/ 	.word	0x00000000
	.align		4
        /*0044*/ 	.word	0xfffffffe
	.align		4
        /*0048*/ 	.word	0x00000000
	.align		4
        /*004c*/ 	.word	0xfffffffd
	.align		4
        /*0050*/ 	.word	0x00000000
	.align		4
        /*0054*/ 	.word	0xfffffffc


//--------------------- .nv.constant4             --------------------------
	.section	.nv.constant4,"a",@progbits
	.align	8
	.align		8
.nv.constant4:
        /*0000*/ 	.dword	d_v_d_sentinel
	.align		8
        /*0008*/ 	.dword	d_v_queue
	.align		8
        /*0010*/ 	.dword	d_a_sentinel
	.align		8
        /*0018*/ 	.dword	d_e_queue
	.align		8
        /*0020*/ 	.dword	k1counter
	.align		8
        /*0028*/ 	.dword	k2counter
	.align		8
        /*0030*/ 	.dword	lockvar
	.align		8
        /*0038*/ 	.dword	_ZN34_INTERNAL_a147014d_4_k_cu_e088fec24cuda3std3__45__cpo5beginE
	.align		8
        /*0040*/ 	.dword	_ZN34_INTERNAL_a147014d_4_k_cu_e088fec24cuda3std3__45__cpo3endE
	.align		8
        /*0048*/ 	.dword	_ZN34_INTERNAL_a147014d_4_k_cu_e088fec24cuda3std3__45__cpo6cbeginE
	.align		8
        /*0050*/ 	.dword	_ZN34_INTERNAL_a147014d_4_k_cu_e088fec24cuda3std3__45__cpo4cendE
	.align		8
        /*0058*/ 	.dword	_ZN34_INTERNAL_a147014d_4_k_cu_e088fec24cuda3std3__45__cpo6rbeginE
	.align		8
        /*0060*/ 	.dword	_ZN34_INTERNAL_a147014d_4_k_cu_e088fec24cuda3std3__45__cpo4rendE
	.align		8
        /*0068*/ 	.dword	_ZN34_INTERNAL_a147014d_4_k_cu_e088fec24cuda3std3__45__cpo7crbeginE
	.align		8
        /*0070*/ 	.dword	_ZN34_INTERNAL_a147014d_4_k_cu_e088fec24cuda3std3__45__cpo5crendE
	.align		8
        /*0078*/ 	.dword	_ZN34_INTERNAL_a147014d_4_k_cu_e088fec24cuda3std3__436_GLOBAL__N__a147014d_4_k_cu_e088fec26ignoreE
	.align		8
        /*0080*/ 	.dword	_ZN34_INTERNAL_a147014d_4_k_cu_e088fec24cuda3std3__419piecewise_constructE
	.align		8
        /*0088*/ 	.dword	_ZN34_INTERNAL_a147014d_4_k_cu_e088fec24cuda3std3__48in_placeE
	.align		8
        /*0090*/ 	.dword	_ZN34_INTERNAL_a147014d_4_k_cu_e088fec24cuda3std3__420unreachable_sentinelE
	.align		8
        /*0098*/ 	.dword	_ZN34_INTERNAL_a147014d_4_k_cu_e088fec24cuda3std3__47nulloptE
	.align		8
        /*00a0*/ 	.dword	_ZN34_INTERNAL_a147014d_4_k_cu_e088fec24cuda3std3__48unexpectE
	.align		8
        /*00a8*/ 	.dword	_ZN34_INTERNAL_a147014d_4_k_cu_e088fec24cuda3std6ranges3__45__cpo4swapE
	.align		8
        /*00b0*/ 	.dword	_ZN34_INTERNAL_a147014d_4_k_cu_e088fec24cuda3std6ranges3__45__cpo9iter_moveE
	.align		8
        /*00b8*/ 	.dword	_ZN34_INTERNAL_a147014d_4_k_cu_e088fec24cuda3std6ranges3__45__cpo5beginE
	.align		8
        /*00c0*/ 	.dword	_ZN34_INTERNAL_a147014d_4_k_cu_e088fec24cuda3std6ranges3__45__cpo3endE
	.align		8
        /*00c8*/ 	.dword	_ZN34_INTERNAL_a147014d_4_k_cu_e088fec24cuda3std6ranges3__45__cpo6cbeginE
	.align		8
        /*00d0*/ 	.dword	_ZN34_INTERNAL_a147014d_4_k_cu_e088fec24cuda3std6ranges3__45__cpo4cendE
	.align		8
        /*00d8*/ 	.dword	_ZN34_INTERNAL_a147014d_4_k_cu_e088fec24cuda3std6ranges3__45__cpo7advanceE
	.align		8
        /*00e0*/ 	.dword	_ZN34_INTERNAL_a147014d_4_k_cu_e088fec24cuda3std6ranges3__45__cpo9iter_swapE
	.align		8
        /*00e8*/ 	.dword	_ZN34_INTERNAL_a147014d_4_k_cu_e088fec24cuda3std6ranges3__45__cpo4nextE
	.align		8
        /*00f0*/ 	.dword	_ZN34_INTERNAL_a147014d_4_k_cu_e088fec24cuda3std6ranges3__45__cpo4prevE
	.align		8
        /*00f8*/ 	.dword	_ZN34_INTERNAL_a147014d_4_k_cu_e088fec24cuda3std6ranges3__45__cpo4dataE
	.align		8
        /*0100*/ 	.dword	_ZN34_INTERNAL_a147014d_4_k_cu_e088fec24cuda3std6ranges3__45__cpo5cdataE
	.align		8
        /*0108*/ 	.dword	_ZN34_INTERNAL_a147014d_4_k_cu_e088fec24cuda3std6ranges3__45__cpo4sizeE
	.align		8
        /*0110*/ 	.dword	_ZN34_INTERNAL_a147014d_4_k_cu_e088fec24cuda3std6ranges3__45__cpo5ssizeE
	.align		8
        /*0118*/ 	.dword	_ZN34_INTERNAL_a147014d_4_k_cu_e088fec24cuda3std6ranges3__45__cpo8distanceE
	.align		8
        /*0120*/ 	.dword	_ZN34_INTERNAL_a147014d_4_k_cu_e088fec26thrust24THRUST_300001_SM_1000_NS8cuda_cub3parE
	.align		8
        /*0128*/ 	.dword	_ZN34_INTERNAL_a147014d_4_k_cu_e088fec26thrust24THRUST_300001_SM_1000_NS8cuda_cub10par_nosyncE
	.align		8
        /*0130*/ 	.dword	_ZN34_INTERNAL_a147014d_4_k_cu_e088fec26thrust24THRUST_300001_SM_1000_NS6system6detail10sequential3seqE
	.align		8
        /*0138*/ 	.dword	_ZN34_INTERNAL_a147014d_4_k_cu_e088fec26thrust24THRUST_300001_SM_1000_NS6system3cpp3parE
	.align		8
        /*0140*/ 	.dword	_ZN34_INTERNAL_a147014d_4_k_cu_e088fec26thrust24THRUST_300001_SM_1000_NS12placeholders2_1E
	.align		8
        /*0148*/ 	.dword	_ZN34_INTERNAL_a147014d_4_k_cu_e088fec26thrust24THRUST_300001_SM_1000_NS12placeholders2_2E
	.align		8
        /*0150*/ 	.dword	_ZN34_INTERNAL_a147014d_4_k_cu_e088fec26thrust24THRUST_300001_SM_1000_NS12placeholders2_3E
	.align		8
        /*0158*/ 	.dword	_ZN34_INTERNAL_a147014d_4_k_cu_e088fec26thrust24THRUST_300001_SM_1000_NS12placeholders2_4E
	.align		8
        /*0160*/ 	.dword	_ZN34_INTERNAL_a147014d_4_k_cu_e088fec26thrust24THRUST_300001_SM_1000_NS12placeholders2_5E
	.align		8
        /*0168*/ 	.dword	_ZN34_INTERNAL_a147014d_4_k_cu_e088fec26thrust24THRUST_300001_SM_1000_NS12placeholders2_6E
	.align		8
        /*0170*/ 	.dword	_ZN34_INTERNAL_a147014d_4_k_cu_e088fec26thrust24THRUST_300001_SM_1000_NS12placeholders2_7E
	.align		8
        /*0178*/ 	.dword	_ZN34_INTERNAL_a147014d_4_k_cu_e088fec26thrust24THRUST_300001_SM_1000_NS12placeholders2_8E
	.align		8
        /*0180*/ 	.dword	_ZN34_INTERNAL_a147014d_4_k_cu_e088fec26thrust24THRUST_300001_SM_1000_NS12placeholders2_9E
	.align		8
        /*0188*/ 	.dword	_ZN34_INTERNAL_a147014d_4_k_cu_e088fec26thrust24THRUST_300001_SM_1000_NS12placeholders3_10E
	.align		8
        /*0190*/ 	.dword	_ZN34_INTERNAL_a147014d_4_k_cu_e088fec26thrust24THRUST_300001_SM_1000_NS3seqE
	.align		8
        /*0198*/ 	.dword	_ZN34_INTERNAL_a147014d_4_k_cu_e088fec26thrust24THRUST_300001_SM_1000_NS6deviceE
	.align		8
        /*01a0*/ 	.dword	$str
	.align		8
        /*01a8*/ 	.dword	$str$1
	.align		8
        /*01b0*/ 	.dword	$str$2
	.align		8
        /*01b8*/ 	.dword	$str$4
	.align		8
        /*01c0*/ 	.dword	$str$5
	.align		8
        /*01c8*/ 	.dword	$str$6
	.align		8
        /*01d0*/ 	.dword	$str$7
	.align		8
        /*01d8*/ 	.dword	$str$8
	.align		8
        /*01e0*/ 	.dword	$str$10
	.align		8
        /*01e8*/ 	.dword	$str$11
	.align		8
        /*01f0*/ 	.dword	$str$12
	.align		8
        /*01f8*/ 	.dword	$str$13
	.align		8
        /*0200*/ 	.dword	$str$14
	.align		8
        /*0208*/ 	.dword	$str$15
	.align		8
        /*0210*/ 	.dword	$str$16
	.align		8
        /*0218*/ 	.dword	$str$17
	.align		8
        /*0220*/ 	.dword	$str$18
	.align		8
        /*0228*/ 	.dword	$str$19
	.align		8
        /*0230*/ 	.dword	$str$20
	.align		8
        /*0238*/ 	.dword	$str$21
	.align		8
        /*0240*/ 	.dword	$str$22
	.align		8
        /*0248*/ 	.dword	$str$23
	.align		8
        /*0250*/ 	.dword	$str$24
	.align		8
        /*0258*/ 	.dword	$str$25
	.align		8
        /*0260*/ 	.dword	$str$26
	.align		8
        /*0268*/ 	.dword	$str$27
	.align		8
        /*0270*/ 	.dword	$str$28
	.align		8
        /*0278*/ 	.dword	vprintf


//--------------------- .text._ZN3cub18CUB_300001_SM_10006detail8for_each13static_kernelINS2_12policy_hub_t12policy_500_tEmN6thrust24THRUST_300001_SM_1000_NS8cuda_cub20__uninitialized_fill7functorINS7_10device_ptrImEEmEEEEvT0_T1_ --------------------------
	.section	.text._ZN3cub18CUB_300001_SM_10006detail8for_each13static_kernelINS2_12policy_hub_t12policy_500_tEmN6thrust24THRUST_300001_SM_1000_NS8cuda_cub20__uninitialized_fill7functorINS7_10device_ptrImEEmEEEEvT0_T1_,"ax",@progbits
	.align	128
        .global         _ZN3cub18CUB_300001_SM_10006detail8for_each13static_kernelINS2_12policy_hub_t12policy_500_tEmN6thrust24THRUST_300001_SM_1000_NS8cuda_cub20__uninitialized_fill7functorINS7_10device_ptrImEEmEEEEvT0_T1_
        .type           _ZN3cub18CUB_300001_SM_10006detail8for_each13static_kernelINS2_12policy_hub_t12policy_500_tEmN6thrust24THRUST_300001_SM_1000_NS8cuda_cub20__uninitialized_fill7functorINS7_10device_ptrImEEmEEEEvT0_T1_,@function
        .size           _ZN3cub18CUB_300001_SM_10006detail8for_each13static_kernelINS2_12policy_hub_t12policy_500_tEmN6thrust24THRUST_300001_SM_1000_NS8cuda_cub20__uninitialized_fill7functorINS7_10device_ptrImEEmEEEEvT0_T1_,(.L_x_168 - _ZN3cub18CUB_300001_SM_10006detail8for_each13static_kernelINS2_12policy_hub_t12policy_500_tEmN6thrust24THRUST_300001_SM_1000_NS8cuda_cub20__uninitialized_fill7functorINS7_10device_ptrImEEmEEEEvT0_T1_)
        .other          _ZN3cub18CUB_300001_SM_10006detail8for_each13static_kernelINS2_12policy_hub_t12policy_500_tEmN6thrust24THRUST_300001_SM_1000_NS8cuda_cub20__uninitialized_fill7functorINS7_10device_ptrImEEmEEEEvT0_T1_,@"STO_CUDA_ENTRY STV_DEFAULT"
_ZN3cub18CUB_300001_SM_10006detail8for_each13static_kernelINS2_12policy_hub_t12policy_500_tEmN6thrust24THRUST_300001_SM_1000_NS8cuda_cub20__uninitialized_fill7functorINS7_10device_ptrImEEmEEEEvT0_T1_:
.text._ZN3cub18CUB_300001_SM_10006detail8for_each13static_kernelINS2_12policy_hub_t12policy_500_tEmN6thrust24THRUST_300001_SM_1000_NS8cuda_cub20__uninitialized_fill7functorINS7_10device_ptrImEEmEEEEvT0_T1_:
[----:B------:R-:W-:Y:S08]  /*0000*/  LDC R1, c[0x0][0x37c] ;  /* 0x0000df00ff017b82 */ /* 0x000ff00000000800 */
[----:B------:R-:W0:Y:S01]  /*0010*/  S2UR UR4, SR_CTAID.X ;  /* 0x00000000000479c3 */ /* 0x000e220000002500 */
[----:B------:R-:W1:Y:S01]  /*0020*/  LDCU.64 UR6, c[0x0][0x380] ;  /* 0x00007000ff0677ac */ /* 0x000e620008000a00 */
[----:B------:R-:W2:Y:S01]  /*0030*/  LDCU.64 UR8, c[0x0][0x358] ;  /* 0x00006b00ff0877ac */ /* 0x000ea20008000a00 */
[----:B0-----:R-:W-:-:S04]  /*0040*/  UIMAD.WIDE.U32 UR4, UR4, 0x200, URZ ;  /* 0x00000200040478a5 */ /* 0x001fc8000f8e00ff */
[----:B-1----:R-:W-:-:S04]  /*0050*/  UIADD3 UR6, UP0, UPT, -UR4, UR6, URZ ;  /* 0x0000000604067290 */ /* 0x002fc8000ff1e1ff */
[----:B------:R-:W-:Y:S02]  /*0060*/  UIADD3.X UR7, UPT, UPT, ~UR5, UR7, URZ, UP0, !UPT ;  /* 0x0000000705077290 */ /* 0x000fe400087fe5ff */
[----:B------:R-:W-:-:S04]  /*0070*/  UISETP.GE.U32.AND UP0, UPT, UR6, 0x200, UPT ;  /* 0x000002000600788c */ /* 0x000fc8000bf06070 */
[----:B------:R-:W-:-:S09]  /*0080*/  UISETP.GE.U32.AND.EX UP0, UPT, UR7, URZ, UPT, UP0 ;  /* 0x000000ff0700728c */ /* 0x000fd2000bf06100 */
[----:B--2---:R-:W-:Y:S05]  /*0090*/  BRA.U !UP0, `(.L_x_0) ;  /* 0x0000000108287547 */ /* 0x004fea000b800000 */
[----:B------:R-:W0:Y:S01]  /*00a0*/  S2R R0, SR_TID.X ;  /* 0x0000000000007919 */ /* 0x000e220000002100 */
[----:B------:R-:W1:Y:S01]  /*00b0*/  LDCU.64 UR6, c[0x0][0x388] ;  /* 0x00007100ff0677ac */ /* 0x000e620008000a00 */
[----:B------:R-:W2:Y:S01]  /*00c0*/  LDC.64 R4, c[0x0][0x390] ;  /* 0x0000e400ff047b82 */ /* 0x000ea20000000a00 */
[----:B0-----:R-:W-:-:S05]  /*00d0*/  IADD3 R0, P0, PT, R0, UR4, RZ ;  /* 0x0000000400007c10 */ /* 0x001fca000ff1e0ff */
[----:B------:R-:W-:Y:S01]  /*00e0*/  IMAD.X R3, RZ, RZ, UR5, P0 ;  /* 0x00000005ff037e24 */ /* 0x000fe200080e06ff */
[----:B-1----:R-:W-:-:S04]  /*00f0*/  LEA R2, P0, R0, UR6, 0x3 ;  /* 0x0000000600027c11 */ /* 0x002fc8000f8018ff */
[----:B------:R-:W-:-:S05]  /*0100*/  LEA.HI.X R3, R0, UR7, R3, 0x3, P0 ;  /* 0x0000000700037c11 */ /* 0x000fca00080f1c03 */
[----:B--2---:R-:W-:Y:S04]  /*0110*/  STG.E.64 desc[UR8][R2.64], R4 ;  /* 0x0000000402007986 */ /* 0x004fe8000c101b08 */
[----:B------:R-:W-:Y:S01]  /*0120*/  STG.E.64 desc[UR8][R2.64+0x800], R4 ;  /* 0x0008000402007986 */ /* 0x000fe2000c101b08 */
[----:B------:R-:W-:Y:S05]  /*0130*/  EXIT ;  /* 0x000000000000794d */ /* 0x000fea0003800000 */
.L_x_0:
[----:B------:R-:W0:Y:S01]  /*0140*/  S2R R0, SR_TID.X ;  /* 0x0000000000007919 */ /* 0x000e220000002100 */
[----:B------:R-:W-:Y:S01]  /*0150*/  IMAD.U32 R2, RZ, RZ, UR7 ;  /* 0x00000007ff027e24 */ /* 0x000fe2000f8e00ff */
[----:B------:R-:W1:Y:S01]  /*0160*/  LDCU.64 UR10, c[0x0][0x388] ;  /* 0x00007100ff0a77ac */ /* 0x000e620008000a00 */
[----:B------:R-:W-:Y:S01]  /*0170*/  IMAD.U32 R6, RZ, RZ, UR7 ;  /* 0x00000007ff067e24 */ /* 0x000fe2000f8e00ff */
[----:B0-----:R-:W-:-:S04]  /*0180*/  ISETP.LT.U32.AND P0, PT, R0, UR6, PT ;  /* 0x0000000600007c0c */ /* 0x001fc8000bf01070 */
[----:B------:R-:W-:Y:S01]  /*0190*/  ISETP.GT.U32.AND.EX P0, PT, R2, RZ, PT, P0 ;  /* 0x000000ff0200720c */ /* 0x000fe20003f04100 */
[C---:B------:R-:W-:Y:S01]  /*01a0*/  VIADD R2, R0.reuse, 0x100 ;  /* 0x0000010000027836 */ /* 0x040fe20000000000 */
[----:B------:R-:W-:-:S04]  /*01b0*/  IADD3 R0, P2, PT, R0, UR4, RZ ;  /* 0x0000000400007c10 */ /* 0x000fc8000ff5e0ff */
[----:B------:R-:W-:Y:S01]  /*01c0*/  ISETP.LT.U32.AND P1, PT, R2, UR6, PT ;  /* 0x0000000602007c0c */ /* 0x000fe2000bf21070 */
[----:B------:R-:W-:Y:S01]  /*01d0*/  IMAD.X R3, RZ, RZ, UR5, P2 ;  /* 0x00000005ff037e24 */ /* 0x000fe200090e06ff */
[----:B-1----:R-:W-:Y:S02]  /*01e0*/  LEA R2, P2, R0, UR10, 0x3 ;  /* 0x0000000a00027c11 */ /* 0x002fe4000f8418ff */
[----:B------:R-:W-:Y:S02]  /*01f0*/  ISETP.GT.U32.AND.EX P1, PT, R6, RZ, PT, P1 ;  /* 0x000000ff0600720c */ /* 0x000fe40003f24110 */
[----:B------:R-:W-:Y:S01]  /*0200*/  LEA.HI.X R3, R0, UR11, R3, 0x3, P2 ;  /* 0x0000000b00037c11 */ /* 0x000fe200090f1c03 */
[----:B------:R-:W0:Y:S04]  /*0210*/  @P0 LDC.64 R4, c[0x0][0x390] ;  /* 0x0000e400ff040b82 */ /* 0x000e280000000a00 */
[----:B0-----:R0:W-:Y:S06]  /*0220*/  @P0 STG.E.64 desc[UR8][R2.64], R4 ;  /* 0x0000000402000986 */ /* 0x0011ec000c101b08 */
[----:B------:R-:W-:Y:S05]  /*0230*/  @!P1 EXIT ;  /* 0x000000000000994d */ /* 0x000fea0003800000 */
[----:B0-----:R-:W0:Y:S02]  /*0240*/  LDC.64 R4, c[0x0][0x390] ;  /* 0x0000e400ff047b82 */ /* 0x001e240000000a00 */
[----:B0-----:R-:W-:Y:S01]  /*0250*/  STG.E.64 desc[UR8][R2.64+0x800], R4 ;  /* 0x0008000402007986 */ /* 0x001fe2000c101b08 */
[----:B------:R-:W-:Y:S05]  /*0260*/  EXIT ;  /* 0x000000000000794d */ /* 0x000fea0003800000 */
.L_x_1:
[----:B------:R-:W-:-:S00]  /*0270*/  BRA `(.L_x_1) ;  /* 0xfffffffc00fc7947 */ /* 0x000fc0000383ffff */
[----:B------:R-:W-:-:S00]  /*0280*/  NOP ;  /* 0x0000000000007918 */ /* 0x000fc00000000000 */
[----:B------:R-:W-:-:S00]  /*0290*/  NOP ;  /* 0x0000000000007918 */ /* 0x000fc00000000000 */
[----:B------:R-:W-:-:S00]  /*02a0*/  NOP ;  /* 0x0000000000007918 */ /* 0x000fc00000000000 */
[----:B------:R-:W-:-:S00]  /*02b0*/  NOP ;  /* 0x0000000000007918 */ /* 0x000fc00000000000 */
[----:B------:R-:W-:-:S00]  /*02c0*/  NOP ;  /* 0x0000000000007918 */ /* 0x000fc00000000000 */
[----:B------:R-:W-:-:S00]  /*02d0*/  NOP ;  /* 0x0000000000007918 */ /* 0x000fc00000000000 */
[----:B------:R-:W-:-:S00]  /*02e0*/  NOP ;  /* 0x0000000000007918 */ /* 0x000fc00000000000 */
[----:B------:R-:W-:-:S00]  /*02f0*/  NOP ;  /* 0x0000000000007918 */ /* 0x000fc00000000000 */
.L_x_168:


//--------------------- .text._ZN3cub18CUB_300001_SM_10006detail8for_each13static_kernelINS2_12policy_hub_t12policy_500_tEmN6thrust24THRUST_300001_SM_1000_NS8cuda_cub20__uninitialized_fill7functorINS7_10device_ptrIP18adjacency_sentinelEESD_EEEEvT0_T1_ --------------------------
	.section	.text._ZN3cub18CUB_300001_SM_10006detail8for_each13static_kernelINS2_12policy_hub_t12policy_500_tEmN6thrust24THRUST_300001_SM_1000_NS8cuda_cub20__uninitialized_fill7functorINS7_10device_ptrIP18adjacency_sentinelEESD_EEEEvT0_T1_,"ax",@progbits
	.align	128
        .global         _ZN3cub18CUB_300001_SM_10006detail8for_each13static_kernelINS2_12policy_hub_t12policy_500_tEmN6thrust24THRUST_300001_SM_1000_NS8cuda_cub20__uninitialized_fill7functorINS7_10device_ptrIP18adjacency_sentinelEESD_EEEEvT0_T1_
        .type           _ZN3cub18CUB_300001_SM_10006detail8for_each13static_kernelINS2_12policy_hub_t12policy_500_tEmN6thrust24THRUST_300001_SM_1000_NS8cuda_cub20__uninitialized_fill7functorINS7_10device_ptrIP18adjacency_sentinelEESD_EEEEvT0_T1_,@function
        .size           _ZN3cub18CUB_300001_SM_10006detail8for_each13static_kernelINS2_12policy_hub_t12policy_500_tEmN6thrust24THRUST_300001_SM_1000_NS8cuda_cub20__uninitialized_fill7functorINS7_10device_ptrIP18adjacency_sentinelEESD_EEEEvT0_T1_,(.L_x_169 - _ZN3cub18CUB_300001_SM_10006detail8for_each13static_kernelINS2_12policy_hub_t12policy_500_tEmN6thrust24THRUST_300001_SM_1000_NS8cuda_cub20__uninitialized_fill7functorINS7_10device_ptrIP18adjacency_sentinelEESD_EEEEvT0_T1_)
        .other          _ZN3cub18CUB_300001_SM_10006detail8for_each13static_kernelINS2_12policy_hub_t12policy_500_tEmN6thrust24THRUST_300001_SM_1000_NS8cuda_cub20__uninitialized_fill7functorINS7_10device_ptrIP18adjacency_sentinelEESD_EEEEvT0_T1_,@"STO_CUDA_ENTRY STV_DEFAULT"
_ZN3cub18CUB_300001_SM_10006detail8for_each13static_kernelINS2_12policy_hub_t12policy_500_tEmN6thrust24THRUST_300001_SM_1000_NS8cuda_cub20__uninitialized_fill7functorINS7_10device_ptrIP18adjacency_sentinelEESD_EEEEvT0_T1_:
.text._ZN3cub18CUB_300001_SM_10006detail8for_each13static_kernelINS2_12policy_hub_t12policy_500_tEmN6thrust24THRUST_300001_SM_1000_NS8cuda_cub20__uninitialized_fill7functorINS7_10device_ptrIP18adjacency_sentinelEESD_EEEEvT0_T1_:
        /* <DEDUP_REMOVED lines=20> */
.L_x_2:
        /* <DEDUP_REMOVED lines=19> */
.L_x_3:
        /* <DEDUP_REMOVED lines=9> */
.L_x_169:


//--------------------- .text._ZN3cub18CUB_300001_SM_10006detail8for_each13static_kernelINS2_12policy_hub_t12policy_500_tEmN6thrust24THRUST_300001_SM_1000_NS8cuda_cub20__uninitialized_fill7functorINS7_10device_ptrIP10edge_blockEESD_EEEEvT0_T1_ --------------------------
	.section	.text._ZN3cub18CUB_300001_SM_10006detail8for_each13static_kernelINS2_12policy_hub_t12policy_500_tEmN6thrust24THRUST_300001_SM_1000_NS8cuda_cub20__uninitialized_fill7functorINS7_10device_ptrIP10edge_blockEESD_EEEEvT0_T1_,"ax",@progbits
	.align	128
        .global         _ZN3cub18CUB_300001_SM_10006detail8for_each13static_kernelINS2_12policy_hub_t12policy_500_tEmN6thrust24THRUST_300001_SM_1000_NS8cuda_cub20__uninitialized_fill7functorINS7_10device_ptrIP10edge_blockEESD_EEEEvT0_T1_
        .type           _ZN3cub18CUB_300001_SM_10006detail8for_each13static_kernelINS2_12policy_hub_t12policy_500_tEmN6thrust24THRUST_300001_SM_1000_NS8cuda_cub20__uninitialized_fill7functorINS7_10device_ptrIP10edge_blockEESD_EEEEvT0_T1_,@function
        .size           _ZN3cub18CUB_300001_SM_10006detail8for_each13static_kernelINS2_12policy_hub_t12policy_500_tEmN6thrust24THRUST_300001_SM_1000_NS8cuda_cub20__uninitialized_fill7functorINS7_10device_ptrIP10edge_blockEESD_EEEEvT0_T1_,(.L_x_170 - _ZN3cub18CUB_300001_SM_10006detail8for_each13static_kernelINS2_12policy_hub_t12policy_500_tEmN6thrust24THRUST_300001_SM_1000_NS8cuda_cub20__uninitialized_fill7functorINS7_10device_ptrIP10edge_blockEESD_EEEEvT0_T1_)
        .other          _ZN3cub18CUB_300001_SM_10006detail8for_each13static_kernelINS2_12policy_hub_t12policy_500_tEmN6thrust24THRUST_300001_SM_1000_NS8cuda_cub20__uninitialized_fill7functorINS7_10device_ptrIP10edge_blockEESD_EEEEvT0_T1_,@"STO_CUDA_ENTRY STV_DEFAULT"
_ZN3cub18CUB_300001_SM_10006detail8for_each13static_kernelINS2_12policy_hub_t12policy_500_tEmN6thrust24THRUST_300001_SM_1000_NS8cuda_cub20__uninitialized_fill7functorINS7_10device_ptrIP10edge_blockEESD_EEEEvT0_T1_:
.text._ZN3cub18CUB_300001_SM_10006detail8for_each13static_kernelINS2_12policy_hub_t12policy_500_tEmN6thrust24THRUST_300001_SM_1000_NS8cuda_cub20__uninitialized_fill7functorINS7_10device_ptrIP10edge_blockEESD_EEEEvT0_T1_:
        /* <DEDUP_REMOVED lines=20> */
.L_x_4:
        /* <DEDUP_REMOVED lines=19> */
.L_x_5:
        /* <DEDUP_REMOVED lines=9> */
.L_x_170:


//--------------------- .text._ZN3cub18CUB_300001_SM_10006detail8for_each13static_kernelINS2_12policy_hub_t12policy_500_tEmN6thrust24THRUST_300001_SM_1000_NS8cuda_cub20__uninitialized_fill7functorINS7_10device_ptrIP12vertex_blockEESD_EEEEvT0_T1_ --------------------------
	.section	.text._ZN3cub18CUB_300001_SM_10006detail8for_each13static_kernelINS2_12policy_hub_t12policy_500_tEmN6thrust24THRUST_300001_SM_1000_NS8cuda_cub20__uninitialized_fill7functorINS7_10device_ptrIP12vertex_blockEESD_EEEEvT0_T1_,"ax",@progbits
	.align	128
        .global         _ZN3cub18CUB_300001_SM_10006detail8for_each13static_kernelINS2_12policy_hub_t12policy_500_tEmN6thrust24THRUST_300001_SM_1000_NS8cuda_cub20__uninitialized_fill7functorINS7_10device_ptrIP12vertex_blockEESD_EEEEvT0_T1_
        .type           _ZN3cub18CUB_300001_SM_10006detail8for_each13static_kernelINS2_12policy_hub_t12policy_500_tEmN6thrust24THRUST_300001_SM_1000_NS8cuda_cub20__uninitialized_fill7functorINS7_10device_ptrIP12vertex_blockEESD_EEEEvT0_T1_,@function
        .size           _ZN3cub18CUB_300001_SM_10006detail8for_each13static_kernelINS2_12policy_hub_t12policy_500_tEmN6thrust24THRUST_300001_SM_1000_NS8cuda_cub20__uninitialized_fill7functorINS7_10device_ptrIP12vertex_blockEESD_EEEEvT0_T1_,(.L_x_171 - _ZN3cub18CUB_300001_SM_10006detail8for_each13static_kernelINS2_12policy_hub_t12policy_500_tEmN6thrust24THRUST_300001_SM_1000_NS8cuda_cub20__uninitialized_fill7functorINS7_10device_ptrIP12vertex_blockEESD_EEEEvT0_T1_)
        .other          _ZN3cub18CUB_300001_SM_10006detail8for_each13static_kernelINS2_12policy_hub_t12policy_500_tEmN6thrust24THRUST_300001_SM_1000_NS8cuda_cub20__uninitialized_fill7functorINS7_10device_ptrIP12vertex_blockEESD_EEEEvT0_T1_,@"STO_CUDA_ENTRY STV_DEFAULT"
_ZN3cub18CUB_300001_SM_10006detail8for_each13static_kernelINS2_12policy_hub_t12policy_500_tEmN6thrust24THRUST_300001_SM_1000_NS8cuda_cub20__uninitialized_fill7functorINS7_10device_ptrIP12vertex_blockEESD_EEEEvT0_T1_:
.text._ZN3cub18CUB_300001_SM_10006detail8for_each13static_kernelINS2_12policy_hub_t12policy_500_tEmN6thrust24THRUST_300001_SM_1000_NS8cuda_cub20__uninitialized_fill7functorINS7_10device_ptrIP12vertex_blockEESD_EEEEvT0_T1_:
        /* <DEDUP_REMOVED lines=20> */
.L_x_6:
        /* <DEDUP_REMOVED lines=19> */
.L_x_7:
        /* <DEDUP_REMOVED lines=9> */
.L_x_171:


//--------------------- .text._ZN3cub18CUB_300001_SM_10006detail11EmptyKernelIvEEvv --------------------------
	.section	.text._ZN3cub18CUB_300001_SM_10006detail11EmptyKernelIvEEvv,"ax",@progbits
	.align	128
        .global         _ZN3cub18CUB_300001_SM_10006detail11EmptyKernelIvEEvv
        .type           _ZN3cub18CUB_300001_SM_10006detail11EmptyKernelIvEEvv,@function
        .size           _ZN3cub18CUB_300001_SM_10006detail11EmptyKernelIvEEvv,(.L_x_172 - _ZN3cub18CUB_300001_SM_10006detail11EmptyKernelIvEEvv)
        .other          _ZN3cub18CUB_300001_SM_10006detail11EmptyKernelIvEEvv,@"STO_CUDA_ENTRY STV_DEFAULT"
_ZN3cub18CUB_300001_SM_10006detail11EmptyKernelIvEEvv:
.text._ZN3cub18CUB_300001_SM_10006detail11EmptyKernelIvEEvv:
[----:B------:R-:W-:Y:S01]  /*0000*/  LDC R1, c[0x0][0x37c] ;  /* 0x0000df00ff017b82 */ /* 0x000fe20000000800 */
[----:B------:R-:W-:Y:S05]  /*0010*/  EXIT ;  /* 0x000000000000794d */ /* 0x000fea0003800000 */
.L_x_8:
        /* <DEDUP_REMOVED lines=14> */
.L_x_172:


//--------------------- .text._Z11printKernelP12vertex_blockm --------------------------
	.section	.text._Z11printKernelP12vertex_blockm,"ax",@progbits
	.align	128
        .global         _Z11printKernelP12vertex_blockm
        .type           _Z11printKernelP12vertex_blockm,@function
        .size           _Z11printKernelP12vertex_blockm,(.L_x_173 - _Z11printKernelP12vertex_blockm)
        .other          _Z11printKernelP12vertex_blockm,@"STO_CUDA_ENTRY STV_DEFAULT"
_Z11printKernelP12vertex_blockm:
.text._Z11printKernelP12vertex_blockm:
[----:B------:R-:W0:Y:S01]  /*0000*/  LDC R1, c[0x0][0x37c] ;  /* 0x0000df00ff017b82 */ /* 0x000e220000000800 */
[----:B------:R-:W-:Y:S01]  /*0010*/  MOV R0, 0x278 ;  /* 0x0000027800007802 */ /* 0x000fe20000000f00 */
[----:B------:R-:W1:Y:S01]  /*0020*/  LDCU UR4, c[0x0][0x2f8] ;  /* 0x00005f00ff0477ac */ /* 0x000e620008000800 */
[----:B0-----:R-:W-:Y:S01]  /*0030*/  VIADD R1, R1, 0xffffffe0 ;  /* 0xffffffe001017836 */ /* 0x001fe20000000000 */
[----:B------:R-:W-:-:S04]  /*0040*/  CS2R R6, SRZ ;  /* 0x0000000000067805 */ /* 0x000fc8000001ff00 */
[----:B------:R0:W2:Y:S01]  /*0050*/  LDC.64 R8, c[0x4][R0] ;  /* 0x0100000000087b82 */ /* 0x0000a20000000a00 */
[----:B------:R-:W3:Y:S01]  /*0060*/  LDCU.64 UR6, c[0x4][0x240] ;  /* 0x01004800ff0677ac */ /* 0x000ee20008000a00 */
[----:B------:R-:W4:Y:S01]  /*0070*/  LDCU UR5, c[0x0][0x2fc] ;  /* 0x00005f80ff0577ac */ /* 0x000f220008000800 */
[----:B------:R-:W0:Y:S01]  /*0080*/  LDCU.64 UR36, c[0x0][0x358] ;  /* 0x00006b00ff2477ac */ /* 0x000e220008000a00 */
[----:B-1----:R-:W-:Y:S01]  /*0090*/  IADD3 R18, P0, PT, R1, UR4, RZ ;  /* 0x0000000401127c10 */ /* 0x002fe2000ff1e0ff */
[----:B---3--:R-:W-:Y:S02]  /*00a0*/  IMAD.U32 R4, RZ, RZ, UR6 ;  /* 0x00000006ff047e24 */ /* 0x008fe4000f8e00ff */
[----:B------:R-:W-:Y:S02]  /*00b0*/  IMAD.U32 R5, RZ, RZ, UR7 ;  /* 0x00000007ff057e24 */ /* 0x000fe4000f8e00ff */
[----:B0---4-:R-:W-:-:S08]  /*00c0*/  IMAD.X R2, RZ, RZ, UR5, P0 ;  /* 0x00000005ff027e24 */ /* 0x011fd000080e06ff */
[----:B------:R-:W-:-:S07]  /*00d0*/  LEPC R20, `(.L_x_9) ;  /* 0x000000001014794e */ /* 0x000fce0000000000 */
[----:B--2---:R-:W-:Y:S05]  /*00e0*/  CALL.ABS.NOINC R8 ;  /* 0x0000000008007343 */ /* 0x004fea0003c00000 */
.L_x_9:
[----:B------:R-:W0:Y:S02]  /*00f0*/  LDC.64 R4, c[0x4][RZ] ;  /* 0x01000000ff047b82 */ /* 0x000e240000000a00 */
[----:B0-----:R-:W2:Y:S02]  /*0100*/  LDG.E.64 R24, desc[UR36][R4.64+0x20] ;  /* 0x0000202404187981 */ /* 0x001ea4000c1e1b00 */
[----:B--2---:R-:W-:-:S04]  /*0110*/  ISETP.NE.U32.AND P0, PT, R24, RZ, PT ;  /* 0x000000ff1800720c */ /* 0x004fc80003f05070 */
[----:B------:R-:W-:-:S13]  /*0120*/  ISETP.NE.AND.EX P0, PT, R25, RZ, PT, P0 ;  /* 0x000000ff1900720c */ /* 0x000fda0003f05300 */
[----:B------:R-:W-:Y:S05]  /*0130*/  @!P0 BRA `(.L_x_10) ;  /* 0x0000000400b48947 */ /* 0x000fea0003800000 */
[----:B------:R-:W-:Y:S01]  /*0140*/  BSSY.RECONVERGENT B9, `(.L_x_10) ;  /* 0x000006c000097945 */ /* 0x000fe20003800200 */
[----:B------:R-:W-:Y:S02]  /*0150*/  IMAD.MOV.U32 R26, RZ, RZ, RZ ;  /* 0x000000ffff1a7224 */ /* 0x000fe400078e00ff */
[----:B------:R-:W-:-:S07]  /*0160*/  IMAD.MOV.U32 R23, RZ, RZ, RZ ;  /* 0x000000ffff177224 */ /* 0x000fce00078e00ff */
.L_x_22:
[----:B------:R-:W-:Y:S01]  /*0170*/  IMAD.MOV.U32 R22, RZ, RZ, R26 ;  /* 0x000000ffff167224 */ /* 0x000fe200078e001a */
[----:B------:R-:W-:Y:S01]  /*0180*/  MOV R0, 0x278 ;  /* 0x0000027800007802 */ /* 0x000fe20000000f00 */
[----:B------:R-:W0:Y:S01]  /*0190*/  LDCU.64 UR4, c[0x4][0x248] ;  /* 0x01004900ff0477ac */ /* 0x000e220008000a00 */
[----:B------:R-:W-:Y:S02]  /*01a0*/  IMAD.MOV.U32 R6, RZ, RZ, R18 ;  /* 0x000000ffff067224 */ /* 0x000fe400078e0012 */
[----:B------:R1:W-:Y:S01]  /*01b0*/  STL.64 [R1], R22 ;  /* 0x0000001601007387 */ /* 0x0003e20000100a00 */
[----:B------:R1:W2:Y:S01]  /*01c0*/  LDC.64 R8, c[0x4][R0] ;  /* 0x0100000000087b82 */ /* 0x0002a20000000a00 */
[----:B------:R-:W-:Y:S02]  /*01d0*/  IMAD.MOV.U32 R7, RZ, RZ, R2 ;  /* 0x000000ffff077224 */ /* 0x000fe400078e0002 */
[----:B0-----:R-:W-:Y:S02]  /*01e0*/  IMAD.U32 R4, RZ, RZ, UR4 ;  /* 0x00000004ff047e24 */ /* 0x001fe4000f8e00ff */
[----:B-1----:R-:W-:-:S07]  /*01f0*/  IMAD.U32 R5, RZ, RZ, UR5 ;  /* 0x00000005ff057e24 */ /* 0x002fce000f8e00ff */
[----:B------:R-:W-:-:S07]  /*0200*/  LEPC R20, `(.L_x_11) ;  /* 0x000000001014794e */ /* 0x000fce0000000000 */
[----:B--2---:R-:W-:Y:S05]  /*0210*/  CALL.ABS.NOINC R8 ;  /* 0x0000000008007343 */ /* 0x004fea0003c00000 */
.L_x_11:
[----:B------:R-:W-:Y:S01]  /*0220*/  BSSY.RECONVERGENT B8, `(.L_x_12) ;  /* 0x000004f000087945 */ /* 0x000fe20003800200 */
[----:B------:R-:W-:Y:S02]  /*0230*/  IMAD.MOV.U32 R19, RZ, RZ, RZ ;  /* 0x000000ffff137224 */ /* 0x000fe400078e00ff */
[----:B------:R-:W-:-:S07]  /*0240*/  IMAD.MOV.U32 R22, RZ, RZ, RZ ;  /* 0x000000ffff167224 */ /* 0x000fce00078e00ff */
.L_x_20:
[----:B------:R-:W-:-:S04]  /*0250*/  LEA R16, P0, R19, R24, 0x3 ;  /* 0x0000001813107211 */ /* 0x000fc800078018ff */
[----:B------:R-:W-:-:S05]  /*0260*/  LEA.HI.X R17, R19, R25, R22, 0x3, P0 ;  /* 0x0000001913117211 */ /* 0x000fca00000f1c16 */
[----:B------:R-:W2:Y:S01]  /*0270*/  LD.E.64 R12, desc[UR36][R16.64+0x1f40] ;  /* 0x001f4024100c7980 */ /* 0x000ea2000c101b00 */
[----:B------:R-:W-:Y:S01]  /*0280*/  IADD3 R19, P0, PT, R19, 0x1, RZ ;  /* 0x0000000113137810 */ /* 0x000fe20007f1e0ff */
[----:B------:R-:W-:Y:S03]  /*0290*/  BSSY.RECONVERGENT B7, `(.L_x_13) ;  /* 0x0000045000077945 */ /* 0x000fe60003800200 */
[----:B------:R-:W-:Y:S01]  /*02a0*/  ISETP.NE.U32.AND P1, PT, R19, 0x3e8, PT ;  /* 0x000003e81300780c */ /* 0x000fe20003f25070 */
[----:B------:R-:W-:-:S05]  /*02b0*/  IMAD.X R22, RZ, RZ, R22, P0 ;  /* 0x000000ffff167224 */ /* 0x000fca00000e0616 */
[----:B------:R-:W-:-:S04]  /*02c0*/  ISETP.NE.AND.EX P1, PT, R22, RZ, PT, P1 ;  /* 0x000000ff1600720c */ /* 0x000fc80003f25310 */
[----:B------:R-:W-:Y:S02]  /*02d0*/  P2R R27, PR, RZ, 0x2 ;  /* 0x00000002ff1b7803 */ /* 0x000fe40000000000 */
[----:B--2---:R-:W-:-:S04]  /*02e0*/  ISETP.NE.U32.AND P0, PT, R12, RZ, PT ;  /* 0x000000ff0c00720c */ /* 0x004fc80003f05070 */
[----:B------:R-:W-:-:S13]  /*02f0*/  ISETP.NE.AND.EX P0, PT, R13, RZ, PT, P0 ;  /* 0x000000ff0d00720c */ /* 0x000fda0003f05300 */
[----:B------:R-:W-:Y:S05]  /*0300*/  @!P0 BRA `(.L_x_14) ;  /* 0x0000000000f48947 */ /* 0x000fea0003800000 */
[----:B------:R-:W2:Y:S02]  /*0310*/  LD.E.64 R8, desc[UR36][R16.64] ;  /* 0x0000002410087980 */ /* 0x000ea4000c101b00 */
[----:B--2---:R-:W-:-:S04]  /*0320*/  ISETP.NE.U32.AND P0, PT, R8, RZ, PT ;  /* 0x000000ff0800720c */ /* 0x004fc80003f05070 */
[----:B------:R-:W-:-:S13]  /*0330*/  ISETP.NE.AND.EX P0, PT, R9, RZ, PT, P0 ;  /* 0x000000ff0900720c */ /* 0x000fda0003f05300 */
[----:B------:R-:W-:Y:S05]  /*0340*/  @!P0 BRA `(.L_x_14) ;  /* 0x0000000000e48947 */ /* 0x000fea0003800000 */
[----:B------:R-:W2:Y:S04]  /*0350*/  LD.E.64 R10, desc[UR36][R16.64+0x3e90] ;  /* 0x003e9024100a7980 */ /* 0x000ea8000c101b00 */
[----:B------:R-:W3:Y:S01]  /*0360*/  LD.E.64 R14, desc[UR36][R12.64+0x8] ;  /* 0x000008240c0e7980 */ /* 0x000ee2000c101b00 */
[----:B------:R-:W-:Y:S01]  /*0370*/  MOV R0, 0x278 ;  /* 0x0000027800007802 */ /* 0x000fe20000000f00 */
[----:B------:R-:W0:Y:S01]  /*0380*/  LDCU.64 UR4, c[0x4][0x250] ;  /* 0x01004a00ff0477ac */ /* 0x000e220008000a00 */
[----:B------:R-:W-:Y:S02]  /*0390*/  IMAD.MOV.U32 R6, RZ, RZ, R18 ;  /* 0x000000ffff067224 */ /* 0x000fe400078e0012 */
[----:B------:R1:W4:Y:S01]  /*03a0*/  LDC.64 R28, c[0x4][R0] ;  /* 0x01000000001c7b82 */ /* 0x0003220000000a00 */
[----:B------:R-:W-:-:S02]  /*03b0*/  IMAD.MOV.U32 R7, RZ, RZ, R2 ;  /* 0x000000ffff077224 */ /* 0x000fc400078e0002 */
[----:B0-----:R-:W-:Y:S02]  /*03c0*/  IMAD.U32 R4, RZ, RZ, UR4 ;  /* 0x00000004ff047e24 */ /* 0x001fe4000f8e00ff */
[----:B------:R-:W-:Y:S01]  /*03d0*/  IMAD.U32 R5, RZ, RZ, UR5 ;  /* 0x00000005ff057e24 */ /* 0x000fe2000f8e00ff */
[----:B--2---:R1:W-:Y:S04]  /*03e0*/  STL.128 [R1], R8 ;  /* 0x0000000801007387 */ /* 0x0043e80000100c00 */
[----:B---34-:R1:W-:Y:S02]  /*03f0*/  STL.128 [R1+0x10], R12 ;  /* 0x0000100c01007387 */ /* 0x0183e40000100c00 */
[----:B------:R-:W-:-:S07]  /*0400*/  LEPC R20, `(.L_x_15) ;  /* 0x000000001014794e */ /* 0x000fce0000000000 */
[----:B-1----:R-:W-:Y:S05]  /*0410*/  CALL.ABS.NOINC R28 ;  /* 0x000000001c007343 */ /* 0x002fea0003c00000 */
.L_x_15:
[----:B------:R-:W2:Y:S04]  /*0420*/  LD.E.64 R28, desc[UR36][R16.64+0x1f40] ;  /* 0x001f4024101c7980 */ /* 0x000ea8000c101b00 */
[----:B--2---:R-:W2:Y:S01]  /*0430*/  LD.E.64 R4, desc[UR36][R28.64+0x8] ;  /* 0x000008241c047980 */ /* 0x004ea2000c101b00 */
[----:B------:R-:W-:Y:S01]  /*0440*/  BSSY.RECONVERGENT B6, `(.L_x_16) ;  /* 0x0000021000067945 */ /* 0x000fe20003800200 */
[----:B--2---:R-:W-:-:S04]  /*0450*/  ISETP.NE.U32.AND P0, PT, R4, RZ, PT ;  /* 0x000000ff0400720c */ /* 0x004fc80003f05070 */
[----:B------:R-:W-:-:S13]  /*0460*/  ISETP.NE.AND.EX P0, PT, R5, RZ, PT, P0 ;  /* 0x000000ff0500720c */ /* 0x000fda0003f05300 */
[----:B------:R-:W-:Y:S05]  /*0470*/  @!P0 BRA `(.L_x_17) ;  /* 0x0000000000748947 */ /* 0x000fea0003800000 */
[----:B------:R-:W5:Y:S01]  /*0480*/  LD.E.64 R28, desc[UR36][R28.64+0x20] ;  /* 0x000020241c1c7980 */ /* 0x000f62000c101b00 */
[----:B------:R-:W-:Y:S02]  /*0490*/  CS2R R32, SRZ ;  /* 0x0000000000207805 */ /* 0x000fe4000001ff00 */
[----:B------:R-:W-:-:S07]  /*04a0*/  CS2R R30, SRZ ;  /* 0x00000000001e7805 */ /* 0x000fce000001ff00 */
.L_x_19:
[C---:B-----5:R-:W-:Y:S01]  /*04b0*/  LEA R10, P0, R31.reuse, R28, 0x3 ;  /* 0x0000001c1f0a7211 */ /* 0x060fe200078018ff */
[----:B------:R-:W0:Y:S03]  /*04c0*/  LDCU.64 UR4, c[0x4][0x258] ;  /* 0x01004b00ff0477ac */ /* 0x000e260008000a00 */
[----:B------:R-:W-:-:S06]  /*04d0*/  LEA.HI.X R11, R31, R29, R30, 0x3, P0 ;  /* 0x0000001d1f0b7211 */ /* 0x000fcc00000f1c1e */
[----:B------:R-:W2:Y:S01]  /*04e0*/  LD.E.64 R10, desc[UR36][R10.64] ;  /* 0x000000240a0a7980 */ /* 0x000ea2000c101b00 */
[----:B------:R-:W-:Y:S01]  /*04f0*/  MOV R8, 0x278 ;  /* 0x0000027800087802 */ /* 0x000fe20000000f00 */
[----:B------:R-:W-:Y:S02]  /*0500*/  IMAD.MOV.U32 R6, RZ, RZ, R18 ;  /* 0x000000ffff067224 */ /* 0x000fe400078e0012 */
[----:B------:R-:W-:-:S03]  /*0510*/  IMAD.MOV.U32 R7, RZ, RZ, R2 ;  /* 0x000000ffff077224 */ /* 0x000fc600078e0002 */
[----:B------:R-:W1:Y:S01]  /*0520*/  LDC.64 R8, c[0x4][R8] ;  /* 0x0100000008087b82 */ /* 0x000e620000000a00 */
[----:B0-----:R-:W-:Y:S02]  /*0530*/  IMAD.U32 R4, RZ, RZ, UR4 ;  /* 0x00000004ff047e24 */ /* 0x001fe4000f8e00ff */
[----:B------:R-:W-:Y:S01]  /*0540*/  IMAD.U32 R5, RZ, RZ, UR5 ;  /* 0x00000005ff057e24 */ /* 0x000fe2000f8e00ff */
[----:B-12---:R0:W-:Y:S06]  /*0550*/  STL.64 [R1], R10 ;  /* 0x0000000a01007387 */ /* 0x0061ec0000100a00 */
[----:B------:R-:W-:-:S07]  /*0560*/  LEPC R20, `(.L_x_18) ;  /* 0x000000001014794e */ /* 0x000fce0000000000 */
[----:B0-----:R-:W-:Y:S05]  /*0570*/  CALL.ABS.NOINC R8 ;  /* 0x0000000008007343 */ /* 0x001fea0003c00000 */
.L_x_18:
[----:B------:R-:W2:Y:S01]  /*0580*/  LD.E.64 R4, desc[UR36][R16.64+0x1f40] ;  /* 0x001f402410047980 */ /* 0x000ea2000c101b00 */
[----:B------:R-:W-:-:S04]  /*0590*/  ISETP.GE.U32.AND P0, PT, R31, 0x9, PT ;  /* 0x000000091f00780c */ /* 0x000fc80003f06070 */
[----:B------:R-:W-:-:S13]  /*05a0*/  ISETP.GE.U32.AND.EX P0, PT, R30, RZ, PT, P0 ;  /* 0x000000ff1e00720c */ /* 0x000fda0003f06100 */
[----:B------:R-:W5:Y:S04]  /*05b0*/  @P0 LD.E.64 R28, desc[UR36][R28.64+0x58] ;  /* 0x000058241c1c0980 */ /* 0x000f68000c101b00 */
[----:B--2---:R-:W2:Y:S01]  /*05c0*/  LD.E.64 R4, desc[UR36][R4.64+0x8] ;  /* 0x0000082404047980 */ /* 0x004ea2000c101b00 */
[----:B------:R-:W-:-:S05]  /*05d0*/  IADD3 R32, P1, PT, R32, 0x1, RZ ;  /* 0x0000000120207810 */ /* 0x000fca0007f3e0ff */
[----:B------:R-:W-:Y:S01]  /*05e0*/  IMAD.X R33, RZ, RZ, R33, P1 ;  /* 0x000000ffff217224 */ /* 0x000fe200008e0621 */
[----:B------:R-:W-:-:S05]  /*05f0*/  IADD3 R31, P2, PT, R31, 0x1, RZ ;  /* 0x000000011f1f7810 */ /* 0x000fca0007f5e0ff */
[----:B------:R-:W-:Y:S01]  /*0600*/  IMAD.X R30, RZ, RZ, R30, P2 ;  /* 0x000000ffff1e7224 */ /* 0x000fe200010e061e */
[----:B------:R-:W-:Y:S02]  /*0610*/  @P0 CS2R R30, SRZ ;  /* 0x00000000001e0805 */ /* 0x000fe4000001ff00 */
[----:B--2---:R-:W-:-:S04]  /*0620*/  ISETP.GE.U32.AND P1, PT, R32, R4, PT ;  /* 0x000000042000720c */ /* 0x004fc80003f26070 */
[----:B------:R-:W-:-:S13]  /*0630*/  ISETP.GE.U32.AND.EX P1, PT, R33, R5, PT, P1 ;  /* 0x000000052100720c */ /* 0x000fda0003f26110 */
[----:B------:R-:W-:Y:S05]  /*0640*/  @!P1 BRA `(.L_x_19) ;  /* 0xfffffffc00989947 */ /* 0x000fea000383ffff */
.L_x_17:
[----:B------:R-:W-:Y:S05]  /*0650*/  BSYNC.RECONVERGENT B6 ;  /* 0x0000000000067941 */ /* 0x000fea0003800200 */
.L_x_16:
[----:B------:R-:W-:Y:S01]  /*0660*/  MOV R0, 0x278 ;  /* 0x0000027800007802 */ /* 0x000fe20000000f00 */
[----:B------:R-:W0:Y:S01]  /*0670*/  LDCU.64 UR4, c[0x4][0x260] ;  /* 0x01004c00ff0477ac */ /* 0x000e220008000a00 */
[----:B------:R-:W-:Y:S02]  /*0680*/  CS2R R6, SRZ ;  /* 0x0000000000067805 */ /* 0x000fe4000001ff00 */
[----:B------:R1:W2:Y:S01]  /*0690*/  LDC.64 R8, c[0x4][R0] ;  /* 0x0100000000087b82 */ /* 0x0002a20000000a00 */
[----:B0-----:R-:W-:Y:S02]  /*06a0*/  IMAD.U32 R4, RZ, RZ, UR4 ;  /* 0x00000004ff047e24 */ /* 0x001fe4000f8e00ff */
[----:B-1----:R-:W-:-:S07]  /*06b0*/  IMAD.U32 R5, RZ, RZ, UR5 ;  /* 0x00000005ff057e24 */ /* 0x002fce000f8e00ff */
[----:B------:R-:W-:-:S07]  /*06c0*/  LEPC R20, `(.L_x_14) ;  /* 0x000000001014794e */ /* 0x000fce0000000000 */
[----:B--2--5:R-:W-:Y:S05]  /*06d0*/  CALL.ABS.NOINC R8 ;  /* 0x0000000008007343 */ /* 0x024fea0003c00000 */
.L_x_14:
[----:B------:R-:W-:Y:S05]  /*06e0*/  BSYNC.RECONVERGENT B7 ;  /* 0x0000000000077941 */ /* 0x000fea0003800200 */
.L_x_13:
[----:B------:R-:W-:-:S13]  /*06f0*/  ISETP.NE.AND P6, PT, R27, RZ, PT ;  /* 0x000000ff1b00720c */ /* 0x000fda0003fc5270 */
[----:B------:R-:W-:Y:S05]  /*0700*/  @P6 BRA `(.L_x_20) ;  /* 0xfffffff800d06947 */ /* 0x000fea000383ffff */
[----:B------:R-:W-:Y:S05]  /*0710*/  BSYNC.RECONVERGENT B8 ;  /* 0x0000000000087941 */ /* 0x000fea0003800200 */
.L_x_12:
[----:B------:R-:W5:Y:S01]  /*0720*/  LD.E.64 R24, desc[UR36][R24.64+0x3e88] ;  /* 0x003e882418187980 */ /* 0x000f62000c101b00 */
[----:B------:R-:W-:Y:S01]  /*0730*/  MOV R0, 0x278 ;  /* 0x0000027800007802 */ /* 0x000fe20000000f00 */
[----:B------:R-:W0:Y:S01]  /*0740*/  LDCU.64 UR4, c[0x4][0x260] ;  /* 0x01004c00ff0477ac */ /* 0x000e220008000a00 */
[----:B------:R-:W-:Y:S02]  /*0750*/  IADD3 R26, P0, PT, R26, 0x1, RZ ;  /* 0x000000011a1a7810 */ /* 0x000fe40007f1e0ff */
[----:B------:R-:W-:Y:S01]  /*0760*/  CS2R R6, SRZ ;  /* 0x0000000000067805 */ /* 0x000fe2000001ff00 */
[----:B------:R1:W2:Y:S02]  /*0770*/  LDC.64 R8, c[0x4][R0] ;  /* 0x0100000000087b82 */ /* 0x0002a40000000a00 */
[----:B------:R-:W-:Y:S02]  /*0780*/  IMAD.X R23, RZ, RZ, R23, P0 ;  /* 0x000000ffff177224 */ /* 0x000fe400000e0617 */
[----:B0-----:R-:W-:-:S02]  /*0790*/  IMAD.U32 R4, RZ, RZ, UR4 ;  /* 0x00000004ff047e24 */ /* 0x001fc4000f8e00ff */
[----:B-1----:R-:W-:-:S07]  /*07a0*/  IMAD.U32 R5, RZ, RZ, UR5 ;  /* 0x00000005ff057e24 */ /* 0x002fce000f8e00ff */
[----:B------:R-:W-:-:S07]  /*07b0*/  LEPC R20, `(.L_x_21) ;  /* 0x000000001014794e */ /* 0x000fce0000000000 */
[----:B--2--5:R-:W-:Y:S05]  /*07c0*/  CALL.ABS.NOINC R8 ;  /* 0x0000000008007343 */ /* 0x024fea0003c00000 */
.L_x_21:
[----:B------:R-:W-:-:S04]  /*07d0*/  ISETP.NE.U32.AND P0, PT, R24, RZ, PT ;  /* 0x000000ff1800720c */ /* 0x000fc80003f05070 */
[----:B------:R-:W-:-:S13]  /*07e0*/  ISETP.NE.AND.EX P0, PT, R25, RZ, PT, P0 ;  /* 0x000000ff1900720c */ /* 0x000fda0003f05300 */
[----:B------:R-:W-:Y:S05]  /*07f0*/  @P0 BRA `(.L_x_22) ;  /* 0xfffffff8005c0947 */ /* 0x000fea000383ffff */
[----:B------:R-:W-:Y:S05]  /*0800*/  BSYNC.RECONVERGENT B9 ;  /* 0x0000000000097941 */ /* 0x000fea0003800200 */
.L_x_10:
[----:B------:R-:W0:Y:S01]  /*0810*/  LDC.64 R8, c[0x4][RZ] ;  /* 0x01000000ff087b82 */ /* 0x000e220000000a00 */
[----:B------:R-:W-:Y:S01]  /*0820*/  MOV R16, 0x278 ;  /* 0x0000027800107802 */ /* 0x000fe20000000f00 */
[----:B------:R-:W1:Y:S01]  /*0830*/  LDCU.64 UR4, c[0x4][0x268] ;  /* 0x01004d00ff0477ac */ /* 0x000e620008000a00 */
[----:B0-----:R-:W2:Y:S05]  /*0840*/  LDG.E.64 R8, desc[UR36][R8.64+0x8] ;  /* 0x0000082408087981 */ /* 0x001eaa000c1e1b00 */
[----:B------:R0:W3:Y:S01]  /*0850*/  LDC.64 R10, c[0x4][R16] ;  /* 0x01000000100a7b82 */ /* 0x0000e20000000a00 */
[----:B-1----:R-:W-:Y:S02]  /*0860*/  IMAD.U32 R4, RZ, RZ, UR4 ;  /* 0x00000004ff047e24 */ /* 0x002fe4000f8e00ff */
[----:B------:R-:W-:-:S02]  /*0870*/  IMAD.U32 R5, RZ, RZ, UR5 ;  /* 0x00000005ff057e24 */ /* 0x000fc4000f8e00ff */
[----:B------:R-:W-:Y:S02]  /*0880*/  IMAD.MOV.U32 R6, RZ, RZ, R18 ;  /* 0x000000ffff067224 */ /* 0x000fe400078e0012 */
[----:B------:R-:W-:Y:S01]  /*0890*/  IMAD.MOV.U32 R7, RZ, RZ, R2 ;  /* 0x000000ffff077224 */ /* 0x000fe200078e0002 */
[----:B--23--:R0:W-:Y:S06]  /*08a0*/  STL.64 [R1], R8 ;  /* 0x0000000801007387 */ /* 0x00c1ec0000100a00 */
[----:B------:R-:W-:-:S07]  /*08b0*/  LEPC R20, `(.L_x_23) ;  /* 0x000000001014794e */ /* 0x000fce0000000000 */
[----:B0-----:R-:W-:Y:S05]  /*08c0*/  CALL.ABS.NOINC R10 ;  /* 0x000000000a007343 */ /* 0x001fea0003c00000 */
.L_x_23:
[----:B------:R-:W0:Y:S01]  /*08d0*/  LDC.64 R8, c[0x4][0x28] ;  /* 0x01000a00ff087b82 */ /* 0x000e220000000a00 */
[----:B------:R-:W1:Y:S01]  /*08e0*/  LDCU.64 UR4, c[0x4][0x270] ;  /* 0x01004e00ff0477ac */ /* 0x000e620008000a00 */
[----:B0-----:R-:W2:Y:S06]  /*08f0*/  LDG.E R8, desc[UR36][R8.64] ;  /* 0x0000002408087981 */ /* 0x001eac000c1e1900 */
[----:B------:R-:W0:Y:S01]  /*0900*/  LDC.64 R16, c[0x4][R16] ;  /* 0x0100000010107b82 */ /* 0x000e220000000a00 */
[----:B-1----:R-:W-:Y:S02]  /*0910*/  IMAD.U32 R4, RZ, RZ, UR4 ;  /* 0x00000004ff047e24 */ /* 0x002fe4000f8e00ff */
[----:B------:R-:W-:-:S02]  /*0920*/  IMAD.U32 R5, RZ, RZ, UR5 ;  /* 0x00000005ff057e24 */ /* 0x000fc4000f8e00ff */
[----:B------:R-:W-:Y:S02]  /*0930*/  IMAD.MOV.U32 R6, RZ, RZ, R18 ;  /* 0x000000ffff067224 */ /* 0x000fe400078e0012 */
[----:B------:R-:W-:Y:S01]  /*0940*/  IMAD.MOV.U32 R7, RZ, RZ, R2 ;  /* 0x000000ffff077224 */ /* 0x000fe200078e0002 */
[----:B0-2---:R1:W-:Y:S06]  /*0950*/  STL [R1], R8 ;  /* 0x0000000801007387 */ /* 0x0053ec0000100800 */
[----:B------:R-:W-:-:S07]  /*0960*/  LEPC R20, `(.L_x_24) ;  /* 0x000000001014794e */ /* 0x000fce0000000000 */
[----:B-1----:R-:W-:Y:S05]  /*0970*/  CALL.ABS.NOINC R16 ;  /* 0x0000000010007343 */ /* 0x002fea0003c00000 */
.L_x_24:
[----:B------:R-:W-:Y:S05]  /*0980*/  EXIT ;  /* 0x000000000000794d */ /* 0x000fea0003800000 */
.L_x_25:
        /* <DEDUP_REMOVED lines=15> */
.L_x_173:


//--------------------- .text._Z17update_edge_queuem --------------------------
	.section	.text._Z17update_edge_queuem,"ax",@progbits
	.align	128
        .global         _Z17update_edge_queuem
        .type           _Z17update_edge_queuem,@function
        .size           _Z17update_edge_queuem,(.L_x_174 - _Z17update_edge_queuem)
        .other          _Z17update_edge_queuem,@"STO_CUDA_ENTRY STV_DEFAULT"
_Z17update_edge_queuem:
.text._Z17update_edge_queuem:
[----:B------:R-:W0:Y:S08]  /*0000*/  LDC R1, c[0x0][0x37c] ;  /* 0x0000df00ff017b82 */ /* 0x000e300000000800 */
[----:B------:R-:W1:Y:S01]  /*0010*/  LDC.64 R14, c[0x4][0x18] ;  /* 0x01000600ff0e7b82 */ /* 0x000e620000000a00 */
[----:B------:R-:W1:Y:S01]  /*0020*/  LDCU.64 UR36, c[0x0][0x358] ;  /* 0x00006b00ff2477ac */ /* 0x000e620008000a00 */
[----:B0-----:R-:W-:Y:S01]  /*0030*/  VIADD R1, R1, 0xfffffff0 ;  /* 0xfffffff001017836 */ /* 0x001fe20000000000 */
[----:B------:R-:W0:Y:S01]  /*0040*/  LDCU.64 UR4, c[0x0][0x380] ;  /* 0x00007000ff0477ac */ /* 0x000e220008000a00 */
[----:B------:R-:W-:Y:S01]  /*0050*/  MOV R0, 0x278 ;  /* 0x0000027800007802 */ /* 0x000fe20000000f00 */
[----:B------:R-:W2:Y:S01]  /*0060*/  LDCU.64 UR6, c[0x4][0x238] ;  /* 0x01004700ff0677ac */ /* 0x000ea20008000a00 */
[----:B-1----:R-:W0:Y:S04]  /*0070*/  LDG.E.64 R2, desc[UR36][R14.64+0x10] ;  /* 0x000010240e027981 */ /* 0x002e28000c1e1b00 */
[----:B------:R-:W3:Y:S04]  /*0080*/  LDG.E.64 R8, desc[UR36][R14.64] ;  /* 0x000000240e087981 */ /* 0x000ee8000c1e1b00 */
[----:B------:R-:W3:Y:S01]  /*0090*/  LDG.E.64 R10, desc[UR36][R14.64+0x8] ;  /* 0x000008240e0a7981 */ /* 0x000ee2000c1e1b00 */
[----:B------:R1:W4:Y:S01]  /*00a0*/  LDC.64 R12, c[0x4][R0] ;  /* 0x01000000000c7b82 */ /* 0x0003220000000a00 */
[----:B--2---:R-:W-:Y:S01]  /*00b0*/  MOV R4, UR6 ;  /* 0x0000000600047c02 */ /* 0x004fe20008000f00 */
[----:B------:R-:W-:Y:S01]  /*00c0*/  IMAD.U32 R5, RZ, RZ, UR7 ;  /* 0x00000007ff057e24 */ /* 0x000fe2000f8e00ff */
[----:B0-----:R-:W-:Y:S01]  /*00d0*/  IADD3 R18, P0, PT, R2, -UR4, RZ ;  /* 0x8000000402127c10 */ /* 0x001fe2000ff1e0ff */
[----:B------:R-:W0:Y:S03]  /*00e0*/  LDCU UR4, c[0x0][0x2f8] ;  /* 0x00005f00ff0477ac */ /* 0x000e260008000800 */
[----:B------:R-:W-:Y:S01]  /*00f0*/  IADD3.X R19, PT, PT, R3, ~UR5, RZ, P0, !PT ;  /* 0x8000000503137c10 */ /* 0x000fe200087fe4ff */
[----:B------:R-:W2:Y:S01]  /*0100*/  LDCU UR5, c[0x0][0x2fc] ;  /* 0x00005f80ff0577ac */ /* 0x000ea20008000800 */
[----:B---3--:R1:W-:Y:S04]  /*0110*/  STL.128 [R1], R8 ;  /* 0x0000000801007387 */ /* 0x0083e80000100c00 */
[----:B------:R1:W-:Y:S01]  /*0120*/  STG.E.64 desc[UR36][R14.64+0x10], R18 ;  /* 0x000010120e007986 */ /* 0x0003e2000c101b24 */
[----:B0-----:R-:W-:-:S05]  /*0130*/  IADD3 R16, P0, PT, R1, UR4, RZ ;  /* 0x0000000401107c10 */ /* 0x001fca000ff1e0ff */
[----:B--2---:R-:W-:Y:S02]  /*0140*/  IMAD.X R2, RZ, RZ, UR5, P0 ;  /* 0x00000005ff027e24 */ /* 0x004fe400080e06ff */
[----:B------:R-:W-:-:S03]  /*0150*/  IMAD.MOV.U32 R6, RZ, RZ, R16 ;  /* 0x000000ffff067224 */ /* 0x000fc600078e0010 */
[----:B-1--4-:R-:W-:-:S07]  /*0160*/  MOV R7, R2 ;  /* 0x0000000200077202 */ /* 0x012fce0000000f00 */
[----:B------:R-:W-:-:S07]  /*0170*/  LEPC R20, `(.L_x_26) ;  /* 0x000000001014794e */ /* 0x000fce0000000000 */
[----:B------:R-:W-:Y:S05]  /*0180*/  CALL.ABS.NOINC R12 ;  /* 0x000000000c007343 */ /* 0x000fea0003c00000 */
.L_x_26:
[----:B------:R-:W0:Y:S01]  /*0190*/  LDC.64 R4, c[0x4][0x18] ;  /* 0x01000600ff047b82 */ /* 0x000e220000000a00 */
[----:B------:R-:W1:Y:S01]  /*01a0*/  LDCU.64 UR4, c[0x0][0x380] ;  /* 0x00007000ff0477ac */ /* 0x000e620008000a00 */
[----:B0-----:R-:W1:Y:S04]  /*01b0*/  LDG.E.64 R6, desc[UR36][R4.64] ;  /* 0x0000002404067981 */ /* 0x001e68000c1e1b00 */
[----:B------:R-:W2:Y:S01]  /*01c0*/  LDG.E.64 R10, desc[UR36][R4.64+0x8] ;  /* 0x00000824040a7981 */ /* 0x000ea2000c1e1b00 */
[----:B-1----:R-:W-:-:S04]  /*01d0*/  IADD3 R6, P0, PT, R6, UR4, RZ ;  /* 0x0000000406067c10 */ /* 0x002fc8000ff1e0ff */
[----:B------:R-:W-:Y:S02]  /*01e0*/  IADD3.X R7, PT, PT, R7, UR5, RZ, P0, !PT ;  /* 0x0000000507077c10 */ /* 0x000fe400087fe4ff */
[----:B------:R-:W-:-:S04]  /*01f0*/  IADD3 R18, P0, PT, R6, -0x1, RZ ;  /* 0xffffffff06127810 */ /* 0x000fc80007f1e0ff */
[----:B------:R-:W-:-:S05]  /*0200*/  IADD3.X R19, PT, PT, R7, -0x1, RZ, P0, !PT ;  /* 0xffffffff07137810 */ /* 0x000fca00007fe4ff */
[----:B------:R-:W-:-:S04]  /*0210*/  IMAD.WIDE.U32 R8, R19, 0x79b4b02f, RZ ;  /* 0x79b4b02f13087825 */ /* 0x000fc800078e00ff */
[----:B------:R-:W-:-:S04]  /*0220*/  IMAD.WIDE.U32 R12, P0, R18, -0x204dc4f7, R8 ;  /* 0xdfb23b09120c7825 */ /* 0x000fc80007800008 */
[----:B------:R-:W-:-:S04]  /*0230*/  IMAD.WIDE.U32 R8, R18, 0x79b4b02f, RZ ;  /* 0x79b4b02f12087825 */ /* 0x000fc800078e00ff */
[----:B------:R-:W-:Y:S01]  /*0240*/  IMAD.X R15, RZ, RZ, RZ, P0 ;  /* 0x000000ffff0f7224 */ /* 0x000fe200000e06ff */
[----:B------:R-:W-:Y:S01]  /*0250*/  IADD3 RZ, P0, PT, R9, R12, RZ ;  /* 0x0000000c09ff7210 */ /* 0x000fe20007f1e0ff */
[----:B------:R-:W-:-:S04]  /*0260*/  IMAD.MOV.U32 R14, RZ, RZ, R13 ;  /* 0x000000ffff0e7224 */ /* 0x000fc800078e000d */
[----:B------:R-:W-:-:S05]  /*0270*/  IMAD.WIDE.U32.X R8, R19, -0x204dc4f7, R14, P0 ;  /* 0xdfb23b0913087825 */ /* 0x000fca00000e040e */
[--C-:B------:R-:W-:Y:S02]  /*0280*/  SHF.R.U64 R3, R8, 0x11, R9.reuse ;  /* 0x0000001108037819 */ /* 0x100fe40000001209 */
[----:B------:R-:W-:-:S03]  /*0290*/  SHF.R.U32.HI R0, RZ, 0x11, R9 ;  /* 0x00000011ff007819 */ /* 0x000fc60000011609 */
[----:B------:R-:W-:-:S04]  /*02a0*/  IMAD.WIDE.U32 R8, R3, -0x249f0, R18 ;  /* 0xfffdb61003087825 */ /* 0x000fc800078e0012 */
[----:B------:R-:W-:Y:S01]  /*02b0*/  IMAD R0, R0, -0x249f0, RZ ;  /* 0xfffdb61000007824 */ /* 0x000fe200078e02ff */
[----:B--2---:R-:W-:-:S04]  /*02c0*/  ISETP.NE.U32.AND P0, PT, R8, R10, PT ;  /* 0x0000000a0800720c */ /* 0x004fc80003f05070 */
[----:B------:R-:W-:-:S04]  /*02d0*/  IADD3 R0, PT, PT, R9, -R3, R0 ;  /* 0x8000000309007210 */ /* 0x000fc80007ffe000 */
[----:B------:R-:W-:-:S13]  /*02e0*/  ISETP.NE.AND.EX P0, PT, R0, R11, PT, P0 ;  /* 0x0000000b0000720c */ /* 0x000fda0003f05300 */
[----:B------:R-:W-:Y:S05]  /*02f0*/  @P0 BRA `(.L_x_27) ;  /* 0x0000000000240947 */ /* 0x000fea0003800000 */
[----:B------:R-:W-:Y:S01]  /*0300*/  MOV R6, 0xffffffff ;  /* 0xffffffff00067802 */ /* 0x000fe20000000f00 */
[----:B------:R-:W-:Y:S01]  /*0310*/  IMAD.MOV.U32 R7, RZ, RZ, -0x1 ;  /* 0xffffffffff077424 */ /* 0x000fe200078e00ff */
[----:B------:R-:W-:Y:S01]  /*0320*/  MOV R9, 0xffffffff ;  /* 0xffffffff00097802 */ /* 0x000fe20000000f00 */
[----:B------:R-:W-:Y:S02]  /*0330*/  IMAD.MOV.U32 R8, RZ, RZ, -0x1 ;  /* 0xffffffffff087424 */ /* 0x000fe400078e00ff */
[----:B------:R-:W-:Y:S01]  /*0340*/  IMAD.MOV.U32 R10, RZ, RZ, -0x1 ;  /* 0xffffffffff0a7424 */ /* 0x000fe200078e00ff */
[----:B------:R0:W-:Y:S01]  /*0350*/  STG.E.64 desc[UR36][R4.64], R6 ;  /* 0x0000000604007986 */ /* 0x0001e2000c101b24 */
[----:B------:R-:W-:-:S03]  /*0360*/  IMAD.MOV.U32 R11, RZ, RZ, -0x1 ;  /* 0xffffffffff0b7424 */ /* 0x000fc600078e00ff */
[----:B------:R0:W-:Y:S01]  /*0370*/  STG.E.64 desc[UR36][R4.64+0x8], R6 ;  /* 0x0000080604007986 */ /* 0x0001e2000c101b24 */
[----:B------:R-:W-:Y:S05]  /*0380*/  BRA `(.L_x_28) ;  /* 0x00000000003c7947 */ /* 0x000fea0003800000 */
.L_x_27:
[----:B------:R-:W-:-:S04]  /*0390*/  IMAD.WIDE.U32 R8, R7, 0x79b4b02f, RZ ;  /* 0x79b4b02f07087825 */ /* 0x000fc800078e00ff */
[----:B------:R-:W-:-:S04]  /*03a0*/  IMAD.WIDE.U32 R12, P0, R6, -0x204dc4f7, R8 ;  /* 0xdfb23b09060c7825 */ /* 0x000fc80007800008 */
[----:B------:R-:W-:Y:S01]  /*03b0*/  IMAD.WIDE.U32 R8, R6, 0x79b4b02f, RZ ;  /* 0x79b4b02f06087825 */ /* 0x000fe200078e00ff */
[----:B------:R-:W-:-:S03]  /*03c0*/  IADD3.X R15, PT, PT, RZ, RZ, RZ, P0, !PT ;  /* 0x000000ffff0f7210 */ /* 0x000fc600007fe4ff */
[----:B------:R-:W-:Y:S01]  /*03d0*/  IMAD.MOV.U32 R14, RZ, RZ, R13 ;  /* 0x000000ffff0e7224 */ /* 0x000fe200078e000d */
[----:B------:R-:W-:-:S05]  /*03e0*/  IADD3 RZ, P0, PT, R9, R12, RZ ;  /* 0x0000000c09ff7210 */ /* 0x000fca0007f1e0ff */
[----:B------:R-:W-:-:S05]  /*03f0*/  IMAD.WIDE.U32.X R8, R7, -0x204dc4f7, R14, P0 ;  /* 0xdfb23b0907087825 */ /* 0x000fca00000e040e */
[--C-:B------:R-:W-:Y:S02]  /*0400*/  SHF.R.U64 R3, R8, 0x11, R9.reuse ;  /* 0x0000001108037819 */ /* 0x100fe40000001209 */
[----:B------:R-:W-:-:S03]  /*0410*/  SHF.R.U32.HI R8, RZ, 0x11, R9 ;  /* 0x00000011ff087819 */ /* 0x000fc60000011609 */
[----:B------:R-:W-:-:S04]  /*0420*/  IMAD.WIDE.U32 R6, R3, -0x249f0, R6 ;  /* 0xfffdb61003067825 */ /* 0x000fc800078e0006 */
[----:B------:R-:W-:-:S05]  /*0430*/  IMAD R8, R8, -0x249f0, RZ ;  /* 0xfffdb61008087824 */ /* 0x000fca00078e02ff */
[----:B------:R-:W-:Y:S02]  /*0440*/  IADD3 R9, PT, PT, R7, -R3, R8 ;  /* 0x8000000307097210 */ /* 0x000fe40007ffe008 */
[----:B------:R-:W-:-:S03]  /*0450*/  MOV R8, R6 ;  /* 0x0000000600087202 */ /* 0x000fc60000000f00 */
[----:B------:R-:W-:-:S05]  /*0460*/  IMAD.MOV.U32 R7, RZ, RZ, R9 ;  /* 0x000000ffff077224 */ /* 0x000fca00078e0009 */
[----:B------:R1:W-:Y:S02]  /*0470*/  STG.E.64 desc[UR36][R4.64], R6 ;  /* 0x0000000604007986 */ /* 0x0003e4000c101b24 */
.L_x_28:
[----:B------:R-:W-:Y:S01]  /*0480*/  MOV R0, 0x278 ;  /* 0x0000027800007802 */ /* 0x000fe20000000f00 */
[----:B------:R2:W-:Y:S01]  /*0490*/  STL.128 [R1], R8 ;  /* 0x0000000801007387 */ /* 0x0005e20000100c00 */
[----:B------:R-:W3:Y:S01]  /*04a0*/  LDCU.64 UR4, c[0x4][0x238] ;  /* 0x01004700ff0477ac */ /* 0x000ee20008000a00 */
[----:B01----:R-:W-:Y:S01]  /*04b0*/  IMAD.MOV.U32 R6, RZ, RZ, R16 ;  /* 0x000000ffff067224 */ /* 0x003fe200078e0010 */
[----:B------:R2:W0:Y:S01]  /*04c0*/  LDC.64 R12, c[0x4][R0] ;  /* 0x01000000000c7b82 */ /* 0x0004220000000a00 */
[----:B------:R-:W-:Y:S01]  /*04d0*/  MOV R7, R2 ;  /* 0x0000000200077202 */ /* 0x000fe20000000f00 */
[----:B---3--:R-:W-:Y:S01]  /*04e0*/  IMAD.U32 R4, RZ, RZ, UR4 ;  /* 0x00000004ff047e24 */ /* 0x008fe2000f8e00ff */
[----:B--2---:R-:W-:-:S07]  /*04f0*/  MOV R5, UR5 ;  /* 0x0000000500057c02 */ /* 0x004fce0008000f00 */
[----:B------:R-:W-:-:S07]  /*0500*/  LEPC R20, `(.L_x_29) ;  /* 0x000000001014794e */ /* 0x000fce0000000000 */
[----:B0-----:R-:W-:Y:S05]  /*0510*/  CALL.ABS.NOINC R12 ;  /* 0x000000000c007343 */ /* 0x001fea0003c00000 */
.L_x_29:
[----:B------:R-:W-:Y:S05]  /*0520*/  EXIT ;  /* 0x000000000000794d */ /* 0x000fea0003800000 */
.L_x_30:
        /* <DEDUP_REMOVED lines=13> */
.L_x_174:


//--------------------- .text._Z19adjacency_list_initP10edge_blockPmP16graph_propertiesS1_S1_mmmS1_m --------------------------
	.section	.text._Z19adjacency_list_initP10edge_blockPmP16graph_propertiesS1_S1_mmmS1_m,"ax",@progbits
	.align	128
        .global         _Z19adjacency_list_initP10edge_blockPmP16graph_propertiesS1_S1_mmmS1_m
        .type           _Z19adjacency_list_initP10edge_blockPmP16graph_propertiesS1_S1_mmmS1_m,@function
        .size           _Z19adjacency_list_initP10edge_blockPmP16graph_propertiesS1_S1_mmmS1_m,(.L_x_175 - _Z19adjacency_list_initP10edge_blockPmP16graph_propertiesS1_S1_mmmS1_m)
        .other          _Z19adjacency_list_initP10edge_blockPmP16graph_propertiesS1_S1_mmmS1_m,@"STO_CUDA_ENTRY STV_DEFAULT"
_Z19adjacency_list_initP10edge_blockPmP16graph_propertiesS1_S1_mmmS1_m:
.text._Z19adjacency_list_initP10edge_blockPmP16graph_propertiesS1_S1_mmmS1_m:
[----:B------:R-:W0:Y:S01]  /*0000*/  LDC R1, c[0x0][0x37c] ;  /* 0x0000df00ff017b82 */ /* 0x000e220000000800 */
[----:B------:R-:W1:Y:S01]  /*0010*/  S2R R18, SR_TID.X ;  /* 0x0000000000127919 */ /* 0x000e620000002100 */
[----:B------:R-:W2:Y:S06]  /*0020*/  LDCU UR5, c[0x0][0x2fc] ;  /* 0x00005f80ff0577ac */ /* 0x000eac0008000800 */
[----:B------:R-:W1:Y:S01]  /*0030*/  S2UR UR6, SR_CTAID.X ;  /* 0x00000000000679c3 */ /* 0x000e620000002500 */
[----:B0-----:R-:W-:-:S07]  /*0040*/  VIADD R1, R1, 0xfffffcb0 ;  /* 0xfffffcb001017836 */ /* 0x001fce0000000000 */
[----:B------:R-:W-:Y:S08]  /*0050*/  BAR.SYNC.DEFER_BLOCKING 0x0 ;  /* 0x0000000000007b1d */ /* 0x000ff00000010000 */
[----:B------:R-:W1:Y:S01]  /*0060*/  LDC R3, c[0x0][0x360] ;  /* 0x0000d800ff037b82 */ /* 0x000e620000000800 */
[----:B------:R-:W0:Y:S01]  /*0070*/  LDCU.64 UR8, c[0x0][0x3b0] ;  /* 0x00007600ff0877ac */ /* 0x000e220008000a00 */
[----:B------:R-:W3:Y:S02]  /*0080*/  LDCU UR4, c[0x0][0x2f8] ;  /* 0x00005f00ff0477ac */ /* 0x000ee40008000800 */
[----:B---3--:R-:W-:Y:S01]  /*0090*/  IADD3 R2, P1, PT, R1, UR4, RZ ;  /* 0x0000000401027c10 */ /* 0x008fe2000ff3e0ff */
[----:B-1----:R-:W-:-:S04]  /*00a0*/  IMAD R16, R3, UR6, R18 ;  /* 0x0000000603107c24 */ /* 0x002fc8000f8e0212 */
[----:B--2---:R-:W-:Y:S01]  /*00b0*/  IMAD.X R22, RZ, RZ, UR5, P1 ;  /* 0x00000005ff167e24 */ /* 0x004fe200088e06ff */
[----:B0-----:R-:W-:-:S04]  /*00c0*/  ISETP.GE.U32.AND P0, PT, R16, UR8, PT ;  /* 0x0000000810007c0c */ /* 0x001fc8000bf06070 */
[----:B------:R-:W-:-:S13]  /*00d0*/  ISETP.GE.U32.AND.EX P0, PT, RZ, UR9, PT, P0 ;  /* 0x00000009ff007c0c */ /* 0x000fda000bf06100 */
[----:B------:R-:W-:Y:S05]  /*00e0*/  @P0 EXIT ;  /* 0x000000000000094d */ /* 0x000fea0003800000 */
[----:B------:R-:W0:Y:S01]  /*00f0*/  LDCU.64 UR4, c[0x0][0x3c0] ;  /* 0x00007800ff0477ac */ /* 0x000e220008000a00 */
[----:B------:R-:W1:Y:S01]  /*0100*/  LDCU.64 UR36, c[0x0][0x358] ;  /* 0x00006b00ff2477ac */ /* 0x000e620008000a00 */
[----:B0-----:R-:W-:-:S04]  /*0110*/  LEA R30, P0, R16, UR4, 0x3 ;  /* 0x00000004101e7c11 */ /* 0x001fc8000f8018ff */
[----:B------:R-:W-:Y:S01]  /*0120*/  LEA.HI.X R31, R16, UR5, RZ, 0x3, P0 ;  /* 0x00000005101f7c11 */ /* 0x000fe200080f1cff */
[----:B------:R-:W-:Y:S01]  /*0130*/  IMAD.MOV.U32 R17, RZ, RZ, RZ ;  /* 0x000000ffff117224 */ /* 0x000fe200078e00ff */
[----:B------:R-:W-:Y:S01]  /*0140*/  MOV R0, 0x278 ;  /* 0x0000027800007802 */ /* 0x000fe20000000f00 */
[----:B------:R-:W-:Y:S01]  /*0150*/  IMAD.MOV.U32 R12, RZ, RZ, R16 ;  /* 0x000000ffff0c7224 */ /* 0x000fe200078e0010 */
[----:B------:R-:W0:Y:S01]  /*0160*/  LDCU.64 UR4, c[0x4][0x210] ;  /* 0x01004200ff0477ac */ /* 0x000e220008000a00 */
[----:B-1----:R-:W2:Y:S01]  /*0170*/  LDG.E.64 R14, desc[UR36][R30.64] ;  /* 0x000000241e0e7981 */ /* 0x002ea2000c1e1b00 */
[----:B------:R-:W-:Y:S01]  /*0180*/  IMAD.MOV.U32 R13, RZ, RZ, R17 ;  /* 0x000000ffff0d7224 */ /* 0x000fe200078e0011 */
[----:B------:R1:W3:Y:S01]  /*0190*/  LDC.64 R8, c[0x4][R0] ;  /* 0x0100000000087b82 */ /* 0x0002e20000000a00 */
[----:B------:R-:W-:-:S05]  /*01a0*/  IADD3 R23, P0, PT, R2, 0x330, RZ ;  /* 0x0000033002177810 */ /* 0x000fca0007f1e0ff */
[----:B------:R-:W-:Y:S02]  /*01b0*/  IMAD.X R27, RZ, RZ, R22, P0 ;  /* 0x000000ffff1b7224 */ /* 0x000fe400000e0616 */
[----:B------:R-:W-:Y:S02]  /*01c0*/  IMAD.MOV.U32 R6, RZ, RZ, R23 ;  /* 0x000000ffff067224 */ /* 0x000fe400078e0017 */
[----:B------:R-:W-:Y:S02]  /*01d0*/  IMAD.MOV.U32 R7, RZ, RZ, R27 ;  /* 0x000000ffff077224 */ /* 0x000fe400078e001b */
[----:B0-----:R-:W-:Y:S02]  /*01e0*/  IMAD.U32 R4, RZ, RZ, UR4 ;  /* 0x00000004ff047e24 */ /* 0x001fe4000f8e00ff */
[----:B------:R-:W-:Y:S01]  /*01f0*/  IMAD.U32 R5, RZ, RZ, UR5 ;  /* 0x00000005ff057e24 */ /* 0x000fe2000f8e00ff */
[----:B--23--:R1:W-:Y:S06]  /*0200*/  STL.128 [R1+0x330], R12 ;  /* 0x0003300c01007387 */ /* 0x00c3ec0000100c00 */
[----:B------:R-:W-:-:S07]  /*0210*/  LEPC R20, `(.L_x_31) ;  /* 0x000000001014794e */ /* 0x000fce0000000000 */
[----:B-1----:R-:W-:Y:S05]  /*0220*/  CALL.ABS.NOINC R8 ;  /* 0x0000000008007343 */ /* 0x002fea0003c00000 */
.L_x_31:
[----:B------:R-:W0:Y:S02]  /*0230*/  LDC.64 R32, c[0x4][RZ] ;  /* 0x01000000ff207b82 */ /* 0x000e240000000a00 */
[----:B0-----:R-:W5:Y:S01]  /*0240*/  LDG.E.64 R32, desc[UR36][R32.64+0x20] ;  /* 0x0000202420207981 */ /* 0x001f62000c1e1b00 */
[----:B------:R-:W-:Y:S01]  /*0250*/  IADD3 R28, P0, PT, R16, 0x1, RZ ;  /* 0x00000001101c7810 */ /* 0x000fe20007f1e0ff */
[----:B------:R-:W-:Y:S04]  /*0260*/  BSSY.RECONVERGENT B0, `(.L_x_32) ;  /* 0x0000047000007945 */ /* 0x000fe80003800200 */
[----:B------:R-:W-:-:S08]  /*0270*/  IMAD.X R26, RZ, RZ, RZ, P0 ;  /* 0x000000ffff1a7224 */ /* 0x000fd000000e06ff */
.L_x_36:
[----:B------:R-:W-:Y:S01]  /*0280*/  BSSY.RELIABLE B9, `(.L_x_33) ;  /* 0x0000042000097945 */ /* 0x000fe20003800100 */
[----:B------:R-:W-:Y:S02]  /*0290*/  IMAD.MOV.U32 R3, RZ, RZ, RZ ;  /* 0x000000ffff037224 */ /* 0x000fe400078e00ff */
[----:B------:R-:W-:-:S07]  /*02a0*/  IMAD.MOV.U32 R0, RZ, RZ, RZ ;  /* 0x000000ffff007224 */ /* 0x000fce00078e00ff */
.L_x_35:
[----:B-----5:R-:W-:-:S04]  /*02b0*/  LEA R4, P0, R3, R32, 0x3 ;  /* 0x0000002003047211 */ /* 0x020fc800078018ff */
[----:B------:R-:W-:-:S05]  /*02c0*/  LEA.HI.X R5, R3, R33, R0, 0x3, P0 ;  /* 0x0000002103057211 */ /* 0x000fca00000f1c00 */
[----:B------:R-:W2:Y:S01]  /*02d0*/  LD.E.64 R6, desc[UR36][R4.64] ;  /* 0x0000002404067980 */ /* 0x000ea2000c101b00 */
[----:B------:R-:W-:Y:S02]  /*02e0*/  IMAD.MOV.U32 R19, RZ, RZ, R3 ;  /* 0x000000ffff137224 */ /* 0x000fe400078e0003 */
[----:B------:R-:W-:Y:S01]  /*02f0*/  IMAD.MOV.U32 R24, RZ, RZ, R0 ;  /* 0x000000ffff187224 */ /* 0x000fe200078e0000 */
[----:B--2---:R-:W-:-:S04]  /*0300*/  ISETP.NE.U32.AND P0, PT, R6, R28, PT ;  /* 0x0000001c0600720c */ /* 0x004fc80003f05070 */
[----:B------:R-:W-:-:S13]  /*0310*/  ISETP.NE.AND.EX P0, PT, R7, R26, PT, P0 ;  /* 0x0000001a0700720c */ /* 0x000fda0003f05300 */
[----:B------:R-:W-:Y:S05]  /*0320*/  @!P0 BREAK.RELIABLE B9 ;  /* 0x0000000000098942 */ /* 0x000fea0003800100 */
[----:B------:R-:W-:Y:S05]  /*0330*/  @!P0 BRA `(.L_x_34) ;  /* 0x0000000000e48947 */ /* 0x000fea0003800000 */
[----:B------:R-:W2:Y:S01]  /*0340*/  LD.E.64 R6, desc[UR36][R4.64+0x8] ;  /* 0x0000082404067980 */ /* 0x000ea2000c101b00 */
[----:B------:R-:W-:-:S05]  /*0350*/  IADD3 R19, P1, PT, R3, 0x1, RZ ;  /* 0x0000000103137810 */ /* 0x000fca0007f3e0ff */
[----:B------:R-:W-:Y:S01]  /*0360*/  IMAD.X R24, RZ, RZ, R0, P1 ;  /* 0x000000ffff187224 */ /* 0x000fe200008e0600 */
        /* <DEDUP_REMOVED lines=46> */
[----:B------:R-:W-:-:S05]  /*0650*/  IADD3 R3, P0, PT, R3, 0x8, RZ ;  /* 0x0000000803037810 */ /* 0x000fca0007f1e0ff */
[----:B------:R-:W-:Y:S01]  /*0660*/  IMAD.X R0, RZ, RZ, R0, P0 ;  /* 0x000000ffff007224 */ /* 0x000fe200000e0600 */
[----:B------:R-:W-:-:S04]  /*0670*/  ISETP.NE.U32.AND P0, PT, R3, 0x3e8, PT ;  /* 0x000003e80300780c */ /* 0x000fc80003f05070 */
[----:B------:R-:W-:-:S13]  /*0680*/  ISETP.NE.AND.EX P0, PT, R0, RZ, PT, P0 ;  /* 0x000000ff0000720c */ /* 0x000fda0003f05300 */
[----:B------:R-:W-:Y:S05]  /*0690*/  @P0 BRA `(.L_x_35) ;  /* 0xfffffffc00040947 */ /* 0x000fea000383ffff */
[----:B------:R-:W-:Y:S05]  /*06a0*/  BSYNC.RELIABLE B9 ;  /* 0x0000000000097941 */ /* 0x000fea0003800100 */
.L_x_33:
[----:B------:R-:W5:Y:S01]  /*06b0*/  LD.E.64 R32, desc[UR36][R32.64+0x3e88] ;  /* 0x003e882420207980 */ /* 0x000f62000c101b00 */
[----:B------:R-:W-:Y:S05]  /*06c0*/  BRA `(.L_x_36) ;  /* 0xfffffff800ec7947 */ /* 0x000fea000383ffff */
.L_x_34:
[----:B------:R-:W-:Y:S05]  /*06d0*/  BSYNC.RECONVERGENT B0 ;  /* 0x0000000000007941 */ /* 0x000fea0003800200 */
.L_x_32:
[----:B------:R-:W0:Y:S01]  /*06e0*/  LDCU UR4, c[0x0][0x2f8] ;  /* 0x00005f00ff0477ac */ /* 0x000e220008000800 */
[----:B------:R-:W-:Y:S01]  /*06f0*/  MOV R8, 0x278 ;  /* 0x0000027800087802 */ /* 0x000fe20000000f00 */
[----:B------:R-:W-:Y:S02]  /*0700*/  IMAD.MOV.U32 R10, RZ, RZ, R19 ;  /* 0x000000ffff0a7224 */ /* 0x000fe400078e0013 */
[----:B------:R-:W-:Y:S02]  /*0710*/  IMAD.MOV.U32 R11, RZ, RZ, R24 ;  /* 0x000000ffff0b7224 */ /* 0x000fe400078e0018 */
[----:B------:R-:W-:Y:S01]  /*0720*/  IMAD.MOV.U32 R7, RZ, RZ, R27 ;  /* 0x000000ffff077224 */ /* 0x000fe200078e001b */
[----:B------:R-:W1:Y:S01]  /*0730*/  LDC.64 R8, c[0x4][R8] ;  /* 0x0100000008087b82 */ /* 0x000e620000000a00 */
[----:B------:R-:W-:Y:S02]  /*0740*/  IMAD.MOV.U32 R6, RZ, RZ, R23 ;  /* 0x000000ffff067224 */ /* 0x000fe400078e0017 */
[----:B0-----:R-:W-:Y:S01]  /*0750*/  VIADD R25, R23, -UR4 ;  /* 0x8000000417197c36 */ /* 0x001fe20008000000 */
[----:B------:R-:W0:Y:S04]  /*0760*/  LDCU.64 UR4, c[0x4][0x218] ;  /* 0x01004300ff0477ac */ /* 0x000e280008000a00 */
[----:B------:R2:W-:Y:S01]  /*0770*/  STL.64 [R25], R10 ;  /* 0x0000000a19007387 */ /* 0x0005e20000100a00 */
[----:B0-----:R-:W-:-:S02]  /*0780*/  IMAD.U32 R4, RZ, RZ, UR4 ;  /* 0x00000004ff047e24 */ /* 0x001fc4000f8e00ff */
[----:B--2---:R-:W-:-:S07]  /*0790*/  IMAD.U32 R5, RZ, RZ, UR5 ;  /* 0x00000005ff057e24 */ /* 0x004fce000f8e00ff */
[----:B------:R-:W-:-:S07]  /*07a0*/  LEPC R20, `(.L_x_37) ;  /* 0x000000001014794e */ /* 0x000fce0000000000 */
[----:B-1----:R-:W-:Y:S05]  /*07b0*/  CALL.ABS.NOINC R8 ;  /* 0x0000000008007343 */ /* 0x002fea0003c00000 */
.L_x_37:
[C---:B------:R-:W-:Y:S01]  /*07c0*/  LEA R36, P0, R19.reuse, R32, 0x3 ;  /* 0x0000002013247211 */ /* 0x040fe200078018ff */
[----:B------:R-:W-:Y:S01]  /*07d0*/  IMAD.MOV.U32 R12, RZ, RZ, R16 ;  /* 0x000000ffff0c7224 */ /* 0x000fe200078e0010 */
[----:B------:R-:W0:Y:S02]  /*07e0*/  LDCU.64 UR4, c[0x4][0x220] ;  /* 0x01004400ff0477ac */ /* 0x000e240008000a00 */
[----:B------:R-:W-:-:S05]  /*07f0*/  LEA.HI.X R37, R19, R33, R24, 0x3, P0 ;  /* 0x0000002113257211 */ /* 0x000fca00000f1c18 */
[----:B------:R-:W2:Y:S04]  /*0800*/  LD.E.64 R14, desc[UR36][R36.64] ;  /* 0x00000024240e7980 */ /* 0x000ea8000c101b00 */
[----:B------:R-:W3:Y:S04]  /*0810*/  LD.E.64 R8, desc[UR36][R36.64+0x1f40] ;  /* 0x001f402424087980 */ /* 0x000ee8000c101b00 */
[----:B------:R-:W3:Y:S01]  /*0820*/  LD.E.64 R10, desc[UR36][R36.64+0x3e90] ;  /* 0x003e9024240a7980 */ /* 0x000ee2000c101b00 */
[----:B------:R-:W-:Y:S01]  /*0830*/  IMAD.MOV.U32 R13, RZ, RZ, R17 ;  /* 0x000000ffff0d7224 */ /* 0x000fe200078e0011 */
[----:B------:R-:W-:Y:S01]  /*0840*/  MOV R19, 0x278 ;  /* 0x0000027800137802 */ /* 0x000fe20000000f00 */
[----:B0-----:R-:W-:Y:S01]  /*0850*/  IMAD.U32 R4, RZ, RZ, UR4 ;  /* 0x00000004ff047e24 */ /* 0x001fe2000f8e00ff */
[----:B------:R-:W-:Y:S01]  /*0860*/  IADD3 RZ, P0, PT, R2, 0x330, RZ ;  /* 0x0000033002ff7810 */ /* 0x000fe20007f1e0ff */
[----:B------:R-:W-:Y:S01]  /*0870*/  IMAD.U32 R5, RZ, RZ, UR5 ;  /* 0x00000005ff057e24 */ /* 0x000fe2000f8e00ff */
[----:B------:R0:W1:Y:S01]  /*0880*/  LDC.64 R32, c[0x4][R19] ;  /* 0x0100000013207b82 */ /* 0x0000620000000a00 */
[----:B------:R-:W-:-:S02]  /*0890*/  IMAD.MOV.U32 R6, RZ, RZ, R23 ;  /* 0x000000ffff067224 */ /* 0x000fc400078e0017 */
[----:B------:R-:W-:Y:S01]  /*08a0*/  IMAD.X R7, RZ, RZ, R22, P0 ;  /* 0x000000ffff077224 */ /* 0x000fe200000e0616 */
[----:B--2---:R0:W-:Y:S04]  /*08b0*/  STL.128 [R25], R12 ;  /* 0x0000000c19007387 */ /* 0x0041e80000100c00 */
[----:B-1-3--:R0:W-:Y:S03]  /*08c0*/  STL.128 [R25+0x10], R8 ;  /* 0x0000100819007387 */ /* 0x00a1e60000100c00 */
[----:B------:R-:W-:-:S07]  /*08d0*/  LEPC R20, `(.L_x_38) ;  /* 0x000000001014794e */ /* 0x000fce0000000000 */
[----:B0-----:R-:W-:Y:S05]  /*08e0*/  CALL.ABS.NOINC R32 ;  /* 0x0000000020007343 */ /* 0x001fea0003c00000 */
.L_x_38:
[----:B------:R-:W0:Y:S01]  /*08f0*/  LDC.64 R12, c[0x4][0x18] ;  /* 0x01000600ff0c7b82 */ /* 0x000e220000000a00 */
[----:B------:R1:W5:Y:S01]  /*0900*/  LD.E.64 R34, desc[UR36][R36.64+0x3e90] ;  /* 0x003e902424227980 */ /* 0x000362000c101b00 */
[----:B------:R-:W2:Y:S03]  /*0910*/  LDCU.64 UR4, c[0x0][0x3a8] ;  /* 0x00007500ff0477ac */ /* 0x000ea60008000a00 */
[----:B0-----:R-:W2:Y:S04]  /*0920*/  LDG.E.64 R4, desc[UR36][R12.64+0x10] ;  /* 0x000010240c047981 */ /* 0x001ea8000c1e1b00 */
[----:B------:R-:W3:Y:S01]  /*0930*/  LDG.E.64 R8, desc[UR36][R12.64] ;  /* 0x000000240c087981 */ /* 0x000ee2000c1e1b00 */
[----:B------:R-:W-:Y:S01]  /*0940*/  VIADD R32, R1, 0x10 ;  /* 0x0000001001207836 */ /* 0x000fe20000000000 */
[----:B--2---:R-:W-:-:S02]  /*0950*/  ISETP.GE.U32.AND P1, PT, R4, UR4, PT ;  /* 0x0000000404007c0c */ /* 0x004fc4000bf26070 */
[----:B---3--:R-:W-:Y:S02]  /*0960*/  ISETP.NE.U32.AND P0, PT, R8, -0x1, PT ;  /* 0xffffffff0800780c */ /* 0x008fe40003f05070 */
[----:B------:R-:W-:Y:S02]  /*0970*/  ISETP.GE.U32.AND.EX P1, PT, R5, UR5, PT, P1 ;  /* 0x0000000505007c0c */ /* 0x000fe4000bf26110 */
[----:B------:R-:W-:-:S13]  /*0980*/  ISETP.NE.AND.EX P0, PT, R9, -0x1, PT, P0 ;  /* 0xffffffff0900780c */ /* 0x000fda0003f05300 */
[----:B-1----:R-:W-:Y:S05]  /*0990*/  @P0 BRA P1, `(.L_x_39) ;  /* 0x00000000002c0947 */ /* 0x002fea0000800000 */
[----:B------:R-:W2:Y:S01]  /*09a0*/  LDG.E.64 R10, desc[UR36][R12.64+0x8] ;  /* 0x000008240c0a7981 */ /* 0x000ea2000c1e1b00 */
[----:B------:R0:W1:Y:S01]  /*09b0*/  LDC.64 R14, c[0x4][R19] ;  /* 0x01000000130e7b82 */ /* 0x0000620000000a00 */
[----:B------:R-:W3:Y:S01]  /*09c0*/  LDCU.64 UR4, c[0x4][0x1d8] ;  /* 0x01003b00ff0477ac */ /* 0x000ee20008000a00 */
[----:B------:R-:W-:Y:S02]  /*09d0*/  IMAD.MOV.U32 R6, RZ, RZ, R2 ;  /* 0x000000ffff067224 */ /* 0x000fe400078e0002 */
[----:B------:R-:W-:Y:S02]  /*09e0*/  IMAD.MOV.U32 R7, RZ, RZ, R22 ;  /* 0x000000ffff077224 */ /* 0x000fe400078e0016 */
[----:B---3--:R-:W-:Y:S02]  /*09f0*/  IMAD.U32 R4, RZ, RZ, UR4 ;  /* 0x00000004ff047e24 */ /* 0x008fe4000f8e00ff */
[----:B------:R-:W-:Y:S01]  /*0a00*/  IMAD.U32 R5, RZ, RZ, UR5 ;  /* 0x00000005ff057e24 */ /* 0x000fe2000f8e00ff */
[----:B-12---:R0:W-:Y:S06]  /*0a10*/  STL.128 [R1], R8 ;  /* 0x0000000801007387 */ /* 0x0061ec0000100c00 */
[----:B------:R-:W-:-:S07]  /*0a20*/  LEPC R20, `(.L_x_40) ;  /* 0x000000001014794e */ /* 0x000fce0000000000 */
[----:B0----5:R-:W-:Y:S05]  /*0a30*/  CALL.ABS.NOINC R14 ;  /* 0x000000000e007343 */ /* 0x021fea0003c00000 */
.L_x_40:
[----:B------:R-:W-:Y:S05]  /*0a40*/  BRA `(.L_x_41) ;  /* 0x0000000400607947 */ /* 0x000fea0003800000 */
.L_x_39:
[----:B------:R-:W2:Y:S04]  /*0a50*/  LDG.E.64 R4, desc[UR36][R30.64] ;  /* 0x000000241e047981 */ /* 0x000ea8000c1e1b00 */
[----:B------:R-:W2:Y:S02]  /*0a60*/  LDG.E.64 R6, desc[UR36][R30.64+-0x8] ;  /* 0xfffff8241e067981 */ /* 0x000ea4000c1e1b00 */
[----:B--2---:R-:W-:-:S04]  /*0a70*/  ISETP.GE.U32.AND P0, PT, R6, R4, PT ;  /* 0x000000040600720c */ /* 0x004fc80003f06070 */
[----:B------:R-:W-:-:S13]  /*0a80*/  ISETP.GE.U32.AND.EX P0, PT, R7, R5, PT, P0 ;  /* 0x000000050700720c */ /* 0x000fda0003f06100 */
[----:B------:R-:W-:Y:S05]  /*0a90*/  @P0 BRA `(.L_x_41) ;  /* 0x00000004004c0947 */ /* 0x000fea0003800000 */
[----:B------:R-:W-:Y:S01]  /*0aa0*/  IMAD.MOV.U32 R21, RZ, RZ, R6 ;  /* 0x000000ffff157224 */ /* 0x000fe200078e0006 */
[----:B------:R-:W-:Y:S01]  /*0ab0*/  BSSY.RECONVERGENT B0, `(.L_x_42) ;  /* 0x000003e000007945 */ /* 0x000fe20003800200 */
[----:B------:R-:W-:Y:S02]  /*0ac0*/  IMAD.MOV.U32 R30, RZ, RZ, R7 ;  /* 0x000000ffff1e7224 */ /* 0x000fe400078e0007 */
[----:B------:R-:W-:Y:S01]  /*0ad0*/  IMAD.MOV.U32 R15, RZ, RZ, RZ ;  /* 0x000000ffff0f7224 */ /* 0x000fe200078e00ff */
[CC--:B------:R-:W-:Y:S01]  /*0ae0*/  IADD3 R3, P0, PT, -R4.reuse, R21.reuse, RZ ;  /* 0x0000001504037210 */ /* 0x0c0fe20007f1e1ff */
[----:B------:R-:W-:Y:S01]  /*0af0*/  IMAD.MOV.U32 R19, RZ, RZ, RZ ;  /* 0x000000ffff137224 */ /* 0x000fe200078e00ff */
[----:B------:R-:W-:Y:S02]  /*0b00*/  IADD3 R0, P2, PT, R4, -R21, RZ ;  /* 0x8000001504007210 */ /* 0x000fe40007f5e0ff */
[----:B------:R-:W-:Y:S01]  /*0b10*/  ISETP.GT.U32.AND P1, PT, R3, -0x4, PT ;  /* 0xfffffffc0300780c */ /* 0x000fe20003f24070 */
[----:B------:R-:W-:Y:S01]  /*0b20*/  IMAD.X R3, R30, 0x1, ~R5, P0 ;  /* 0x000000011e037824 */ /* 0x000fe200000e0e05 */
[----:B------:R-:W-:Y:S01]  /*0b30*/  LOP3.LUT R14, R0, 0x3, RZ, 0xc0, !PT ;  /* 0x00000003000e7812 */ /* 0x000fe200078ec0ff */
[----:B------:R-:W-:-:S03]  /*0b40*/  IMAD.X R24, R5, 0x1, ~R30, P2 ;  /* 0x0000000105187824 */ /* 0x000fc600010e0e1e */
[----:B------:R-:W-:Y:S02]  /*0b50*/  ISETP.GT.U32.AND.EX P1, PT, R3, -0x1, PT, P1 ;  /* 0xffffffff0300780c */ /* 0x000fe40003f24110 */
[----:B------:R-:W-:-:S04]  /*0b60*/  ISETP.NE.U32.AND P0, PT, R14, RZ, PT ;  /* 0x000000ff0e00720c */ /* 0x000fc80003f05070 */
[----:B------:R-:W-:-:S07]  /*0b70*/  ISETP.NE.AND.EX P0, PT, R15, RZ, PT, P0 ;  /* 0x000000ff0f00720c */ /* 0x000fce0003f05300 */
[----:B------:R-:W-:Y:S06]  /*0b80*/  @P1 BRA `(.L_x_43) ;  /* 0x0000000000c01947 */ /* 0x000fec0003800000 */
[----:B------:R-:W0:Y:S01]  /*0b90*/  LDCU.64 UR4, c[0x4][0x18] ;  /* 0x01000300ff0477ac */ /* 0x000e220008000a00 */
[----:B------:R-:W-:Y:S01]  /*0ba0*/  LOP3.LUT R19, R0, 0xfffffffc, RZ, 0xc0, !PT ;  /* 0xfffffffc00137812 */ /* 0x000fe200078ec0ff */
[----:B------:R-:W-:Y:S02]  /*0bb0*/  VIADD R25, R1, 0x20 ;  /* 0x0000002001197836 */ /* 0x000fe40000000000 */
[----:B------:R-:W-:Y:S02]  /*0bc0*/  IMAD.MOV.U32 R0, RZ, RZ, RZ ;  /* 0x000000ffff007224 */ /* 0x000fe400078e00ff */
[----:B------:R-:W-:Y:S02]  /*0bd0*/  IMAD.MOV.U32 R3, RZ, RZ, RZ ;  /* 0x000000ffff037224 */ /* 0x000fe400078e00ff */
[----:B------:R-:W-:Y:S01]  /*0be0*/  IMAD.MOV.U32 R27, RZ, RZ, R19 ;  /* 0x000000ffff1b7224 */ /* 0x000fe200078e0013 */
[----:B0-----:R-:W-:-:S04]  /*0bf0*/  LEA R20, P1, R21, UR4, 0x3 ;  /* 0x0000000415147c11 */ /* 0x001fc8000f8218ff */
[----:B------:R-:W-:-:S09]  /*0c00*/  LEA.HI.X R23, R21, UR5, R30, 0x3, P1 ;  /* 0x0000000515177c11 */ /* 0x000fd200088f1c1e */
.L_x_44:
[----:B------:R-:W2:Y:S02]  /*0c10*/  LDG.E.64 R4, desc[UR36][R12.64] ;  /* 0x000000240c047981 */ /* 0x000ea4000c1e1b00 */
[----:B--2---:R-:W-:-:S04]  /*0c20*/  LEA R11, P1, R4, R0, 0x3 ;  /* 0x00000000040b7211 */ /* 0x004fc800078218ff */
[----:B------:R-:W-:Y:S02]  /*0c30*/  LEA.HI.X R4, R4, R3, R5, 0x3, P1 ;  /* 0x0000000304047211 */ /* 0x000fe400008f1c05 */
[----:B------:R-:W-:-:S05]  /*0c40*/  IADD3 R10, P1, PT, R11, R20, RZ ;  /* 0x000000140b0a7210 */ /* 0x000fca0007f3e0ff */
[----:B------:R-:W-:-:S05]  /*0c50*/  IMAD.X R11, R4, 0x1, R23, P1 ;  /* 0x00000001040b7824 */ /* 0x000fca00008e0617 */
[----:B------:R0:W2:Y:S04]  /*0c60*/  LDG.E.64 R4, desc[UR36][R10.64+0x18] ;  /* 0x000018240a047981 */ /* 0x0000a8000c1e1b00 */
[----:B------:R-:W-:Y:S04]  /*0c70*/  STG.E.64 desc[UR36][R10.64+0x18], RZ ;  /* 0x000018ff0a007986 */ /* 0x000fe8000c101b24 */
[----:B------:R-:W3:Y:S02]  /*0c80*/  LDG.E.64 R6, desc[UR36][R12.64] ;  /* 0x000000240c067981 */ /* 0x000ee4000c1e1b00 */
[----:B---3--:R-:W-:-:S04]  /*0c90*/  LEA R9, P1, R6, R0, 0x3 ;  /* 0x0000000006097211 */ /* 0x008fc800078218ff */
[----:B------:R-:W-:Y:S02]  /*0ca0*/  LEA.HI.X R6, R6, R3, R7, 0x3, P1 ;  /* 0x0000000306067211 */ /* 0x000fe400008f1c07 */
[----:B------:R-:W-:-:S05]  /*0cb0*/  IADD3 R8, P1, PT, R9, R20, RZ ;  /* 0x0000001409087210 */ /* 0x000fca0007f3e0ff */
[----:B------:R-:W-:-:S05]  /*0cc0*/  IMAD.X R9, R6, 0x1, R23, P1 ;  /* 0x0000000106097824 */ /* 0x000fca00008e0617 */
[----:B------:R-:W2:Y:S04]  /*0cd0*/  LDG.E.64 R6, desc[UR36][R8.64+0x20] ;  /* 0x0000202408067981 */ /* 0x000ea8000c1e1b00 */
[----:B------:R1:W-:Y:S04]  /*0ce0*/  STG.E.64 desc[UR36][R8.64+0x20], RZ ;  /* 0x000020ff08007986 */ /* 0x0003e8000c101b24 */
[----:B-1----:R-:W3:Y:S02]  /*0cf0*/  LDG.E.64 R8, desc[UR36][R12.64] ;  /* 0x000000240c087981 */ /* 0x002ee4000c1e1b00 */
[----:B---3--:R-:W-:-:S04]  /*0d00*/  LEA R29, P1, R8, R0, 0x3 ;  /* 0x00000000081d7211 */ /* 0x008fc800078218ff */
[----:B------:R-:W-:Y:S02]  /*0d10*/  LEA.HI.X R31, R8, R3, R9, 0x3, P1 ;  /* 0x00000003081f7211 */ /* 0x000fe400008f1c09 */
[----:B0-----:R-:W-:-:S05]  /*0d20*/  IADD3 R10, P1, PT, R29, R20, RZ ;  /* 0x000000141d0a7210 */ /* 0x001fca0007f3e0ff */
[----:B------:R-:W-:-:S05]  /*0d30*/  IMAD.X R11, R31, 0x1, R23, P1 ;  /* 0x000000011f0b7824 */ /* 0x000fca00008e0617 */
[----:B------:R-:W3:Y:S04]  /*0d40*/  LDG.E.64 R8, desc[UR36][R10.64+0x28] ;  /* 0x000028240a087981 */ /* 0x000ee8000c1e1b00 */
[----:B------:R0:W-:Y:S04]  /*0d50*/  STG.E.64 desc[UR36][R10.64+0x28], RZ ;  /* 0x000028ff0a007986 */ /* 0x0001e8000c101b24 */
[----:B0-----:R-:W4:Y:S04]  /*0d60*/  LDG.E.64 R10, desc[UR36][R12.64] ;  /* 0x000000240c0a7981 */ /* 0x001f28000c1e1b00 */
[----:B--2---:R0:W-:Y:S01]  /*0d70*/  STL.128 [R25+-0x10], R4 ;  /* 0xfffff00419007387 */ /* 0x0041e20000100c00 */
[----:B----4-:R-:W-:-:S04]  /*0d80*/  LEA R29, P1, R10, R0, 0x3 ;  /* 0x000000000a1d7211 */ /* 0x010fc800078218ff */
[----:B------:R-:W-:Y:S02]  /*0d90*/  LEA.HI.X R31, R10, R3, R11, 0x3, P1 ;  /* 0x000000030a1f7211 */ /* 0x000fe400008f1c0b */
[----:B0-----:R-:W-:-:S05]  /*0da0*/  IADD3 R4, P1, PT, R29, R20, RZ ;  /* 0x000000141d047210 */ /* 0x001fca0007f3e0ff */
[----:B------:R-:W-:-:S05]  /*0db0*/  IMAD.X R5, R31, 0x1, R23, P1 ;  /* 0x000000011f057824 */ /* 0x000fca00008e0617 */
[----:B------:R-:W3:Y:S01]  /*0dc0*/  LDG.E.64 R10, desc[UR36][R4.64+0x30] ;  /* 0x00003024040a7981 */ /* 0x000ee2000c1e1b00 */
[----:B------:R-:W-:Y:S02]  /*0dd0*/  IADD3 R27, P1, PT, R27, -0x4, RZ ;  /* 0xfffffffc1b1b7810 */ /* 0x000fe40007f3e0ff */
[----:B------:R-:W-:Y:S01]  /*0de0*/  IADD3 R21, P2, PT, R21, 0x4, RZ ;  /* 0x0000000415157810 */ /* 0x000fe20007f5e0ff */
[----:B------:R-:W-:Y:S01]  /*0df0*/  STG.E.64 desc[UR36][R4.64+0x30], RZ ;  /* 0x000030ff04007986 */ /* 0x000fe2000c101b24 */
[----:B------:R-:W-:Y:S02]  /*0e00*/  IADD3.X R24, PT, PT, R24, -0x1, RZ, P1, !PT ;  /* 0xffffffff18187810 */ /* 0x000fe40000ffe4ff */
[----:B------:R-:W-:Y:S01]  /*0e10*/  ISETP.NE.U32.AND P1, PT, R27, RZ, PT ;  /* 0x000000ff1b00720c */ /* 0x000fe20003f25070 */
[----:B------:R-:W-:Y:S01]  /*0e20*/  IMAD.X R30, RZ, RZ, R30, P2 ;  /* 0x000000ffff1e7224 */ /* 0x000fe200010e061e */
[----:B------:R-:W-:Y:S02]  /*0e30*/  IADD3 R0, P3, PT, R0, 0x20, RZ ;  /* 0x0000002000007810 */ /* 0x000fe40007f7e0ff */
[----:B------:R-:W-:-:S03]  /*0e40*/  ISETP.NE.AND.EX P1, PT, R24, RZ, PT, P1 ;  /* 0x000000ff1800720c */ /* 0x000fc60003f25310 */
[----:B------:R-:W-:Y:S01]  /*0e50*/  IMAD.X R3, RZ, RZ, R3, P3 ;  /* 0x000000ffff037224 */ /* 0x000fe200018e0603 */
[----:B---3--:R0:W-:Y:S02]  /*0e60*/  STL.128 [R25], R8 ;  /* 0x0000000819007387 */ /* 0x0081e40000100c00 */
[----:B0-----:R-:W-:-:S07]  /*0e70*/  VIADD R25, R25, 0x20 ;  /* 0x0000002019197836 */ /* 0x001fce0000000000 */
[----:B------:R-:W-:Y:S05]  /*0e80*/  @P1 BRA `(.L_x_44) ;  /* 0xfffffffc00601947 */ /* 0x000fea000383ffff */
.L_x_43:
[----:B------:R-:W-:Y:S05]  /*0e90*/  BSYNC.RECONVERGENT B0 ;  /* 0x0000000000007941 */ /* 0x000fea0003800200 */
.L_x_42:
[----:B------:R-:W-:Y:S05]  /*0ea0*/  @!P0 BRA `(.L_x_41) ;  /* 0x0000000000488947 */ /* 0x000fea0003800000 */
[----:B------:R-:W-:-:S07]  /*0eb0*/  IMAD.U32 R19, R19, 0x8, R32 ;  /* 0x0000000813137824 */ /* 0x000fce00078e0020 */
.L_x_45:
[----:B------:R-:W2:Y:S01]  /*0ec0*/  LDG.E.64 R4, desc[UR36][R12.64] ;  /* 0x000000240c047981 */ /* 0x000ea2000c1e1b00 */
[----:B------:R-:W0:Y:S01]  /*0ed0*/  LDCU.64 UR4, c[0x4][0x18] ;  /* 0x01000300ff0477ac */ /* 0x000e220008000a00 */
[----:B--2---:R-:W-:-:S05]  /*0ee0*/  IADD3 R0, P0, PT, R4, R21, RZ ;  /* 0x0000001504007210 */ /* 0x004fca0007f1e0ff */
[----:B------:R-:W-:Y:S01]  /*0ef0*/  IMAD.X R5, R5, 0x1, R30, P0 ;  /* 0x0000000105057824 */ /* 0x000fe200000e061e */
[----:B0-----:R-:W-:-:S04]  /*0f00*/  LEA R4, P0, R0, UR4, 0x3 ;  /* 0x0000000400047c11 */ /* 0x001fc8000f8018ff */
[----:B------:R-:W-:-:S05]  /*0f10*/  LEA.HI.X R5, R0, UR5, R5, 0x3, P0 ;  /* 0x0000000500057c11 */ /* 0x000fca00080f1c05 */
[----:B------:R-:W2:Y:S01]  /*0f20*/  LDG.E.64 R6, desc[UR36][R4.64+0x18] ;  /* 0x0000182404067981 */ /* 0x000ea2000c1e1b00 */
[----:B------:R-:W-:Y:S02]  /*0f30*/  IADD3 R14, P0, PT, R14, -0x1, RZ ;  /* 0xffffffff0e0e7810 */ /* 0x000fe40007f1e0ff */
[----:B------:R-:W-:Y:S01]  /*0f40*/  IADD3 R21, P1, PT, R21, 0x1, RZ ;  /* 0x0000000115157810 */ /* 0x000fe20007f3e0ff */
[----:B------:R-:W-:Y:S01]  /*0f50*/  STG.E.64 desc[UR36][R4.64+0x18], RZ ;  /* 0x000018ff04007986 */ /* 0x000fe2000c101b24 */
[----:B------:R-:W-:Y:S02]  /*0f60*/  IADD3.X R15, PT, PT, R15, -0x1, RZ, P0, !PT ;  /* 0xffffffff0f0f7810 */ /* 0x000fe400007fe4ff */
[----:B------:R-:W-:Y:S01]  /*0f70*/  ISETP.NE.U32.AND P0, PT, R14, RZ, PT ;  /* 0x000000ff0e00720c */ /* 0x000fe20003f05070 */
[----:B------:R-:W-:-:S03]  /*0f80*/  IMAD.X R30, RZ, RZ, R30, P1 ;  /* 0x000000ffff1e7224 */ /* 0x000fc600008e061e */
[----:B------:R-:W-:Y:S01]  /*0f90*/  ISETP.NE.AND.EX P0, PT, R15, RZ, PT, P0 ;  /* 0x000000ff0f00720c */ /* 0x000fe20003f05300 */
[----:B--2---:R0:W-:Y:S02]  /*0fa0*/  STL.64 [R19], R6 ;  /* 0x0000000613007387 */ /* 0x0041e40000100a00 */
[----:B0-----:R-:W-:-:S10]  /*0fb0*/  VIADD R19, R19, 0x8 ;  /* 0x0000000813137836 */ /* 0x001fd40000000000 */
[----:B------:R-:W-:Y:S05]  /*0fc0*/  @P0 BRA `(.L_x_45) ;  /* 0xfffffffc00bc0947 */ /* 0x000fea000383ffff */
.L_x_41:
[----:B------:R-:W-:Y:S01]  /*0fd0*/  ISETP.NE.AND P0, PT, R18, RZ, PT ;  /* 0x000000ff1200720c */ /* 0x000fe20003f05270 */
[----:B------:R-:W-:Y:S05]  /*0fe0*/  WARPSYNC.ALL ;  /* 0x0000000000007948 */ /* 0x000fea0003800000 */
[----:B------:R-:W-:Y:S06]  /*0ff0*/  BAR.SYNC.DEFER_BLOCKING 0x0 ;  /* 0x0000000000007b1d */ /* 0x000fec0000010000 */
[----:B------:R-:W-:Y:S04]  /*1000*/  BSSY.RECONVERGENT B6, `(.L_x_46) ;  /* 0x000000a000067945 */ /* 0x000fe80003800200 */
[----:B------:R-:W-:Y:S05]  /*1010*/  @P0 BRA `(.L_x_47) ;  /* 0x0000000000200947 */ /* 0x000fea0003800000 */
        /* <DEDUP_REMOVED lines=8> */
.L_x_47:
[----:B------:R-:W-:Y:S05]  /*10a0*/  BSYNC.RECONVERGENT B6 ;  /* 0x0000000000067941 */ /* 0x000fea0003800200 */
.L_x_46:
[----:B-----5:R-:W-:Y:S01]  /*10b0*/  ISETP.NE.U32.AND P0, PT, R34, RZ, PT ;  /* 0x000000ff2200720c */ /* 0x020fe20003f05070 */
[----:B------:R-:W-:Y:S03]  /*10c0*/  BSSY.RECONVERGENT B8, `(.L_x_48) ;  /* 0x000006e000087945 */ /* 0x000fe60003800200 */
[----:B------:R-:W-:-:S13]  /*10d0*/  ISETP.NE.AND.EX P0, PT, R35, RZ, PT, P0 ;  /* 0x000000ff2300720c */ /* 0x000fda0003f05300 */
[----:B------:R-:W-:Y:S05]  /*10e0*/  @!P0 BRA `(.L_x_49) ;  /* 0x0000000400ac8947 */ /* 0x000fea0003800000 */
[----:B------:R-:W-:Y:S01]  /*10f0*/  ISETP.GE.U32.AND P0, PT, R34, 0x4, PT ;  /* 0x000000042200780c */ /* 0x000fe20003f06070 */
[----:B------:R-:W-:Y:S01]  /*1100*/  BSSY.RECONVERGENT B7, `(.L_x_50) ;  /* 0x0000049000077945 */ /* 0x000fe20003800200 */
[----:B------:R-:W-:Y:S02]  /*1110*/  CS2R R18, SRZ ;  /* 0x0000000000127805 */ /* 0x000fe4000001ff00 */
[----:B------:R-:W-:-:S13]  /*1120*/  ISETP.GE.U32.AND.EX P0, PT, R35, RZ, PT, P0 ;  /* 0x000000ff2300720c */ /* 0x000fda0003f06100 */
[----:B------:R-:W-:Y:S05]  /*1130*/  @!P0 BRA `(.L_x_51) ;  /* 0x0000000400148947 */ /* 0x000fea0003800000 */
[----:B------:R-:W-:Y:S01]  /*1140*/  IADD3 R24, P0, PT, R2, 0x330, RZ ;  /* 0x0000033002187810 */ /* 0x000fe20007f1e0ff */
[----:B------:R-:W-:Y:S01]  /*1150*/  BSSY.RECONVERGENT B6, `(.L_x_52) ;  /* 0x0000042000067945 */ /* 0x000fe20003800200 */
[----:B------:R-:W-:Y:S01]  /*1160*/  VIADD R29, R1, 0x20 ;  /* 0x00000020011d7836 */ /* 0x000fe20000000000 */
[----:B------:R-:W-:Y:S02]  /*1170*/  CS2R R30, SRZ ;  /* 0x00000000001e7805 */ /* 0x000fe4000001ff00 */
[----:B------:R-:W-:-:S08]  /*1180*/  IMAD.X R23, RZ, RZ, R22, P0 ;  /* 0x000000ffff177224 */ /* 0x000fd000000e0616 */
.L_x_57:
[----:B------:R-:W2:Y:S01]  /*1190*/  LDL.64 R10, [R29+-0x10] ;  /* 0xfffff0001d0a7983 */ /* 0x000ea20000100a00 */
[----:B------:R-:W0:Y:S01]  /*11a0*/  LDCU UR4, c[0x0][0x2f8] ;  /* 0x00005f00ff0477ac */ /* 0x000e220008000800 */
[----:B------:R-:W-:Y:S01]  /*11b0*/  IMAD.MOV.U32 R18, RZ, RZ, R31 ;  /* 0x000000ffff127224 */ /* 0x000fe200078e001f */
[----:B------:R-:W-:Y:S01]  /*11c0*/  MOV R25, 0x278 ;  /* 0x0000027800197802 */ /* 0x000fe20000000f00 */
[----:B------:R-:W-:Y:S02]  /*11d0*/  IMAD.MOV.U32 R19, RZ, RZ, R30 ;  /* 0x000000ffff137224 */ /* 0x000fe400078e001e */
[----:B------:R-:W-:Y:S01]  /*11e0*/  IMAD.MOV.U32 R6, RZ, RZ, R24 ;  /* 0x000000ffff067224 */ /* 0x000fe200078e0018 */
[----:B------:R1:W3:Y:S01]  /*11f0*/  LDC.64 R8, c[0x4][R25] ;  /* 0x0100000019087b82 */ /* 0x0002e20000000a00 */
[----:B------:R-:W-:Y:S02]  /*1200*/  IMAD.MOV.U32 R7, RZ, RZ, R23 ;  /* 0x000000ffff077224 */ /* 0x000fe400078e0017 */
[----:B0-----:R-:W-:Y:S01]  /*1210*/  VIADD R27, R24, -UR4 ;  /* 0x80000004181b7c36 */ /* 0x001fe20008000000 */
[----:B------:R-:W0:Y:S04]  /*1220*/  LDCU.64 UR4, c[0x4][0x230] ;  /* 0x01004600ff0477ac */ /* 0x000e280008000a00 */
[----:B------:R1:W-:Y:S01]  /*1230*/  STL.128 [R27], R16 ;  /* 0x000000101b007387 */ /* 0x0003e20000100c00 */
[----:B0-----:R-:W-:-:S02]  /*1240*/  IMAD.U32 R4, RZ, RZ, UR4 ;  /* 0x00000004ff047e24 */ /* 0x001fc4000f8e00ff */
[----:B------:R-:W-:Y:S01]  /*1250*/  IMAD.U32 R5, RZ, RZ, UR5 ;  /* 0x00000005ff057e24 */ /* 0x000fe2000f8e00ff */
[----:B--23--:R1:W-:Y:S06]  /*1260*/  STL.64 [R27+0x10], R10 ;  /* 0x0000100a1b007387 */ /* 0x00c3ec0000100a00 */
[----:B------:R-:W-:-:S07]  /*1270*/  LEPC R20, `(.L_x_53) ;  /* 0x000000001014794e */ /* 0x000fce0000000000 */
[----:B-1----:R-:W-:Y:S05]  /*1280*/  CALL.ABS.NOINC R8 ;  /* 0x0000000008007343 */ /* 0x002fea0003c00000 */
.L_x_53:
[----:B------:R-:W2:Y:S01]  /*1290*/  LDL.64 R10, [R29+-0x8] ;  /* 0xfffff8001d0a7983 */ /* 0x000ea20000100a00 */
[----:B------:R-:W-:Y:S01]  /*12a0*/  IADD3 R18, P0, PT, R31, 0x1, RZ ;  /* 0x000000011f127810 */ /* 0x000fe20007f1e0ff */
[----:B------:R0:W1:Y:S01]  /*12b0*/  LDC.64 R8, c[0x4][R25] ;  /* 0x0100000019087b82 */ /* 0x0000620000000a00 */
[----:B------:R-:W3:Y:S01]  /*12c0*/  LDCU.64 UR4, c[0x4][0x230] ;  /* 0x01004600ff0477ac */ /* 0x000ee20008000a00 */
[----:B------:R-:W-:Y:S02]  /*12d0*/  IMAD.MOV.U32 R6, RZ, RZ, R24 ;  /* 0x000000ffff067224 */ /* 0x000fe400078e0018 */
[----:B------:R-:W-:Y:S02]  /*12e0*/  IMAD.X R19, RZ, RZ, R30, P0 ;  /* 0x000000ffff137224 */ /* 0x000fe400000e061e */
[----:B------:R-:W-:-:S03]  /*12f0*/  IMAD.MOV.U32 R7, RZ, RZ, R23 ;  /* 0x000000ffff077224 */ /* 0x000fc600078e0017 */
[----:B------:R0:W-:Y:S01]  /*1300*/  STL.128 [R27], R16 ;  /* 0x000000101b007387 */ /* 0x0001e20000100c00 */
[----:B---3--:R-:W-:Y:S02]  /*1310*/  IMAD.U32 R4, RZ, RZ, UR4 ;  /* 0x00000004ff047e24 */ /* 0x008fe4000f8e00ff */
[----:B------:R-:W-:Y:S01]  /*1320*/  IMAD.U32 R5, RZ, RZ, UR5 ;  /* 0x00000005ff057e24 */ /* 0x000fe2000f8e00ff */
[----:B-12---:R0:W-:Y:S06]  /*1330*/  STL.64 [R27+0x10], R10 ;  /* 0x0000100a1b007387 */ /* 0x0061ec0000100a00 */
[----:B------:R-:W-:-:S07]  /*1340*/  LEPC R20, `(.L_x_54) ;  /* 0x000000001014794e */ /* 0x000fce0000000000 */
[----:B0-----:R-:W-:Y:S05]  /*1350*/  CALL.ABS.NOINC R8 ;  /* 0x0000000008007343 */ /* 0x001fea0003c00000 */
.L_x_54:
[----:B------:R-:W2:Y:S01]  /*1360*/  LDL.64 R10, [R29] ;  /* 0x000000001d0a7983 */ /* 0x000ea20000100a00 */
        /* <DEDUP_REMOVED lines=12> */
.L_x_55:
[----:B------:R-:W2:Y:S01]  /*1430*/  LDL.64 R10, [R29+0x8] ;  /* 0x000008001d0a7983 */ /* 0x000ea20000100a00 */
        /* <DEDUP_REMOVED lines=12> */
.L_x_56:
[----:B------:R-:W-:Y:S01]  /*1500*/  IADD3 R31, P0, PT, R31, 0x4, RZ ;  /* 0x000000041f1f7810 */ /* 0x000fe20007f1e0ff */
[----:B------:R-:W-:Y:S01]  /*1510*/  VIADD R29, R29, 0x20 ;  /* 0x000000201d1d7836 */ /* 0x000fe20000000000 */
[----:B------:R-:W-:-:S03]  /*1520*/  LOP3.LUT R18, R34, 0xfffffffc, RZ, 0xc0, !PT ;  /* 0xfffffffc22127812 */ /* 0x000fc600078ec0ff */
[----:B------:R-:W-:Y:S01]  /*1530*/  IMAD.X R30, RZ, RZ, R30, P0 ;  /* 0x000000ffff1e7224 */ /* 0x000fe200000e061e */
[----:B------:R-:W-:-:S04]  /*1540*/  ISETP.NE.U32.AND P0, PT, R31, R18, PT ;  /* 0x000000121f00720c */ /* 0x000fc80003f05070 */
[----:B------:R-:W-:-:S13]  /*1550*/  ISETP.NE.AND.EX P0, PT, R30, R35, PT, P0 ;  /* 0x000000231e00720c */ /* 0x000fda0003f05300 */
[----:B------:R-:W-:Y:S05]  /*1560*/  @P0 BRA `(.L_x_57) ;  /* 0xfffffffc00080947 */ /* 0x000fea000383ffff */
[----:B------:R-:W-:Y:S05]  /*1570*/  BSYNC.RECONVERGENT B6 ;  /* 0x0000000000067941 */ /* 0x000fea0003800200 */
.L_x_52:
[----:B------:R-:W-:-:S07]  /*1580*/  IMAD.MOV.U32 R19, RZ, RZ, R35 ;  /* 0x000000ffff137224 */ /* 0x000fce00078e0023 */
.L_x_51:
[----:B------:R-:W-:Y:S05]  /*1590*/  BSYNC.RECONVERGENT B7 ;  /* 0x0000000000077941 */ /* 0x000fea0003800200 */
.L_x_50:
[----:B------:R-:W-:-:S04]  /*15a0*/  LOP3.LUT R24, R34, 0x3, RZ, 0xc0, !PT ;  /* 0x0000000322187812 */ /* 0x000fc800078ec0ff */
[----:B------:R-:W-:-:S04]  /*15b0*/  ISETP.NE.U32.AND P0, PT, R24, RZ, PT ;  /* 0x000000ff1800720c */ /* 0x000fc80003f05070 */
[----:B------:R-:W-:-:S13]  /*15c0*/  ISETP.NE.AND.EX P0, PT, RZ, RZ, PT, P0 ;  /* 0x000000ffff00720c */ /* 0x000fda0003f05300 */
[----:B------:R-:W-:Y:S05]  /*15d0*/  @!P0 BRA `(.L_x_49) ;  /* 0x0000000000708947 */ /* 0x000fea0003800000 */
[----:B------:R-:W-:Y:S01]  /*15e0*/  IADD3 R2, P0, PT, R2, 0x330, RZ ;  /* 0x0000033002027810 */ /* 0x000fe20007f1e0ff */
[----:B------:R-:W-:Y:S02]  /*15f0*/  IMAD.MOV.U32 R23, RZ, RZ, RZ ;  /* 0x000000ffff177224 */ /* 0x000fe400078e00ff */
[----:B------:R-:W-:Y:S02]  /*1600*/  IMAD.U32 R25, R18, 0x8, R32 ;  /* 0x0000000812197824 */ /* 0x000fe400078e0020 */
[----:B------:R-:W-:-:S08]  /*1610*/  IMAD.X R22, RZ, RZ, R22, P0 ;  /* 0x000000ffff167224 */ /* 0x000fd000000e0616 */
.L_x_59:
[----:B------:R-:W2:Y:S01]  /*1620*/  LDL.64 R10, [R25] ;  /* 0x00000000190a7983 */ /* 0x000ea20000100a00 */
[----:B------:R-:W0:Y:S01]  /*1630*/  LDCU UR4, c[0x0][0x2f8] ;  /* 0x00005f00ff0477ac */ /* 0x000e220008000800 */
[----:B------:R-:W-:Y:S01]  /*1640*/  MOV R8, 0x278 ;  /* 0x0000027800087802 */ /* 0x000fe20000000f00 */
[----:B------:R-:W-:Y:S01]  /*1650*/  IMAD.MOV.U32 R6, RZ, RZ, R2 ;  /* 0x000000ffff067224 */ /* 0x000fe200078e0002 */
[----:B------:R-:W-:Y:S01]  /*1660*/  IADD3 R24, P0, PT, R24, -0x1, RZ ;  /* 0xffffffff18187810 */ /* 0x000fe20007f1e0ff */
[----:B------:R-:W-:-:S03]  /*1670*/  IMAD.MOV.U32 R7, RZ, RZ, R22 ;  /* 0x000000ffff077224 */ /* 0x000fc600078e0016 */
[----:B------:R-:W1:Y:S01]  /*1680*/  LDC.64 R8, c[0x4][R8] ;  /* 0x0100000008087b82 */ /* 0x000e620000000a00 */
[----:B------:R-:W-:Y:S02]  /*1690*/  IADD3.X R23, PT, PT, R23, -0x1, RZ, P0, !PT ;  /* 0xffffffff17177810 */ /* 0x000fe400007fe4ff */
[----:B------:R-:W-:-:S04]  /*16a0*/  ISETP.NE.U32.AND P0, PT, R24, RZ, PT ;  /* 0x000000ff1800720c */ /* 0x000fc80003f05070 */
[----:B------:R-:W-:Y:S01]  /*16b0*/  ISETP.NE.AND.EX P0, PT, R23, RZ, PT, P0 ;  /* 0x000000ff1700720c */ /* 0x000fe20003f05300 */
[----:B0-----:R-:W-:Y:S01]  /*16c0*/  VIADD R3, R2, -UR4 ;  /* 0x8000000402037c36 */ /* 0x001fe20008000000 */
[----:B------:R-:W0:Y:S02]  /*16d0*/  LDCU.64 UR4, c[0x4][0x230] ;  /* 0x01004600ff0477ac */ /* 0x000e240008000a00 */
[----:B------:R-:W-:Y:S02]  /*16e0*/  P2R R27, PR, RZ, 0x1 ;  /* 0x00000001ff1b7803 */ /* 0x000fe40000000000 */
[----:B------:R3:W-:Y:S01]  /*16f0*/  STL.128 [R3], R16 ;  /* 0x0000001003007387 */ /* 0x0007e20000100c00 */
[----:B0-----:R-:W-:Y:S02]  /*1700*/  IMAD.U32 R4, RZ, RZ, UR4 ;  /* 0x00000004ff047e24 */ /* 0x001fe4000f8e00ff */
[----:B------:R-:W-:Y:S01]  /*1710*/  IMAD.U32 R5, RZ, RZ, UR5 ;  /* 0x00000005ff057e24 */ /* 0x000fe2000f8e00ff */
[----:B-12---:R3:W-:Y:S06]  /*1720*/  STL.64 [R3+0x10], R10 ;  /* 0x0000100a03007387 */ /* 0x0067ec0000100a00 */
[----:B------:R-:W-:-:S07]  /*1730*/  LEPC R20, `(.L_x_58) ;  /* 0x000000001014794e */ /* 0x000fce0000000000 */
[----:B---3--:R-:W-:Y:S05]  /*1740*/  CALL.ABS.NOINC R8 ;  /* 0x0000000008007343 */ /* 0x008fea0003c00000 */
.L_x_58:
[----:B------:R-:W-:Y:S01]  /*1750*/  ISETP.NE.AND P6, PT, R27, RZ, PT ;  /* 0x000000ff1b00720c */ /* 0x000fe20003fc5270 */
[----:B------:R-:W-:Y:S01]  /*1760*/  VIADD R25, R25, 0x8 ;  /* 0x0000000819197836 */ /* 0x000fe20000000000 */
[----:B------:R-:W-:-:S05]  /*1770*/  IADD3 R18, P0, PT, R18, 0x1, RZ ;  /* 0x0000000112127810 */ /* 0x000fca0007f1e0ff */
[----:B------:R-:W-:-:S06]  /*1780*/  IMAD.X R19, RZ, RZ, R19, P0 ;  /* 0x000000ffff137224 */ /* 0x000fcc00000e0613 */
[----:B------:R-:W-:Y:S05]  /*1790*/  @P6 BRA `(.L_x_59) ;  /* 0xfffffffc00a06947 */ /* 0x000fea000383ffff */
.L_x_49:
[----:B------:R-:W-:Y:S05]  /*17a0*/  BSYNC.RECONVERGENT B8 ;  /* 0x0000000000087941 */ /* 0x000fea0003800200 */
.L_x_48:
[----:B------:R-:W-:-:S04]  /*17b0*/  ISETP.NE.U32.AND P0, PT, R34, RZ, PT ;  /* 0x000000ff2200720c */ /* 0x000fc80003f05070 */
[----:B------:R-:W-:-:S13]  /*17c0*/  ISETP.NE.AND.EX P0, PT, R35, RZ, PT, P0 ;  /* 0x000000ff2300720c */ /* 0x000fda0003f05300 */
[----:B------:R-:W-:Y:S05]  /*17d0*/  @!P0 EXIT ;  /* 0x000000000000894d */ /* 0x000fea0003800000 */
[----:B------:R-:W5:Y:S01]  /*17e0*/  LD.E.64 R36, desc[UR36][R36.64+0x1f40] ;  /* 0x001f402424247980 */ /* 0x000f62000c101b00 */
[C---:B------:R-:W-:Y:S01]  /*17f0*/  ISETP.GE.U32.AND P1, PT, R34.reuse, 0x4, PT ;  /* 0x000000042200780c */ /* 0x040fe20003f26070 */
[----:B------:R-:W-:Y:S01]  /*1800*/  IMAD.MOV.U32 R15, RZ, RZ, RZ ;  /* 0x000000ffff0f7224 */ /* 0x000fe200078e00ff */
[----:B------:R-:W-:Y:S02]  /*1810*/  LOP3.LUT R14, R34, 0x3, RZ, 0xc0, !PT ;  /* 0x00000003220e7812 */ /* 0x000fe400078ec0ff */
[----:B------:R-:W-:Y:S01]  /*1820*/  ISETP.GE.U32.AND.EX P1, PT, R35, RZ, PT, P1 ;  /* 0x000000ff2300720c */ /* 0x000fe20003f26110 */
[----:B------:R-:W-:Y:S01]  /*1830*/  BSSY.RECONVERGENT B0, `(.L_x_60) ;  /* 0x0000022000007945 */ /* 0x000fe20003800200 */
[----:B------:R-:W-:Y:S01]  /*1840*/  ISETP.NE.U32.AND P0, PT, R14, RZ, PT ;  /* 0x000000ff0e00720c */ /* 0x000fe20003f05070 */
[----:B------:R-:W-:Y:S01]  /*1850*/  IMAD.MOV.U32 R13, RZ, RZ, RZ ;  /* 0x000000ffff0d7224 */ /* 0x000fe200078e00ff */
[----:B------:R-:W-:Y:S02]  /*1860*/  CS2R R4, SRZ ;  /* 0x0000000000047805 */ /* 0x000fe4000001ff00 */
[----:B------:R-:W-:-:S07]  /*1870*/  ISETP.NE.AND.EX P0, PT, R15, RZ, PT, P0 ;  /* 0x000000ff0f00720c */ /* 0x000fce0003f05300 */
[----:B------:R-:W-:Y:S06]  /*1880*/  @!P1 BRA `(.L_x_61) ;  /* 0x0000000000709947 */ /* 0x000fec0003800000 */
[----:B------:R-:W-:Y:S01]  /*1890*/  LOP3.LUT R13, R34, 0xfffffffc, RZ, 0xc0, !PT ;  /* 0xfffffffc220d7812 */ /* 0x000fe200078ec0ff */
[----:B------:R-:W-:Y:S01]  /*18a0*/  VIADD R12, R1, 0x20 ;  /* 0x00000020010c7836 */ /* 0x000fe20000000000 */
[----:B------:R-:W-:-:S03]  /*18b0*/  CS2R R4, SRZ ;  /* 0x0000000000047805 */ /* 0x000fc6000001ff00 */
[----:B------:R-:W-:-:S07]  /*18c0*/  IMAD.MOV.U32 R0, RZ, RZ, R13 ;  /* 0x000000ffff007224 */ /* 0x000fce00078e000d */
.L_x_62:
[----:B------:R-:W2:Y:S01]  /*18d0*/  LDL.64 R6, [R12+-0x10] ;  /* 0xfffff0000c067983 */ /* 0x000ea20000100a00 */
[----:B------:R-:W-:-:S04]  /*18e0*/  ISETP.NE.U32.AND P1, PT, R4, RZ, PT ;  /* 0x000000ff0400720c */ /* 0x000fc80003f25070 */
[----:B------:R-:W-:-:S13]  /*18f0*/  ISETP.NE.AND.EX P1, PT, R5, RZ, PT, P1 ;  /* 0x000000ff0500720c */ /* 0x000fda0003f25310 */
[----:B------:R-:W-:Y:S02]  /*1900*/  @P1 IMAD.MOV.U32 R2, RZ, RZ, R4 ;  /* 0x000000ffff021224 */ /* 0x000fe400078e0004 */
[----:B------:R-:W-:-:S05]  /*1910*/  @P1 IMAD.MOV.U32 R3, RZ, RZ, R5 ;  /* 0x000000ffff031224 */ /* 0x000fca00078e0005 */
[----:B--2---:R0:W-:Y:S04]  /*1920*/  @P1 ST.E.64 desc[UR36][R2.64+0x58], R6 ;  /* 0x0000580602001985 */ /* 0x0041e8000c101b24 */
[----:B------:R-:W2:Y:S01]  /*1930*/  LDL.64 R8, [R12+-0x8] ;  /* 0xfffff8000c087983 */ /* 0x000ea20000100a00 */
[----:B------:R-:W-:-:S04]  /*1940*/  ISETP.NE.U32.AND P1, PT, R6, RZ, PT ;  /* 0x000000ff0600720c */ /* 0x000fc80003f25070 */
[----:B------:R-:W-:-:S13]  /*1950*/  ISETP.NE.AND.EX P1, PT, R7, RZ, PT, P1 ;  /* 0x000000ff0700720c */ /* 0x000fda0003f25310 */
[----:B--2---:R0:W-:Y:S04]  /*1960*/  @P1 ST.E.64 desc[UR36][R6.64+0x58], R8 ;  /* 0x0000580806001985 */ /* 0x0041e8000c101b24 */
[----:B------:R-:W2:Y:S01]  /*1970*/  LDL.64 R10, [R12] ;  /* 0x000000000c0a7983 */ /* 0x000ea20000100a00 */
[----:B------:R-:W-:-:S04]  /*1980*/  ISETP.NE.U32.AND P1, PT, R8, RZ, PT ;  /* 0x000000ff0800720c */ /* 0x000fc80003f25070 */
[----:B------:R-:W-:-:S13]  /*1990*/  ISETP.NE.AND.EX P1, PT, R9, RZ, PT, P1 ;  /* 0x000000ff0900720c */ /* 0x000fda0003f25310 */
[----:B--2---:R0:W-:Y:S04]  /*19a0*/  @P1 ST.E.64 desc[UR36][R8.64+0x58], R10 ;  /* 0x0000580a08001985 */ /* 0x0041e8000c101b24 */
[----:B------:R1:W2:Y:S01]  /*19b0*/  LDL.64 R4, [R12+0x8] ;  /* 0x000008000c047983 */ /* 0x0002a20000100a00 */
[----:B------:R-:W-:-:S04]  /*19c0*/  ISETP.NE.U32.AND P1, PT, R10, RZ, PT ;  /* 0x000000ff0a00720c */ /* 0x000fc80003f25070 */
[----:B------:R-:W-:Y:S01]  /*19d0*/  ISETP.NE.AND.EX P1, PT, R11, RZ, PT, P1 ;  /* 0x000000ff0b00720c */ /* 0x000fe20003f25310 */
[----:B-1----:R-:W-:-:S12]  /*19e0*/  VIADD R12, R12, 0x20 ;  /* 0x000000200c0c7836 */ /* 0x002fd80000000000 */
[----:B--2---:R0:W-:Y:S01]  /*19f0*/  @P1 ST.E.64 desc[UR36][R10.64+0x58], R4 ;  /* 0x000058040a001985 */ /* 0x0041e2000c101b24 */
[----:B------:R-:W-:-:S04]  /*1a00*/  IADD3 R0, P1, PT, R0, -0x4, RZ ;  /* 0xfffffffc00007810 */ /* 0x000fc80007f3e0ff */
[----:B------:R-:W-:Y:S02]  /*1a10*/  IADD3.X R35, PT, PT, R35, -0x1, RZ, P1, !PT ;  /* 0xffffffff23237810 */ /* 0x000fe40000ffe4ff */
[----:B------:R-:W-:-:S04]  /*1a20*/  ISETP.NE.U32.AND P1, PT, R0, RZ, PT ;  /* 0x000000ff0000720c */ /* 0x000fc80003f25070 */
[----:B------:R-:W-:-:S13]  /*1a30*/  ISETP.NE.AND.EX P1, PT, R35, RZ, PT, P1 ;  /* 0x000000ff2300720c */ /* 0x000fda0003f25310 */
[----:B0-----:R-:W-:Y:S05]  /*1a40*/  @P1 BRA `(.L_x_62) ;  /* 0xfffffffc00a01947 */ /* 0x001fea000383ffff */
.L_x_61:
[----:B------:R-:W-:Y:S05]  /*1a50*/  BSYNC.RECONVERGENT B0 ;  /* 0x0000000000007941 */ /* 0x000fea0003800200 */
.L_x_60:
[----:B------:R-:W-:Y:S04]  /*1a60*/  BSSY.RECONVERGENT B0, `(.L_x_63) ;  /* 0x0000013000007945 */ /* 0x000fe80003800200 */
[----:B------:R-:W-:Y:S05]  /*1a70*/  @!P0 BRA `(.L_x_64) ;  /* 0x0000000000448947 */ /* 0x000fea0003800000 */
[----:B------:R-:W-:Y:S02]  /*1a80*/  IMAD.U32 R32, R13, 0x8, R32 ;  /* 0x000000080d207824 */ /* 0x000fe400078e0020 */
[----:B------:R-:W-:Y:S02]  /*1a90*/  IMAD.MOV.U32 R2, RZ, RZ, R4 ;  /* 0x000000ffff027224 */ /* 0x000fe400078e0004 */
[----:B------:R-:W-:-:S07]  /*1aa0*/  IMAD.MOV.U32 R3, RZ, RZ, R5 ;  /* 0x000000ffff037224 */ /* 0x000fce00078e0005 */
.L_x_65:
[----:B------:R0:W2:Y:S01]  /*1ab0*/  LDL.64 R4, [R32] ;  /* 0x0000000020047983 */ /* 0x0000a20000100a00 */
[----:B------:R-:W-:-:S04]  /*1ac0*/  ISETP.NE.U32.AND P0, PT, R2, RZ, PT ;  /* 0x000000ff0200720c */ /* 0x000fc80003f05070 */
[----:B------:R-:W-:Y:S01]  /*1ad0*/  ISETP.NE.AND.EX P0, PT, R3, RZ, PT, P0 ;  /* 0x000000ff0300720c */ /* 0x000fe20003f05300 */
[----:B0-----:R-:W-:-:S12]  /*1ae0*/  VIADD R32, R32, 0x8 ;  /* 0x0000000820207836 */ /* 0x001fd80000000000 */
[----:B------:R-:W-:Y:S02]  /*1af0*/  @P0 IMAD.MOV.U32 R6, RZ, RZ, R2 ;  /* 0x000000ffff060224 */ /* 0x000fe400078e0002 */
[----:B------:R-:W-:-:S05]  /*1b00*/  @P0 IMAD.MOV.U32 R7, RZ, RZ, R3 ;  /* 0x000000ffff070224 */ /* 0x000fca00078e0003 */
[----:B--2---:R0:W-:Y:S01]  /*1b10*/  @P0 ST.E.64 desc[UR36][R6.64+0x58], R4 ;  /* 0x0000580406000985 */ /* 0x0041e2000c101b24 */
[----:B------:R-:W-:Y:S01]  /*1b20*/  IADD3 R14, P0, PT, R14, -0x1, RZ ;  /* 0xffffffff0e0e7810 */ /* 0x000fe20007f1e0ff */
[----:B------:R-:W-:Y:S02]  /*1b30*/  IMAD.MOV.U32 R2, RZ, RZ, R4 ;  /* 0x000000ffff027224 */ /* 0x000fe400078e0004 */
[----:B------:R-:W-:Y:S01]  /*1b40*/  IMAD.MOV.U32 R3, RZ, RZ, R5 ;  /* 0x000000ffff037224 */ /* 0x000fe200078e0005 */
[----:B------:R-:W-:Y:S02]  /*1b50*/  IADD3.X R15, PT, PT, R15, -0x1, RZ, P0, !PT ;  /* 0xffffffff0f0f7810 */ /* 0x000fe400007fe4ff */
[----:B------:R-:W-:-:S04]  /*1b60*/  ISETP.NE.U32.AND P0, PT, R14, RZ, PT ;  /* 0x000000ff0e00720c */ /* 0x000fc80003f05070 */
[----:B------:R-:W-:-:S13]  /*1b70*/  ISETP.NE.AND.EX P0, PT, R15, RZ, PT, P0 ;  /* 0x000000ff0f00720c */ /* 0x000fda0003f05300 */
[----:B0-----:R-:W-:Y:S05]  /*1b80*/  @P0 BRA `(.L_x_65) ;  /* 0xfffffffc00c80947 */ /* 0x001fea000383ffff */
.L_x_64:
[----:B------:R-:W-:Y:S05]  /*1b90*/  BSYNC.RECONVERGENT B0 ;  /* 0x0000000000007941 */ /* 0x000fea0003800200 */
.L_x_63:
[----:B------:R-:W2:Y:S01]  /*1ba0*/  LDL.64 R6, [R1+0x10] ;  /* 0x0000100001067983 */ /* 0x000ea20000100a00 */
[----:B------:R-:W0:Y:S02]  /*1bb0*/  LDCU.64 UR8, c[0x0][0x3b8] ;  /* 0x00007700ff0877ac */ /* 0x000e240008000a00 */
[----:B0-----:R-:W-:Y:S01]  /*1bc0*/  ISETP.NE.U32.AND P0, PT, RZ, UR8, PT ;  /* 0x00000008ff007c0c */ /* 0x001fe2000bf05070 */
[----:B--2--5:R0:W-:Y:S04]  /*1bd0*/  ST.E.64 desc[UR36][R36.64+0x20], R6 ;  /* 0x0000200624007985 */ /* 0x0241e8000c101b24 */
[----:B------:R0:W-:Y:S04]  /*1be0*/  ST.E.64 desc[UR36][R4.64+0x58], RZ ;  /* 0x000058ff04007985 */ /* 0x0001e8000c101b24 */
[----:B------:R0:W5:Y:S01]  /*1bf0*/  LD.E.64 R2, desc[UR36][R36.64+0x20] ;  /* 0x0000202424027980 */ /* 0x000162000c101b00 */
[----:B------:R-:W-:-:S03]  /*1c00*/  ISETP.NE.AND.EX P0, PT, RZ, UR9, PT, P0 ;  /* 0x00000009ff007c0c */ /* 0x000fc6000bf05300 */
[----:B------:R0:W-:Y:S10]  /*1c10*/  ST.E.64 desc[UR36][R36.64+0x8], RZ ;  /* 0x000008ff24007985 */ /* 0x0001f4000c101b24 */
[----:B0-----:R-:W-:Y:S05]  /*1c20*/  @!P0 EXIT ;  /* 0x000000000000894d */ /* 0x001fea0003800000 */
[----:B------:R-:W-:Y:S01]  /*1c30*/  UISETP.GE.U32.AND UP0, UPT, UR8, 0x4, UPT ;  /* 0x000000040800788c */ /* 0x000fe2000bf06070 */
[----:B------:R-:W-:Y:S01]  /*1c40*/  IMAD.MOV.U32 R0, RZ, RZ, RZ ;  /* 0x000000ffff007224 */ /* 0x000fe200078e00ff */
[----:B------:R-:W-:Y:S01]  /*1c50*/  ULOP3.LUT UR4, UR8, 0x3, URZ, 0xc0, !UPT ;  /* 0x0000000308047892 */ /* 0x000fe2000f8ec0ff */
[----:B------:R-:W-:Y:S01]  /*1c60*/  CS2R R8, SRZ ;  /* 0x0000000000087805 */ /* 0x000fe2000001ff00 */
[----:B------:R-:W-:Y:S01]  /*1c70*/  UISETP.GE.U32.AND.EX UP0, UPT, UR9, URZ, UPT, UP0 ;  /* 0x000000ff0900728c */ /* 0x000fe2000bf06100 */
[----:B------:R-:W-:Y:S02]  /*1c80*/  IMAD.MOV.U32 R13, RZ, RZ, RZ ;  /* 0x000000ffff0d7224 */ /* 0x000fe400078e00ff */
[----:B------:R-:W-:Y:S02]  /*1c90*/  IMAD.MOV.U32 R11, RZ, RZ, RZ ;  /* 0x000000ffff0b7224 */ /* 0x000fe400078e00ff */
[----:B------:R-:W-:-:S04]  /*1ca0*/  IMAD.U32 R14, RZ, RZ, UR4 ;  /* 0x00000004ff0e7e24 */ /* 0x000fc8000f8e00ff */
[----:B------:R-:W-:Y:S05]  /*1cb0*/  BRA.U !UP0, `(.L_x_66) ;  /* 0x0000000508d07547 */ /* 0x000fea000b800000 */
[----:B------:R-:W0:Y:S01]  /*1cc0*/  LDCU.64 UR6, c[0x0][0x398] ;  /* 0x00007300ff0677ac */ /* 0x000e220008000a00 */
[----:B------:R-:W-:Y:S01]  /*1cd0*/  BSSY.RECONVERGENT B0, `(.L_x_66) ;  /* 0x0000072000007945 */ /* 0x000fe20003800200 */
[----:B------:R-:W-:Y:S01]  /*1ce0*/  IMAD.MOV.U32 R13, RZ, RZ, RZ ;  /* 0x000000ffff0d7224 */ /* 0x000fe200078e00ff */
[----:B------:R-:W1:Y:S01]  /*1cf0*/  LDCU.64 UR4, c[0x0][0x3a0] ;  /* 0x00007400ff0477ac */ /* 0x000e620008000a00 */
[----:B------:R-:W-:Y:S01]  /*1d00*/  IMAD.MOV.U32 R11, RZ, RZ, RZ ;  /* 0x000000ffff0b7224 */ /* 0x000fe200078e00ff */
[----:B------:R-:W2:Y:S01]  /*1d10*/  LDCU UR9, c[0x0][0x3bc] ;  /* 0x00007780ff0977ac */ /* 0x000ea20008000800 */
[----:B------:R-:W-:Y:S02]  /*1d20*/  ULOP3.LUT UR8, UR8, 0xfffffffc, URZ, 0xc0, !UPT ;  /* 0xfffffffc08087892 */ /* 0x000fe4000f8ec0ff */
[----:B0-----:R-:W-:-:S04]  /*1d30*/  UIADD3 UR6, UP0, UPT, UR6, 0x10, URZ ;  /* 0x0000001006067890 */ /* 0x001fc8000ff1e0ff */
[----:B------:R-:W-:Y:S02]  /*1d40*/  IMAD.U32 R8, RZ, RZ, UR8 ;  /* 0x00000008ff087e24 */ /* 0x000fe4000f8e00ff */
[----:B------:R-:W-:Y:S01]  /*1d50*/  IMAD.U32 R12, RZ, RZ, UR8 ;  /* 0x00000008ff0c7e24 */ /* 0x000fe2000f8e00ff */
[----:B-1----:R-:W-:Y:S02]  /*1d60*/  UIADD3 UR4, UP1, UPT, UR4, 0x10, URZ ;  /* 0x0000001004047890 */ /* 0x002fe4000ff3e0ff */
[----:B------:R-:W-:Y:S01]  /*1d70*/  UIADD3.X UR7, UPT, UPT, URZ, UR7, URZ, UP0, !UPT ;  /* 0x00000007ff077290 */ /* 0x000fe200087fe4ff */
[----:B------:R-:W-:Y:S01]  /*1d80*/  IMAD.U32 R4, RZ, RZ, UR6 ;  /* 0x00000006ff047e24 */ /* 0x000fe2000f8e00ff */
[----:B------:R-:W-:Y:S01]  /*1d90*/  UIADD3.X UR5, UPT, UPT, URZ, UR5, URZ, UP1, !UPT ;  /* 0x00000005ff057290 */ /* 0x000fe20008ffe4ff */
[----:B--2---:R-:W-:Y:S02]  /*1da0*/  IMAD.U32 R9, RZ, RZ, UR9 ;  /* 0x00000009ff097e24 */ /* 0x004fe4000f8e00ff */
[----:B------:R-:W-:-:S02]  /*1db0*/  IMAD.U32 R10, RZ, RZ, UR9 ;  /* 0x00000009ff0a7e24 */ /* 0x000fc4000f8e00ff */
[----:B------:R-:W-:Y:S02]  /*1dc0*/  IMAD.U32 R15, RZ, RZ, UR4 ;  /* 0x00000004ff0f7e24 */ /* 0x000fe4000f8e00ff */
[----:B------:R-:W-:Y:S02]  /*1dd0*/  IMAD.U32 R5, RZ, RZ, UR7 ;  /* 0x00000007ff057e24 */ /* 0x000fe4000f8e00ff */
[----:B------:R-:W-:-:S07]  /*1de0*/  IMAD.U32 R16, RZ, RZ, UR5 ;  /* 0x00000005ff107e24 */ /* 0x000fce000f8e00ff */
.L_x_75:
[----:B------:R-:W2:Y:S01]  /*1df0*/  LDG.E.64 R6, desc[UR36][R4.64+-0x10] ;  /* 0xfffff02404067981 */ /* 0x000ea2000c1e1b00 */
[----:B------:R-:W-:Y:S01]  /*1e00*/  BSSY.RECONVERGENT B1, `(.L_x_67) ;  /* 0x0000015000017945 */ /* 0x000fe20003800200 */
[----:B--2---:R-:W-:Y:S01]  /*1e10*/  ISETP.NE.U32.AND P0, PT, R6, R28, PT ;  /* 0x0000001c0600720c */ /* 0x004fe20003f05070 */
[----:B------:R-:W-:-:S03]  /*1e20*/  IMAD.MOV.U32 R6, RZ, RZ, R15 ;  /* 0x000000ffff067224 */ /* 0x000fc600078e000f */
[----:B------:R-:W-:Y:S01]  /*1e30*/  ISETP.NE.AND.EX P0, PT, R7, R26, PT, P0 ;  /* 0x0000001a0700720c */ /* 0x000fe20003f05300 */
[----:B------:R-:W-:-:S12]  /*1e40*/  IMAD.MOV.U32 R7, RZ, RZ, R16 ;  /* 0x000000ffff077224 */ /* 0x000fd800078e0010 */
[----:B------:R-:W-:Y:S05]  /*1e50*/  @P0 BRA `(.L_x_68) ;  /* 0x00000000003c0947 */ /* 0x000fea0003800000 */
[----:B------:R-:W2:Y:S01]  /*1e60*/  LDG.E.64 R16, desc[UR36][R6.64+-0x10] ;  /* 0xfffff02406107981 */ /* 0x000ea2000c1e1b00 */
[----:B-----5:R-:W-:-:S04]  /*1e70*/  LEA R20, P0, R13, R2, 0x3 ;  /* 0x000000020d147211 */ /* 0x020fc800078018ff */
[----:B------:R-:W-:-:S05]  /*1e80*/  LEA.HI.X R21, R13, R3, R11, 0x3, P0 ;  /* 0x000000030d157211 */ /* 0x000fca00000f1c0b */
[----:B--2---:R0:W-:Y:S04]  /*1e90*/  ST.E.64 desc[UR36][R20.64], R16 ;  /* 0x0000001014007985 */ /* 0x0041e8000c101b24 */
[----:B------:R-:W2:Y:S01]  /*1ea0*/  LD.E.64 R18, desc[UR36][R36.64+0x8] ;  /* 0x0000082424127980 */ /* 0x000ea2000c101b00 */
[----:B------:R-:W-:-:S04]  /*1eb0*/  ISETP.GE.U32.AND P0, PT, R13, 0x9, PT ;  /* 0x000000090d00780c */ /* 0x000fc80003f06070 */
[----:B------:R-:W-:Y:S02]  /*1ec0*/  ISETP.GE.U32.AND.EX P0, PT, R11, RZ, PT, P0 ;  /* 0x000000ff0b00720c */ /* 0x000fe40003f06100 */
[----:B--2---:R-:W-:-:S05]  /*1ed0*/  IADD3 R18, P1, PT, R18, 0x1, RZ ;  /* 0x0000000112127810 */ /* 0x004fca0007f3e0ff */
[----:B------:R-:W-:-:S05]  /*1ee0*/  IMAD.X R19, RZ, RZ, R19, P1 ;  /* 0x000000ffff137224 */ /* 0x000fca00008e0613 */
[----:B------:R0:W-:Y:S04]  /*1ef0*/  ST.E.64 desc[UR36][R36.64+0x8], R18 ;  /* 0x0000081224007985 */ /* 0x0001e8000c101b24 */
[----:B------:R-:W5:Y:S01]  /*1f00*/  @P0 LD.E.64 R2, desc[UR36][R2.64+0x58] ;  /* 0x0000582402020980 */ /* 0x000f62000c101b00 */
[----:B------:R-:W-:Y:S01]  /*1f10*/  IADD3 R13, P1, PT, R13, 0x1, RZ ;  /* 0x000000010d0d7810 */ /* 0x000fe20007f3e0ff */
[----:B------:R-:W-:-:S04]  /*1f20*/  @P0 IMAD.MOV.U32 R13, RZ, RZ, RZ ;  /* 0x000000ffff0d0224 */ /* 0x000fc800078e00ff */
[----:B------:R-:W-:Y:S02]  /*1f30*/  IMAD.X R11, RZ, RZ, R11, P1 ;  /* 0x000000ffff0b7224 */ /* 0x000fe400008e060b */
[----:B------:R-:W-:-:S07]  /*1f40*/  @P0 IMAD.MOV.U32 R11, RZ, RZ, RZ ;  /* 0x000000ffff0b0224 */ /* 0x000fce00078e00ff */
.L_x_68:
[----:B------:R-:W-:Y:S05]  /*1f50*/  BSYNC.RECONVERGENT B1 ;  /* 0x0000000000017941 */ /* 0x000fea0003800200 */
.L_x_67:
[----:B0-----:R-:W2:Y:S01]  /*1f60*/  LDG.E.64 R16, desc[UR36][R4.64+-0x8] ;  /* 0xfffff82404107981 */ /* 0x001ea2000c1e1b00 */
[----:B------:R-:W-:Y:S01]  /*1f70*/  BSSY.RECONVERGENT B1, `(.L_x_69) ;  /* 0x0000013000017945 */ /* 0x000fe20003800200 */
[----:B--2---:R-:W-:-:S04]  /*1f80*/  ISETP.NE.U32.AND P0, PT, R16, R28, PT ;  /* 0x0000001c1000720c */ /* 0x004fc80003f05070 */
[----:B------:R-:W-:-:S13]  /*1f90*/  ISETP.NE.AND.EX P0, PT, R17, R26, PT, P0 ;  /* 0x0000001a1100720c */ /* 0x000fda0003f05300 */
        /* <DEDUP_REMOVED lines=16> */
.L_x_70:
[----:B------:R-:W-:Y:S05]  /*20a0*/  BSYNC.RECONVERGENT B1 ;  /* 0x0000000000017941 */ /* 0x000fea0003800200 */
.L_x_69:
        /* <DEDUP_REMOVED lines=20> */
.L_x_72:
[----:B------:R-:W-:Y:S05]  /*21f0*/  BSYNC.RECONVERGENT B1 ;  /* 0x0000000000017941 */ /* 0x000fea0003800200 */
.L_x_71:
[----:B0-----:R-:W2:Y:S01]  /*2200*/  LDG.E.64 R16, desc[UR36][R4.64+0x8] ;  /* 0x0000082404107981 */ /* 0x001ea2000c1e1b00 */
[----:B------:R-:W-:Y:S01]  /*2210*/  IADD3 R12, P0, PT, R12, -0x4, RZ ;  /* 0xfffffffc0c0c7810 */ /* 0x000fe20007f1e0ff */
[----:B------:R-:W-:Y:S03]  /*2220*/  BSSY.RECONVERGENT B1, `(.L_x_73) ;  /* 0x0000017000017945 */ /* 0x000fe60003800200 */
[----:B------:R-:W-:Y:S02]  /*2230*/  IADD3.X R10, PT, PT, R10, -0x1, RZ, P0, !PT ;  /* 0xffffffff0a0a7810 */ /* 0x000fe400007fe4ff */
[----:B------:R-:W-:-:S04]  /*2240*/  ISETP.NE.U32.AND P0, PT, R12, RZ, PT ;  /* 0x000000ff0c00720c */ /* 0x000fc80003f05070 */
[----:B------:R-:W-:Y:S02]  /*2250*/  ISETP.NE.AND.EX P0, PT, R10, RZ, PT, P0 ;  /* 0x000000ff0a00720c */ /* 0x000fe40003f05300 */
[----:B--2---:R-:W-:-:S04]  /*2260*/  ISETP.NE.U32.AND P1, PT, R16, R28, PT ;  /* 0x0000001c1000720c */ /* 0x004fc80003f25070 */
[----:B------:R-:W-:-:S13]  /*2270*/  ISETP.NE.AND.EX P1, PT, R17, R26, PT, P1 ;  /* 0x0000001a1100720c */ /* 0x000fda0003f25310 */
[----:B------:R-:W-:Y:S05]  /*2280*/  @P1 BRA `(.L_x_74) ;  /* 0x0000000000401947 */ /* 0x000fea0003800000 */
[----:B------:R-:W2:Y:S01]  /*2290*/  LDG.E.64 R16, desc[UR36][R6.64+0x8] ;  /* 0x0000082406107981 */ /* 0x000ea2000c1e1b00 */
[----:B-----5:R-:W-:-:S04]  /*22a0*/  LEA R20, P1, R13, R2, 0x3 ;  /* 0x000000020d147211 */ /* 0x020fc800078218ff */
[----:B------:R-:W-:-:S05]  /*22b0*/  LEA.HI.X R21, R13, R3, R11, 0x3, P1 ;  /* 0x000000030d157211 */ /* 0x000fca00008f1c0b */
[----:B--2---:R0:W-:Y:S04]  /*22c0*/  ST.E.64 desc[UR36][R20.64], R16 ;  /* 0x0000001014007985 */ /* 0x0041e8000c101b24 */
[----:B------:R-:W2:Y:S02]  /*22d0*/  LD.E.64 R18, desc[UR36][R36.64+0x8] ;  /* 0x0000082424127980 */ /* 0x000ea4000c101b00 */
[----:B--2---:R-:W-:-:S05]  /*22e0*/  IADD3 R18, P1, PT, R18, 0x1, RZ ;  /* 0x0000000112127810 */ /* 0x004fca0007f3e0ff */
[----:B------:R-:W-:Y:S01]  /*22f0*/  IMAD.X R19, RZ, RZ, R19, P1 ;  /* 0x000000ffff137224 */ /* 0x000fe200008e0613 */
[C---:B------:R-:W-:Y:S02]  /*2300*/  ISETP.GE.U32.AND P1, PT, R13.reuse, 0x9, PT ;  /* 0x000000090d00780c */ /* 0x040fe40003f26070 */
[----:B------:R-:W-:Y:S02]  /*2310*/  IADD3 R13, P2, PT, R13, 0x1, RZ ;  /* 0x000000010d0d7810 */ /* 0x000fe40007f5e0ff */
[----:B------:R0:W-:Y:S01]  /*2320*/  ST.E.64 desc[UR36][R36.64+0x8], R18 ;  /* 0x0000081224007985 */ /* 0x0001e2000c101b24 */
[----:B------:R-:W-:Y:S02]  /*2330*/  ISETP.GE.U32.AND.EX P1, PT, R11, RZ, PT, P1 ;  /* 0x000000ff0b00720c */ /* 0x000fe40003f26110 */
[----:B------:R-:W-:-:S11]  /*2340*/  IMAD.X R11, RZ, RZ, R11, P2 ;  /* 0x000000ffff0b7224 */ /* 0x000fd600010e060b */
[----:B0-----:R-:W-:Y:S05]  /*2350*/  @!P1 BRA `(.L_x_74) ;  /* 0x00000000000c9947 */ /* 0x001fea0003800000 */
[----:B------:R-:W5:Y:S01]  /*2360*/  LD.E.64 R2, desc[UR36][R2.64+0x58] ;  /* 0x0000582402027980 */ /* 0x000f62000c101b00 */
[----:B------:R-:W-:Y:S02]  /*2370*/  IMAD.MOV.U32 R13, RZ, RZ, RZ ;  /* 0x000000ffff0d7224 */ /* 0x000fe400078e00ff */
[----:B------:R-:W-:-:S07]  /*2380*/  IMAD.MOV.U32 R11, RZ, RZ, RZ ;  /* 0x000000ffff0b7224 */ /* 0x000fce00078e00ff */
.L_x_74:
[----:B------:R-:W-:Y:S05]  /*2390*/  BSYNC.RECONVERGENT B1 ;  /* 0x0000000000017941 */ /* 0x000fea0003800200 */
.L_x_73:
[----:B------:R-:W-:Y:S02]  /*23a0*/  IADD3 R4, P1, PT, R4, 0x20, RZ ;  /* 0x0000002004047810 */ /* 0x000fe40007f3e0ff */
[----:B------:R-:W-:-:S03]  /*23b0*/  IADD3 R15, P2, PT, R6, 0x20, RZ ;  /* 0x00000020060f7810 */ /* 0x000fc60007f5e0ff */
[----:B------:R-:W-:Y:S02]  /*23c0*/  IMAD.X R5, RZ, RZ, R5, P1 ;  /* 0x000000ffff057224 */ /* 0x000fe400008e0605 */
[----:B------:R-:W-:Y:S01]  /*23d0*/  IMAD.X R16, RZ, RZ, R7, P2 ;  /* 0x000000ffff107224 */ /* 0x000fe200010e0607 */
[----:B------:R-:W-:Y:S07]  /*23e0*/  @P0 BRA `(.L_x_75) ;  /* 0xfffffff800800947 */ /* 0x000fee000383ffff */
[----:B------:R-:W-:Y:S05]  /*23f0*/  BSYNC.RECONVERGENT B0 ;  /* 0x0000000000007941 */ /* 0x000fea0003800200 */
.L_x_66:
[----:B------:R-:W-:-:S04]  /*2400*/  ISETP.NE.U32.AND P0, PT, R14, RZ, PT ;  /* 0x000000ff0e00720c */ /* 0x000fc80003f05070 */
[----:B------:R-:W-:-:S13]  /*2410*/  ISETP.NE.AND.EX P0, PT, R0, RZ, PT, P0 ;  /* 0x000000ff0000720c */ /* 0x000fda0003f05300 */
[----:B------:R-:W-:Y:S05]  /*2420*/  @!P0 EXIT ;  /* 0x000000000000894d */ /* 0x000fea0003800000 */
[----:B------:R-:W0:Y:S01]  /*2430*/  LDCU.64 UR4, c[0x0][0x3a0] ;  /* 0x00007400ff0477ac */ /* 0x000e220008000a00 */
[C---:B------:R-:W-:Y:S01]  /*2440*/  IMAD.SHL.U32 R10, R8.reuse, 0x8, RZ ;  /* 0x00000008080a7824 */ /* 0x040fe200078e00ff */
[----:B------:R-:W-:Y:S01]  /*2450*/  SHF.L.U64.HI R9, R8, 0x3, R9 ;  /* 0x0000000308097819 */ /* 0x000fe20000010209 */
[----:B------:R-:W1:Y:S03]  /*2460*/  LDCU.64 UR6, c[0x0][0x398] ;  /* 0x00007300ff0677ac */ /* 0x000e660008000a00 */
[C---:B0-----:R-:W-:Y:S02]  /*2470*/  IADD3 R12, P0, PT, R10.reuse, UR4, RZ ;  /* 0x000000040a0c7c10 */ /* 0x041fe4000ff1e0ff */
[----:B-1----:R-:W-:Y:S02]  /*2480*/  IADD3 R10, P1, PT, R10, UR6, RZ ;  /* 0x000000060a0a7c10 */ /* 0x002fe4000ff3e0ff */
[----:B------:R-:W-:-:S02]  /*2490*/  IADD3.X R17, PT, PT, R9, UR5, RZ, P0, !PT ;  /* 0x0000000509117c10 */ /* 0x000fc400087fe4ff */
[----:B------:R-:W-:-:S09]  /*24a0*/  IADD3.X R15, PT, PT, R9, UR7, RZ, P1, !PT ;  /* 0x00000007090f7c10 */ /* 0x000fd20008ffe4ff */
.L_x_78:
[----:B------:R-:W-:Y:S02]  /*24b0*/  IMAD.MOV.U32 R4, RZ, RZ, R10 ;  /* 0x000000ffff047224 */ /* 0x000fe400078e000a */
[----:B------:R-:W-:-:S06]  /*24c0*/  IMAD.MOV.U32 R5, RZ, RZ, R15 ;  /* 0x000000ffff057224 */ /* 0x000fcc00078e000f */
[----:B------:R-:W2:Y:S01]  /*24d0*/  LDG.E.64 R4, desc[UR36][R4.64] ;  /* 0x0000002404047981 */ /* 0x000ea2000c1e1b00 */
[----:B------:R-:W-:Y:S01]  /*24e0*/  IADD3 R14, P0, PT, R14, -0x1, RZ ;  /* 0xffffffff0e0e7810 */ /* 0x000fe20007f1e0ff */
[----:B------:R-:W-:Y:S01]  /*24f0*/  BSSY.RECONVERGENT B0, `(.L_x_76) ;  /* 0x000001a000007945 */ /* 0x000fe20003800200 */
[----:B------:R-:W-:Y:S02]  /*2500*/  IADD3 R10, P2, PT, R10, 0x8, RZ ;  /* 0x000000080a0a7810 */ /* 0x000fe40007f5e0ff */
[----:B------:R-:W-:Y:S02]  /*2510*/  IADD3.X R0, PT, PT, R0, -0x1, RZ, P0, !PT ;  /* 0xffffffff00007810 */ /* 0x000fe400007fe4ff */
[----:B------:R-:W-:-:S04]  /*2520*/  ISETP.NE.U32.AND P0, PT, R14, RZ, PT ;  /* 0x000000ff0e00720c */ /* 0x000fc80003f05070 */
[----:B------:R-:W-:Y:S02]  /*2530*/  ISETP.NE.AND.EX P0, PT, R0, RZ, PT, P0 ;  /* 0x000000ff0000720c */ /* 0x000fe40003f05300 */
[----:B--2---:R-:W-:-:S04]  /*2540*/  ISETP.NE.U32.AND P1, PT, R4, R28, PT ;  /* 0x0000001c0400720c */ /* 0x004fc80003f25070 */
[----:B------:R-:W-:-:S13]  /*2550*/  ISETP.NE.AND.EX P1, PT, R5, R26, PT, P1 ;  /* 0x0000001a0500720c */ /* 0x000fda0003f25310 */
[----:B------:R-:W-:Y:S05]  /*2560*/  @P1 BRA `(.L_x_77) ;  /* 0x0000000000481947 */ /* 0x000fea0003800000 */
[----:B------:R-:W-:Y:S02]  /*2570*/  IMAD.MOV.U32 R4, RZ, RZ, R12 ;  /* 0x000000ffff047224 */ /* 0x000fe400078e000c */
[----:B------:R-:W-:-:S06]  /*2580*/  IMAD.MOV.U32 R5, RZ, RZ, R17 ;  /* 0x000000ffff057224 */ /* 0x000fcc00078e0011 */
        /* <DEDUP_REMOVED lines=16> */
.L_x_77:
[----:B------:R-:W-:Y:S05]  /*2690*/  BSYNC.RECONVERGENT B0 ;  /* 0x0000000000007941 */ /* 0x000fea0003800200 */
.L_x_76:
[----:B------:R-:W-:Y:S01]  /*26a0*/  IADD3 R12, P1, PT, R12, 0x8, RZ ;  /* 0x000000080c0c7810 */ /* 0x000fe20007f3e0ff */
[----:B------:R-:W-:-:S04]  /*26b0*/  IMAD.X R15, RZ, RZ, R15, P2 ;  /* 0x000000ffff0f7224 */ /* 0x000fc800010e060f */
[----:B------:R-:W-:Y:S01]  /*26c0*/  IMAD.X R17, RZ, RZ, R17, P1 ;  /* 0x000000ffff117224 */ /* 0x000fe200008e0611 */
[----:B------:R-:W-:Y:S07]  /*26d0*/  @P0 BRA `(.L_x_78) ;  /* 0xfffffffc00740947 */ /* 0x000fee000383ffff */
[----:B------:R-:W-:Y:S05]  /*26e0*/  EXIT ;  /* 0x000000000000794d */ /* 0x000fea0003800000 */
.L_x_79:
        /* <DEDUP_REMOVED lines=9> */
.L_x_175:


//--------------------- .text._Z22vertex_dictionary_initP12vertex_blockP18adjacency_sentinelmP16graph_propertiesmPm --------------------------
	.section	.text._Z22vertex_dictionary_initP12vertex_blockP18adjacency_sentinelmP16graph_propertiesmPm,"ax",@progbits
	.align	128
        .global         _Z22vertex_dictionary_initP12vertex_blockP18adjacency_sentinelmP16graph_propertiesmPm
        .type           _Z22vertex_dictionary_initP12vertex_blockP18adjacency_sentinelmP16graph_propertiesmPm,@function
        .size           _Z22vertex_dictionary_initP12vertex_blockP18adjacency_sentinelmP16graph_propertiesmPm,(.L_x_176 - _Z22vertex_dictionary_initP12vertex_blockP18adjacency_sentinelmP16graph_propertiesmPm)
        .other          _Z22vertex_dictionary_initP12vertex_blockP18adjacency_sentinelmP16graph_propertiesmPm,@"STO_CUDA_ENTRY STV_DEFAULT"
_Z22vertex_dictionary_initP12vertex_blockP18adjacency_sentinelmP16graph_propertiesmPm:
.text._Z22vertex_dictionary_initP12vertex_blockP18adjacency_sentinelmP16graph_propertiesmPm:
[----:B------:R-:W0:Y:S01]  /*0000*/  LDC R1, c[0x0][0x37c] ;  /* 0x0000df00ff017b82 */ /* 0x000e220000000800 */
[----:B------:R-:W1:Y:S01]  /*0010*/  S2R R35, SR_TID.X ;  /* 0x0000000000237919 */ /* 0x000e620000002100 */
[----:B------:R-:W2:Y:S06]  /*0020*/  LDCU UR5, c[0x0][0x2fc] ;  /* 0x00005f80ff0577ac */ /* 0x000eac0008000800 */
[----:B------:R-:W1:Y:S01]  /*0030*/  S2UR UR6, SR_CTAID.X ;  /* 0x00000000000679c3 */ /* 0x000e620000002500 */
[----:B0-----:R-:W-:-:S07]  /*0040*/  VIADD R1, R1, 0xffffffc0 ;  /* 0xffffffc001017836 */ /* 0x001fce0000000000 */
[----:B------:R-:W-:Y:S01]  /*0050*/  BAR.SYNC.DEFER_BLOCKING 0x0 ;  /* 0x0000000000007b1d */ /* 0x000fe20000010000 */
[----:B------:R-:W-:Y:S02]  /*0060*/  IMAD.MOV.U32 R6, RZ, RZ, 0x63 ;  /* 0x00000063ff067424 */ /* 0x000fe400078e00ff */
[----:B------:R-:W-:-:S05]  /*0070*/  IMAD.MOV.U32 R7, RZ, RZ, 0x0 ;  /* 0x00000000ff077424 */ /* 0x000fca00078e00ff */
[----:B------:R-:W1:Y:S01]  /*0080*/  LDC R34, c[0x0][0x360] ;  /* 0x0000d800ff227b82 */ /* 0x000e620000000800 */
[----:B------:R-:W0:Y:S01]  /*0090*/  LDCU.64 UR8, c[0x0][0x390] ;  /* 0x00007200ff0877ac */ /* 0x000e220008000a00 */
[----:B------:R-:W3:Y:S06]  /*00a0*/  LDCU UR4, c[0x0][0x2f8] ;  /* 0x00005f00ff0477ac */ /* 0x000eec0008000800 */
[----:B------:R-:W4:Y:S01]  /*00b0*/  LDC.64 R4, c[0x4][RZ] ;  /* 0x01000000ff047b82 */ /* 0x000f220000000a00 */
[----:B------:R-:W4:Y:S01]  /*00c0*/  LDCU.64 UR36, c[0x0][0x358] ;  /* 0x00006b00ff2477ac */ /* 0x000f220008000a00 */
[----:B---3--:R-:W-:Y:S01]  /*00d0*/  IADD3 R22, P1, PT, R1, UR4, RZ ;  /* 0x0000000401167c10 */ /* 0x008fe2000ff3e0ff */
[----:B-1----:R-:W-:-:S04]  /*00e0*/  IMAD R34, R34, UR6, R35 ;  /* 0x0000000622227c24 */ /* 0x002fc8000f8e0223 */
[----:B--2---:R-:W-:Y:S01]  /*00f0*/  IMAD.X R2, RZ, RZ, UR5, P1 ;  /* 0x00000005ff027e24 */ /* 0x004fe200088e06ff */
[----:B0-----:R-:W-:Y:S01]  /*0100*/  ISETP.GE.U32.AND P0, PT, R34, UR8, PT ;  /* 0x0000000822007c0c */ /* 0x001fe2000bf06070 */
[----:B----4-:R0:W-:Y:S03]  /*0110*/  STG.E.64 desc[UR36][R4.64+0x8], R6 ;  /* 0x0000080604007986 */ /* 0x0101e6000c101b24 */
[----:B------:R-:W-:-:S13]  /*0120*/  ISETP.GE.U32.AND.EX P0, PT, RZ, UR9, PT, P0 ;  /* 0x00000009ff007c0c */ /* 0x000fda000bf06100 */
[----:B0-----:R-:W-:Y:S05]  /*0130*/  @P0 EXIT ;  /* 0x000000000000094d */ /* 0x001fea0003800000 */
[----:B------:R-:W0:Y:S02]  /*0140*/  LDC.64 R14, c[0x4][0x8] ;  /* 0x01000200ff0e7b82 */ /* 0x000e240000000a00 */
[----:B0-----:R-:W2:Y:S04]  /*0150*/  LDG.E.64 R8, desc[UR36][R14.64] ;  /* 0x000000240e087981 */ /* 0x001ea8000c1e1b00 */
[----:B------:R-:W3:Y:S01]  /*0160*/  LDG.E.64 R4, desc[UR36][R14.64+0x10] ;  /* 0x000010240e047981 */ /* 0x000ee2000c1e1b00 */
[----:B------:R-:W-:Y:S01]  /*0170*/  IADD3 R23, P2, PT, R22, 0x20, RZ ;  /* 0x0000002016177810 */ /* 0x000fe20007f5e0ff */
[----:B------:R-:W-:Y:S04]  /*0180*/  BSSY.RECONVERGENT B6, `(.L_x_80) ;  /* 0x000007b000067945 */ /* 0x000fe80003800200 */
[----:B------:R-:W-:Y:S01]  /*0190*/  IMAD.X R24, RZ, RZ, R2, P2 ;  /* 0x000000ffff187224 */ /* 0x000fe200010e0602 */
[----:B--2---:R-:W-:-:S02]  /*01a0*/  ISETP.NE.U32.AND P0, PT, R8, -0x1, PT ;  /* 0xffffffff0800780c */ /* 0x004fc40003f05070 */
[----:B---3--:R-:W-:Y:S02]  /*01b0*/  ISETP.LT.U32.AND P1, PT, R4, UR8, PT ;  /* 0x0000000804007c0c */ /* 0x008fe4000bf21070 */
[----:B------:R-:W-:-:S04]  /*01c0*/  ISETP.NE.AND.EX P0, PT, R9, -0x1, PT, P0 ;  /* 0xffffffff0900780c */ /* 0x000fc80003f05300 */
[----:B------:R-:W-:-:S13]  /*01d0*/  ISETP.LT.U32.OR.EX P0, PT, R5, UR9, !P0, P1 ;  /* 0x0000000905007c0c */ /* 0x000fda000c701510 */
[----:B------:R-:W-:Y:S05]  /*01e0*/  @P0 BRA `(.L_x_81) ;  /* 0x0000000400900947 */ /* 0x000fea0003800000 */
[----:B------:R-:W0:Y:S01]  /*01f0*/  LDCU.64 UR4, c[0x4][0x8] ;  /* 0x01000100ff0477ac */ /* 0x000e220008000a00 */
[----:B------:R-:W-:-:S04]  /*0200*/  IADD3 R0, P0, PT, R34, R8, RZ ;  /* 0x0000000822007210 */ /* 0x000fc80007f1e0ff */
[----:B------:R-:W-:Y:S02]  /*0210*/  IADD3.X R9, PT, PT, RZ, R9, RZ, P0, !PT ;  /* 0x00000009ff097210 */ /* 0x000fe400007fe4ff */
[----:B0-----:R-:W-:-:S04]  /*0220*/  LEA R8, P0, R0, UR4, 0x3 ;  /* 0x0000000400087c11 */ /* 0x001fc8000f8018ff */
[----:B------:R-:W-:Y:S01]  /*0230*/  LEA.HI.X R9, R0, UR5, R9, 0x3, P0 ;  /* 0x0000000500097c11 */ /* 0x000fe200080f1c09 */
[----:B------:R-:W0:Y:S04]  /*0240*/  LDCU.64 UR4, c[0x4][0x1b8] ;  /* 0x01003700ff0477ac */ /* 0x000e280008000a00 */
[----:B------:R-:W2:Y:S04]  /*0250*/  LDG.E.64 R16, desc[UR36][R8.64+0x18] ;  /* 0x0000182408107981 */ /* 0x000ea8000c1e1b00 */
[----:B------:R1:W-:Y:S04]  /*0260*/  STG.E.64 desc[UR36][R8.64+0x18], RZ ;  /* 0x000018ff08007986 */ /* 0x0003e8000c101b24 */
[----:B------:R-:W2:Y:S04]  /*0270*/  LDG.E.64 R18, desc[UR36][R14.64] ;  /* 0x000000240e127981 */ /* 0x000ea8000c1e1b00 */
[----:B------:R-:W3:Y:S01]  /*0280*/  LDG.E.64 R10, desc[UR36][R14.64+0x8] ;  /* 0x000008240e0a7981 */ /* 0x000ee2000c1e1b00 */
[----:B------:R-:W-:Y:S01]  /*0290*/  MOV R0, 0x278 ;  /* 0x0000027800007802 */ /* 0x000fe20000000f00 */
[----:B0-----:R-:W-:-:S02]  /*02a0*/  IMAD.U32 R4, RZ, RZ, UR4 ;  /* 0x00000004ff047e24 */ /* 0x001fc4000f8e00ff */
[----:B------:R-:W-:Y:S01]  /*02b0*/  IMAD.U32 R5, RZ, RZ, UR5 ;  /* 0x00000005ff057e24 */ /* 0x000fe2000f8e00ff */
[----:B------:R1:W0:Y:S01]  /*02c0*/  LDC.64 R12, c[0x4][R0] ;  /* 0x01000000000c7b82 */ /* 0x0002220000000a00 */
[----:B------:R-:W-:Y:S02]  /*02d0*/  IMAD.MOV.U32 R6, RZ, RZ, R22 ;  /* 0x000000ffff067224 */ /* 0x000fe400078e0016 */
[----:B------:R-:W-:Y:S01]  /*02e0*/  IMAD.MOV.U32 R7, RZ, RZ, R2 ;  /* 0x000000ffff077224 */ /* 0x000fe200078e0002 */
[----:B--2---:R1:W-:Y:S04]  /*02f0*/  STL.128 [R1], R16 ;  /* 0x0000001001007387 */ /* 0x0043e80000100c00 */
[----:B0--3--:R1:W-:Y:S02]  /*0300*/  STL.64 [R1+0x10], R10 ;  /* 0x0000100a01007387 */ /* 0x0093e40000100a00 */
[----:B------:R-:W-:-:S07]  /*0310*/  LEPC R20, `(.L_x_82) ;  /* 0x000000001014794e */ /* 0x000fce0000000000 */
[----:B-1----:R-:W-:Y:S05]  /*0320*/  CALL.ABS.NOINC R12 ;  /* 0x000000000c007343 */ /* 0x002fea0003c00000 */
.L_x_82:
[----:B------:R-:W-:Y:S01]  /*0330*/  ISETP.NE.AND P0, PT, R34, RZ, PT ;  /* 0x000000ff2200720c */ /* 0x000fe20003f05270 */
[----:B------:R-:W-:Y:S05]  /*0340*/  WARPSYNC.ALL ;  /* 0x0000000000007948 */ /* 0x000fea0003800000 */
[----:B------:R-:W-:Y:S07]  /*0350*/  BAR.SYNC.DEFER_BLOCKING 0x0 ;  /* 0x0000000000007b1d */ /* 0x000fee0000010000 */
[----:B------:R-:W-:Y:S05]  /*0360*/  @P0 BRA `(.L_x_83) ;  /* 0x0000000400700947 */ /* 0x000fea0003800000 */
[----:B------:R-:W0:Y:S01]  /*0370*/  LDC.64 R14, c[0x4][0x8] ;  /* 0x01000200ff0e7b82 */ /* 0x000e220000000a00 */
[----:B------:R-:W1:Y:S01]  /*0380*/  LDCU.64 UR4, c[0x0][0x390] ;  /* 0x00007200ff0477ac */ /* 0x000e620008000a00 */
[----:B0-----:R-:W1:Y:S04]  /*0390*/  LDG.E.64 R4, desc[UR36][R14.64+0x10] ;  /* 0x000010240e047981 */ /* 0x001e68000c1e1b00 */
[----:B------:R-:W2:Y:S04]  /*03a0*/  LDG.E.64 R8, desc[UR36][R14.64] ;  /* 0x000000240e087981 */ /* 0x000ea8000c1e1b00 */
[----:B------:R-:W2:Y:S01]  /*03b0*/  LDG.E.64 R10, desc[UR36][R14.64+0x8] ;  /* 0x000008240e0a7981 */ /* 0x000ea2000c1e1b00 */
[----:B------:R-:W-:Y:S01]  /*03c0*/  MOV R0, 0x278 ;  /* 0x0000027800007802 */ /* 0x000fe20000000f00 */
[----:B------:R-:W-:-:S02]  /*03d0*/  IMAD.MOV.U32 R6, RZ, RZ, R22 ;  /* 0x000000ffff067224 */ /* 0x000fc400078e0016 */
[----:B------:R-:W-:Y:S01]  /*03e0*/  IMAD.MOV.U32 R7, RZ, RZ, R2 ;  /* 0x000000ffff077224 */ /* 0x000fe200078e0002 */
[----:B------:R0:W3:Y:S01]  /*03f0*/  LDC.64 R18, c[0x4][R0] ;  /* 0x0100000000127b82 */ /* 0x0000e20000000a00 */
[----:B-1----:R-:W-:-:S04]  /*0400*/  IADD3 R12, P0, PT, R4, -UR4, RZ ;  /* 0x80000004040c7c10 */ /* 0x002fc8000ff1e0ff */
[----:B------:R-:W-:Y:S01]  /*0410*/  IADD3.X R13, PT, PT, R5, ~UR5, RZ, P0, !PT ;  /* 0x80000005050d7c10 */ /* 0x000fe200087fe4ff */
[----:B------:R-:W1:Y:S01]  /*0420*/  LDCU.64 UR4, c[0x4][0x1c0] ;  /* 0x01003800ff0477ac */ /* 0x000e620008000a00 */
[----:B--2---:R0:W-:Y:S04]  /*0430*/  STL.128 [R1], R8 ;  /* 0x0000000801007387 */ /* 0x0041e80000100c00 */
[----:B------:R0:W-:Y:S01]  /*0440*/  STG.E.64 desc[UR36][R14.64+0x10], R12 ;  /* 0x0000100c0e007986 */ /* 0x0001e2000c101b24 */
[----:B-1----:R-:W-:Y:S01]  /*0450*/  IMAD.U32 R4, RZ, RZ, UR4 ;  /* 0x00000004ff047e24 */ /* 0x002fe2000f8e00ff */
[----:B---3--:R-:W-:-:S07]  /*0460*/  MOV R5, UR5 ;  /* 0x0000000500057c02 */ /* 0x008fce0008000f00 */
[----:B------:R-:W-:-:S07]  /*0470*/  LEPC R20, `(.L_x_84) ;  /* 0x000000001014794e */ /* 0x000fce0000000000 */
[----:B0-----:R-:W-:Y:S05]  /*0480*/  CALL.ABS.NOINC R18 ;  /* 0x0000000012007343 */ /* 0x001fea0003c00000 */
.L_x_84:
[----:B------:R-:W0:Y:S01]  /*0490*/  LDC.64 R4, c[0x4][0x8] ;  /* 0x01000200ff047b82 */ /* 0x000e220000000a00 */
[----:B------:R-:W1:Y:S01]  /*04a0*/  LDCU.64 UR4, c[0x0][0x390] ;  /* 0x00007200ff0477ac */ /* 0x000e620008000a00 */
[----:B0-----:R-:W1:Y:S04]  /*04b0*/  LDG.E.64 R6, desc[UR36][R4.64] ;  /* 0x0000002404067981 */ /* 0x001e68000c1e1b00 */
[----:B------:R-:W2:Y:S01]  /*04c0*/  LDG.E.64 R10, desc[UR36][R4.64+0x8] ;  /* 0x00000824040a7981 */ /* 0x000ea2000c1e1b00 */
[----:B-1----:R-:W-:-:S04]  /*04d0*/  IADD3 R6, P0, PT, R6, UR4, RZ ;  /* 0x0000000406067c10 */ /* 0x002fc8000ff1e0ff */
[----:B------:R-:W-:Y:S02]  /*04e0*/  IADD3.X R7, PT, PT, R7, UR5, RZ, P0, !PT ;  /* 0x0000000507077c10 */ /* 0x000fe400087fe4ff */
[----:B------:R-:W-:-:S04]  /*04f0*/  IADD3 R18, P0, PT, R6, -0x1, RZ ;  /* 0xffffffff06127810 */ /* 0x000fc80007f1e0ff */
[----:B------:R-:W-:-:S04]  /*0500*/  IADD3.X R19, PT, PT, R7, -0x1, RZ, P0, !PT ;  /* 0xffffffff07137810 */ /* 0x000fc800007fe4ff */
[--C-:B------:R-:W-:Y:S02]  /*0510*/  SHF.R.U32.HI R21, RZ, 0x4, R19.reuse ;  /* 0x00000004ff157819 */ /* 0x100fe40000011613 */
[----:B------:R-:W-:-:S03]  /*0520*/  SHF.R.U64 R3, R18, 0x4, R19 ;  /* 0x0000000412037819 */ /* 0x000fc60000001213 */
[----:B------:R-:W-:-:S04]  /*0530*/  IMAD.WIDE.U32 R8, R21, 0x5e353f7d, RZ ;  /* 0x5e353f7d15087825 */ /* 0x000fc800078e00ff */
[----:B------:R-:W-:-:S04]  /*0540*/  IMAD.WIDE.U32 R12, P0, R3, 0x20c49ba, R8 ;  /* 0x020c49ba030c7825 */ /* 0x000fc80007800008 */
[----:B------:R-:W-:-:S04]  /*0550*/  IMAD.WIDE.U32 R8, R3, 0x5e353f7d, RZ ;  /* 0x5e353f7d03087825 */ /* 0x000fc800078e00ff */
[----:B------:R-:W-:Y:S01]  /*0560*/  IMAD.X R15, RZ, RZ, RZ, P0 ;  /* 0x000000ffff0f7224 */ /* 0x000fe200000e06ff */
[----:B------:R-:W-:Y:S01]  /*0570*/  IADD3 RZ, P0, PT, R9, R12, RZ ;  /* 0x0000000c09ff7210 */ /* 0x000fe20007f1e0ff */
[----:B------:R-:W-:-:S04]  /*0580*/  IMAD.MOV.U32 R14, RZ, RZ, R13 ;  /* 0x000000ffff0e7224 */ /* 0x000fc800078e000d */
[----:B------:R-:W-:-:S04]  /*0590*/  IMAD.WIDE.U32.X R8, R21, 0x20c49ba, R14, P0 ;  /* 0x020c49ba15087825 */ /* 0x000fc800000e040e */
[----:B------:R-:W-:Y:S02]  /*05a0*/  IMAD R3, R9, -0x7d0, RZ ;  /* 0xfffff83009037824 */ /* 0x000fe400078e02ff */
[----:B------:R-:W-:-:S05]  /*05b0*/  IMAD.WIDE.U32 R12, R8, -0x7d0, R18 ;  /* 0xfffff830080c7825 */ /* 0x000fca00078e0012 */
[----:B------:R-:W-:Y:S02]  /*05c0*/  IADD3 R8, PT, PT, R13, -R8, R3 ;  /* 0x800000080d087210 */ /* 0x000fe40007ffe003 */
[----:B--2---:R-:W-:-:S04]  /*05d0*/  ISETP.NE.U32.AND P0, PT, R12, R10, PT ;  /* 0x0000000a0c00720c */ /* 0x004fc80003f05070 */
[----:B------:R-:W-:-:S13]  /*05e0*/  ISETP.NE.AND.EX P0, PT, R8, R11, PT, P0 ;  /* 0x0000000b0800720c */ /* 0x000fda0003f05300 */
[----:B------:R-:W-:Y:S05]  /*05f0*/  @P0 BRA `(.L_x_85) ;  /* 0x0000000000240947 */ /* 0x000fea0003800000 */
[----:B------:R-:W-:Y:S01]  /*0600*/  IMAD.MOV.U32 R6, RZ, RZ, -0x1 ;  /* 0xffffffffff067424 */ /* 0x000fe200078e00ff */
[----:B------:R-:W-:Y:S01]  /*0610*/  MOV R7, 0xffffffff ;  /* 0xffffffff00077802 */ /* 0x000fe20000000f00 */
[----:B------:R-:W-:Y:S02]  /*0620*/  IMAD.MOV.U32 R8, RZ, RZ, -0x1 ;  /* 0xffffffffff087424 */ /* 0x000fe400078e00ff */
[----:B------:R-:W-:Y:S02]  /*0630*/  IMAD.MOV.U32 R9, RZ, RZ, -0x1 ;  /* 0xffffffffff097424 */ /* 0x000fe400078e00ff */
[----:B------:R0:W-:Y:S01]  /*0640*/  STG.E.64 desc[UR36][R4.64], R6 ;  /* 0x0000000604007986 */ /* 0x0001e2000c101b24 */
[----:B------:R-:W-:Y:S02]  /*0650*/  IMAD.MOV.U32 R10, RZ, RZ, -0x1 ;  /* 0xffffffffff0a7424 */ /* 0x000fe400078e00ff */
[----:B------:R-:W-:Y:S01]  /*0660*/  IMAD.MOV.U32 R11, RZ, RZ, -0x1 ;  /* 0xffffffffff0b7424 */ /* 0x000fe200078e00ff */
[----:B------:R0:W-:Y:S01]  /*0670*/  STG.E.64 desc[UR36][R4.64+0x8], R6 ;  /* 0x0000080604007986 */ /* 0x0001e2000c101b24 */
[----:B------:R-:W-:Y:S05]  /*0680*/  BRA `(.L_x_86) ;  /* 0x00000000003c7947 */ /* 0x000fea0003800000 */
.L_x_85:
[--C-:B------:R-:W-:Y:S02]  /*0690*/  SHF.R.U32.HI R19, RZ, 0x4, R7.reuse ;  /* 0x00000004ff137819 */ /* 0x100fe40000011607 */
[----:B------:R-:W-:-:S03]  /*06a0*/  SHF.R.U64 R3, R6, 0x4, R7 ;  /* 0x0000000406037819 */ /* 0x000fc60000001207 */
[----:B------:R-:W-:-:S04]  /*06b0*/  IMAD.WIDE.U32 R8, R19, 0x5e353f7d, RZ ;  /* 0x5e353f7d13087825 */ /* 0x000fc800078e00ff */
[----:B------:R-:W-:-:S04]  /*06c0*/  IMAD.WIDE.U32 R12, P0, R3, 0x20c49ba, R8 ;  /* 0x020c49ba030c7825 */ /* 0x000fc80007800008 */
[----:B------:R-:W-:Y:S01]  /*06d0*/  IMAD.WIDE.U32 R8, R3, 0x5e353f7d, RZ ;  /* 0x5e353f7d03087825 */ /* 0x000fe200078e00ff */
[----:B------:R-:W-:-:S03]  /*06e0*/  MOV R14, R13 ;  /* 0x0000000d000e7202 */ /* 0x000fc60000000f00 */
[----:B------:R-:W-:Y:S01]  /*06f0*/  IMAD.X R15, RZ, RZ, RZ, P0 ;  /* 0x000000ffff0f7224 */ /* 0x000fe200000e06ff */
[----:B------:R-:W-:-:S05]  /*0700*/  IADD3 RZ, P0, PT, R9, R12, RZ ;  /* 0x0000000c09ff7210 */ /* 0x000fca0007f1e0ff */
[----:B------:R-:W-:-:S04]  /*0710*/  IMAD.WIDE.U32.X R8, R19, 0x20c49ba, R14, P0 ;  /* 0x020c49ba13087825 */ /* 0x000fc800000e040e */
[----:B------:R-:W-:Y:S02]  /*0720*/  IMAD R9, R9, -0x7d0, RZ ;  /* 0xfffff83009097824 */ /* 0x000fe400078e02ff */
[----:B------:R-:W-:-:S05]  /*0730*/  IMAD.WIDE.U32 R6, R8, -0x7d0, R6 ;  /* 0xfffff83008067825 */ /* 0x000fca00078e0006 */
[----:B------:R-:W-:Y:S01]  /*0740*/  IADD3 R9, PT, PT, R7, -R8, R9 ;  /* 0x8000000807097210 */ /* 0x000fe20007ffe009 */
[----:B------:R-:W-:-:S04]  /*0750*/  IMAD.MOV.U32 R8, RZ, RZ, R6 ;  /* 0x000000ffff087224 */ /* 0x000fc800078e0006 */
[----:B------:R-:W-:-:S05]  /*0760*/  IMAD.MOV.U32 R7, RZ, RZ, R9 ;  /* 0x000000ffff077224 */ /* 0x000fca00078e0009 */
[----:B------:R1:W-:Y:S02]  /*0770*/  STG.E.64 desc[UR36][R4.64], R6 ;  /* 0x0000000604007986 */ /* 0x0003e4000c101b24 */
.L_x_86:
[----:B------:R-:W-:Y:S01]  /*0780*/  MOV R0, 0x278 ;  /* 0x0000027800007802 */ /* 0x000fe20000000f00 */
[----:B------:R2:W-:Y:S01]  /*0790*/  STL.128 [R1], R8 ;  /* 0x0000000801007387 */ /* 0x0005e20000100c00 */
[----:B------:R-:W3:Y:S01]  /*07a0*/  LDCU.64 UR4, c[0x4][0x1c0] ;  /* 0x01003800ff0477ac */ /* 0x000ee20008000a00 */
[----:B01----:R-:W-:Y:S01]  /*07b0*/  IMAD.MOV.U32 R6, RZ, RZ, R22 ;  /* 0x000000ffff067224 */ /* 0x003fe200078e0016 */
[----:B------:R2:W0:Y:S01]  /*07c0*/  LDC.64 R12, c[0x4][R0] ;  /* 0x01000000000c7b82 */ /* 0x0004220000000a00 */
[----:B------:R-:W-:Y:S01]  /*07d0*/  MOV R7, R2 ;  /* 0x0000000200077202 */ /* 0x000fe20000000f00 */
[----:B---3--:R-:W-:Y:S02]  /*07e0*/  IMAD.U32 R4, RZ, RZ, UR4 ;  /* 0x00000004ff047e24 */ /* 0x008fe4000f8e00ff */
[----:B--2---:R-:W-:-:S07]  /*07f0*/  IMAD.U32 R5, RZ, RZ, UR5 ;  /* 0x00000005ff057e24 */ /* 0x004fce000f8e00ff */
[----:B------:R-:W-:-:S07]  /*0800*/  LEPC R20, `(.L_x_87) ;  /* 0x000000001014794e */ /* 0x000fce0000000000 */
[----:B0-----:R-:W-:Y:S05]  /*0810*/  CALL.ABS.NOINC R12 ;  /* 0x000000000c007343 */ /* 0x001fea0003c00000 */
.L_x_87:
[----:B------:R-:W-:Y:S05]  /*0820*/  BRA `(.L_x_88) ;  /* 0x0000000000387947 */ /* 0x000fea0003800000 */
.L_x_81:
[----:B------:R-:W2:Y:S01]  /*0830*/  LDG.E.64 R10, desc[UR36][R14.64+0x8] ;  /* 0x000008240e0a7981 */ /* 0x000ea2000c1e1b00 */
[----:B------:R-:W-:Y:S01]  /*0840*/  MOV R0, 0x278 ;  /* 0x0000027800007802 */ /* 0x000fe20000000f00 */
[----:B------:R-:W0:Y:S01]  /*0850*/  LDCU.64 UR4, c[0x4][0x1b0] ;  /* 0x01003600ff0477ac */ /* 0x000e220008000a00 */
[----:B------:R-:W-:Y:S02]  /*0860*/  IMAD.MOV.U32 R6, RZ, RZ, R22 ;  /* 0x000000ffff067224 */ /* 0x000fe400078e0016 */
[----:B------:R1:W3:Y:S01]  /*0870*/  LDC.64 R12, c[0x4][R0] ;  /* 0x01000000000c7b82 */ /* 0x0002e20000000a00 */
[----:B------:R-:W-:Y:S02]  /*0880*/  IMAD.MOV.U32 R7, RZ, RZ, R2 ;  /* 0x000000ffff077224 */ /* 0x000fe400078e0002 */
[----:B0-----:R-:W-:Y:S02]  /*0890*/  IMAD.U32 R4, RZ, RZ, UR4 ;  /* 0x00000004ff047e24 */ /* 0x001fe4000f8e00ff */
[----:B------:R-:W-:Y:S01]  /*08a0*/  IMAD.U32 R5, RZ, RZ, UR5 ;  /* 0x00000005ff057e24 */ /* 0x000fe2000f8e00ff */
[----:B--23--:R1:W-:Y:S06]  /*08b0*/  STL.128 [R1], R8 ;  /* 0x0000000801007387 */ /* 0x00c3ec0000100c00 */
[----:B------:R-:W-:-:S07]  /*08c0*/  LEPC R20, `(.L_x_89) ;  /* 0x000000001014794e */ /* 0x000fce0000000000 */
[----:B-1----:R-:W-:Y:S05]  /*08d0*/  CALL.ABS.NOINC R12 ;  /* 0x000000000c007343 */ /* 0x002fea0003c00000 */
.L_x_89:
[----:B------:R-:W-:Y:S02]  /*08e0*/  ISETP.NE.AND P0, PT, R34, RZ, PT ;  /* 0x000000ff2200720c */ /* 0x000fe40003f05270 */
[----:B------:R-:W-:-:S11]  /*08f0*/  CS2R R16, SRZ ;  /* 0x0000000000107805 */ /* 0x000fd6000001ff00 */
[----:B------:R-:W-:Y:S05]  /*0900*/  @P0 BRA `(.L_x_83) ;  /* 0x0000000000080947 */ /* 0x000fea0003800000 */
.L_x_88:
[----:B------:R-:W0:Y:S02]  /*0910*/  LDC.64 R4, c[0x4][RZ] ;  /* 0x01000000ff047b82 */ /* 0x000e240000000a00 */
[----:B0-----:R0:W-:Y:S02]  /*0920*/  STG.E.64 desc[UR36][R4.64+0x20], R16 ;  /* 0x0000201004007986 */ /* 0x0011e4000c101b24 */
.L_x_83:
[----:B------:R-:W-:Y:S05]  /*0930*/  BSYNC.RECONVERGENT B6 ;  /* 0x0000000000067941 */ /* 0x000fea0003800200 */
.L_x_80:
[----:B------:R-:W-:Y:S01]  /*0940*/  IMAD.MOV.U32 R35, RZ, RZ, RZ ;  /* 0x000000ffff237224 */ /* 0x000fe200078e00ff */
[----:B------:R-:W-:Y:S01]  /*0950*/  MOV R18, 0x278 ;  /* 0x0000027800127802 */ /* 0x000fe20000000f00 */
[----:B------:R-:W0:Y:S01]  /*0960*/  LDCU.64 UR4, c[0x4][0x1f8] ;  /* 0x01003f00ff0477ac */ /* 0x000e220008000a00 */
[----:B------:R-:W-:Y:S02]  /*0970*/  IMAD.MOV.U32 R6, RZ, RZ, R23 ;  /* 0x000000ffff067224 */ /* 0x000fe400078e0017 */
[----:B------:R1:W-:Y:S01]  /*0980*/  STL.64 [R1+0x20], R34 ;  /* 0x0000202201007387 */ /* 0x0003e20000100a00 */
[----:B------:R1:W2:Y:S01]  /*0990*/  LDC.64 R8, c[0x4][R18] ;  /* 0x0100000012087b82 */ /* 0x0002a20000000a00 */
[----:B------:R-:W-:Y:S01]  /*09a0*/  IMAD.MOV.U32 R7, RZ, RZ, R24 ;  /* 0x000000ffff077224 */ /* 0x000fe200078e0018 */
[----:B0-----:R-:W-:Y:S01]  /*09b0*/  MOV R4, UR4 ;  /* 0x0000000400047c02 */ /* 0x001fe20008000f00 */
[----:B-1----:R-:W-:-:S07]  /*09c0*/  IMAD.U32 R5, RZ, RZ, UR5 ;  /* 0x00000005ff057e24 */ /* 0x002fce000f8e00ff */
[----:B------:R-:W-:-:S07]  /*09d0*/  LEPC R20, `(.L_x_90) ;  /* 0x000000001014794e */ /* 0x000fce0000000000 */
[----:B--2---:R-:W-:Y:S05]  /*09e0*/  CALL.ABS.NOINC R8 ;  /* 0x0000000008007343 */ /* 0x004fea0003c00000 */
.L_x_90:
[----:B------:R0:W1:Y:S01]  /*09f0*/  LDC.64 R8, c[0x4][R18] ;  /* 0x0100000012087b82 */ /* 0x0000620000000a00 */
[----:B------:R-:W2:Y:S01]  /*0a00*/  LDCU.64 UR4, c[0x4][0x200] ;  /* 0x01004000ff0477ac */ /* 0x000ea20008000a00 */
[----:B------:R-:W-:Y:S01]  /*0a10*/  CS2R R6, SRZ ;  /* 0x0000000000067805 */ /* 0x000fe2000001ff00 */
[----:B--2---:R-:W-:Y:S02]  /*0a20*/  IMAD.U32 R4, RZ, RZ, UR4 ;  /* 0x00000004ff047e24 */ /* 0x004fe4000f8e00ff */
[----:B0-----:R-:W-:-:S07]  /*0a30*/  IMAD.U32 R5, RZ, RZ, UR5 ;  /* 0x00000005ff057e24 */ /* 0x001fce000f8e00ff */
[----:B------:R-:W-:-:S07]  /*0a40*/  LEPC R20, `(.L_x_91) ;  /* 0x000000001014794e */ /* 0x000fce0000000000 */
[----:B-1----:R-:W-:Y:S05]  /*0a50*/  CALL.ABS.NOINC R8 ;  /* 0x0000000008007343 */ /* 0x002fea0003c00000 */
.L_x_91:
[----:B------:R-:W-:Y:S01]  /*0a60*/  MOV R10, R16 ;  /* 0x00000010000a7202 */ /* 0x000fe20000000f00 */
[----:B------:R-:W-:Y:S01]  /*0a70*/  IMAD.MOV.U32 R11, RZ, RZ, R17 ;  /* 0x000000ffff0b7224 */ /* 0x000fe200078e0011 */
[----:B------:R-:W0:Y:S01]  /*0a80*/  LDC.64 R18, c[0x4][R18] ;  /* 0x0100000012127b82 */ /* 0x000e220000000a00 */
[----:B------:R-:W-:Y:S01]  /*0a90*/  IMAD.MOV.U32 R8, RZ, RZ, R34 ;  /* 0x000000ffff087224 */ /* 0x000fe200078e0022 */
[----:B------:R-:W1:Y:S01]  /*0aa0*/  LDCU.64 UR4, c[0x4][0x1e8] ;  /* 0x01003d00ff0477ac */ /* 0x000e620008000a00 */
[----:B------:R-:W-:Y:S02]  /*0ab0*/  IMAD.MOV.U32 R9, RZ, RZ, RZ ;  /* 0x000000ffff097224 */ /* 0x000fe400078e00ff */
[----:B------:R-:W-:Y:S02]  /*0ac0*/  IMAD.MOV.U32 R6, RZ, RZ, R23 ;  /* 0x000000ffff067224 */ /* 0x000fe400078e0017 */
[----:B------:R-:W-:Y:S01]  /*0ad0*/  IMAD.MOV.U32 R7, RZ, RZ, R24 ;  /* 0x000000ffff077224 */ /* 0x000fe200078e0018 */
[----:B------:R2:W-:Y:S01]  /*0ae0*/  STL.128 [R1+0x20], R8 ;  /* 0x0000200801007387 */ /* 0x0005e20000100c00 */
[----:B-1----:R-:W-:Y:S01]  /*0af0*/  IMAD.U32 R4, RZ, RZ, UR4 ;  /* 0x00000004ff047e24 */ /* 0x002fe2000f8e00ff */
[----:B------:R-:W-:-:S07]  /*0b00*/  MOV R5, UR5 ;  /* 0x0000000500057c02 */ /* 0x000fce0008000f00 */
[----:B------:R-:W-:-:S07]  /*0b10*/  LEPC R20, `(.L_x_92) ;  /* 0x000000001014794e */ /* 0x000fce0000000000 */
[----:B0-2---:R-:W-:Y:S05]  /*0b20*/  CALL.ABS.NOINC R18 ;  /* 0x0000000012007343 */ /* 0x005fea0003c00000 */
.L_x_92:
[----:B------:R-:W0:Y:S01]  /*0b30*/  LDCU.64 UR4, c[0x0][0x3a0] ;  /* 0x00007400ff0477ac */ /* 0x000e220008000a00 */
[----:B------:R-:W-:Y:S01]  /*0b40*/  IMAD.WIDE.U32 R40, R34, 0x3e8, RZ ;  /* 0x000003e822287825 */ /* 0x000fe200078e00ff */
[----:B------:R-:W-:Y:S03]  /*0b50*/  BSSY.RECONVERGENT B7, `(.L_x_93) ;  /* 0x00000e8000077945 */ /* 0x000fe60003800200 */
[----:B------:R-:W-:Y:S01]  /*0b60*/  IMAD.MOV.U32 R27, RZ, RZ, RZ ;  /* 0x000000ffff1b7224 */ /* 0x000fe200078e00ff */
[----:B------:R-:W-:-:S03]  /*0b70*/  IADD3 R0, P1, PT, R40, 0x3e7, RZ ;  /* 0x000003e728007810 */ /* 0x000fc60007f3e0ff */
[----:B------:R-:W-:Y:S01]  /*0b80*/  IMAD.IADD R25, R41, 0x1, R27 ;  /* 0x0000000129197824 */ /* 0x000fe200078e021b */
[----:B0-----:R-:W-:-:S04]  /*0b90*/  ISETP.GE.U32.AND P0, PT, R0, UR4, PT ;  /* 0x0000000400007c0c */ /* 0x001fc8000bf06070 */
[----:B------:R-:W-:Y:S02]  /*0ba0*/  IADD3.X R0, PT, PT, RZ, R25, RZ, P1, !PT ;  /* 0x00000019ff007210 */ /* 0x000fe40000ffe4ff */
[----:B------:R-:W-:Y:S02]  /*0bb0*/  IADD3 R18, P1, PT, R40, 0x3e8, RZ ;  /* 0x000003e828127810 */ /* 0x000fe40007f3e0ff */
[----:B------:R-:W-:-:S03]  /*0bc0*/  ISETP.GE.U32.AND.EX P0, PT, R0, UR5, PT, P0 ;  /* 0x0000000500007c0c */ /* 0x000fc6000bf06100 */
[----:B------:R-:W-:Y:S01]  /*0bd0*/  IMAD.X R23, RZ, RZ, R25, P1 ;  /* 0x000000ffff177224 */ /* 0x000fe200008e0619 */
[----:B------:R-:W-:-:S04]  /*0be0*/  SEL R18, R18, UR4, !P0 ;  /* 0x0000000412127c07 */ /* 0x000fc8000c000000 */
[----:B------:R-:W-:Y:S02]  /*0bf0*/  SEL R23, R23, UR5, !P0 ;  /* 0x0000000517177c07 */ /* 0x000fe4000c000000 */
[----:B------:R-:W-:-:S04]  /*0c00*/  ISETP.GE.U32.AND P0, PT, R40, R18, PT ;  /* 0x000000122800720c */ /* 0x000fc80003f06070 */
[----:B------:R-:W-:-:S13]  /*0c10*/  ISETP.GE.U32.AND.EX P0, PT, R25, R23, PT, P0 ;  /* 0x000000171900720c */ /* 0x000fda0003f06100 */
[----:B------:R-:W-:Y:S05]  /*0c20*/  @P0 BRA `(.L_x_94) ;  /* 0x0000000c00680947 */ /* 0x000fea0003800000 */
[-C--:B------:R-:W-:Y:S01]  /*0c30*/  IADD3 R0, P1, PT, -R18, R40.reuse, RZ ;  /* 0x0000002812007210 */ /* 0x080fe20007f3e1ff */
[----:B------:R-:W-:Y:S01]  /*0c40*/  BSSY.RECONVERGENT B6, `(.L_x_95) ;  /* 0x000009a000067945 */ /* 0x000fe20003800200 */
[----:B------:R-:W-:Y:S01]  /*0c50*/  IMAD.MOV.U32 R31, RZ, RZ, RZ ;  /* 0x000000ffff1f7224 */ /* 0x000fe200078e00ff */
[----:B------:R-:W-:Y:S01]  /*0c60*/  MOV R24, R40 ;  /* 0x0000002800187202 */ /* 0x000fe20000000f00 */
[----:B------:R-:W-:Y:S01]  /*0c70*/  IMAD.MOV.U32 R29, RZ, RZ, RZ ;  /* 0x000000ffff1d7224 */ /* 0x000fe200078e00ff */
[----:B------:R-:W-:Y:S01]  /*0c80*/  ISETP.GT.U32.AND P0, PT, R0, -0x4, PT ;  /* 0xfffffffc0000780c */ /* 0x000fe20003f04070 */
[----:B------:R-:W-:-:S05]  /*0c90*/  IMAD.X R0, R25, 0x1, ~R23, P1 ;  /* 0x0000000119007824 */ /* 0x000fca00008e0e17 */
[----:B------:R-:W-:-:S13]  /*0ca0*/  ISETP.GT.U32.AND.EX P0, PT, R0, -0x1, PT, P0 ;  /* 0xffffffff0000780c */ /* 0x000fda0003f04100 */
[----:B------:R-:W-:Y:S05]  /*0cb0*/  @P0 BRA `(.L_x_96) ;  /* 0x0000000800480947 */ /* 0x000fea0003800000 */
[----:B------:R-:W0:Y:S01]  /*0cc0*/  LDC.64 R4, c[0x0][0x3a8] ;  /* 0x0000ea00ff047b82 */ /* 0x000e220000000a00 */
[----:B------:R-:W-:Y:S01]  /*0cd0*/  IMAD.MOV.U32 R36, RZ, RZ, R16 ;  /* 0x000000ffff247224 */ /* 0x000fe200078e0010 */
[----:B------:R-:W-:Y:S01]  /*0ce0*/  MOV R24, R40 ;  /* 0x0000002800187202 */ /* 0x000fe20000000f00 */
[----:B------:R-:W-:-:S05]  /*0cf0*/  IMAD.MOV.U32 R37, RZ, RZ, R17 ;  /* 0x000000ffff257224 */ /* 0x000fca00078e0011 */
[----:B------:R-:W1:Y:S01]  /*0d00*/  LDC.64 R6, c[0x0][0x388] ;  /* 0x0000e200ff067b82 */ /* 0x000e620000000a00 */
[----:B0-----:R-:W-:-:S03]  /*0d10*/  IMAD.WIDE.U32 R4, R34, 0x1f40, R4 ;  /* 0x00001f4022047825 */ /* 0x001fc600078e0004 */
[----:B------:R-:W-:Y:S01]  /*0d20*/  IADD3 R38, P0, PT, R4, 0x10, RZ ;  /* 0x0000001004267810 */ /* 0x000fe20007f1e0ff */
[----:B-1----:R-:W-:-:S04]  /*0d30*/  IMAD.WIDE.U32 R6, R34, 0x9c40, R6 ;  /* 0x00009c4022067825 */ /* 0x002fc800078e0006 */
[----:B------:R-:W-:Y:S01]  /*0d40*/  IMAD.X R39, R27, 0x1, R5, P0 ;  /* 0x000000011b277824 */ /* 0x000fe200000e0605 */
[----:B------:R-:W-:-:S05]  /*0d50*/  IADD3 R26, P1, PT, R6, 0x50, RZ ;  /* 0x00000050061a7810 */ /* 0x000fca0007f3e0ff */
[----:B------:R-:W-:-:S08]  /*0d60*/  IMAD.X R27, R27, 0x1, R7, P1 ;  /* 0x000000011b1b7824 */ /* 0x000fd000008e0607 */
.L_x_101:
[----:B------:R-:W-:-:S05]  /*0d70*/  IADD3 R6, P0, PT, R24, 0x1, RZ ;  /* 0x0000000118067810 */ /* 0x000fca0007f1e0ff */
[----:B------:R-:W-:-:S05]  /*0d80*/  IMAD.X R7, RZ, RZ, R25, P0 ;  /* 0x000000ffff077224 */ /* 0x000fca00000e0619 */
[----:B------:R-:W-:Y:S04]  /*0d90*/  ST.E.64 desc[UR36][R36.64], R6 ;  /* 0x0000000624007985 */ /* 0x000fe8000c101b24 */
[----:B------:R-:W2:Y:S01]  /*0da0*/  LD.E.64 R4, desc[UR36][R16.64+0x3e80] ;  /* 0x003e802410047980 */ /* 0x000ea2000c101b00 */
[----:B------:R-:W-:-:S04]  /*0db0*/  IADD3 R14, P1, PT, R26, -0x50, RZ ;  /* 0xffffffb01a0e7810 */ /* 0x000fc80007f3e0ff */
[----:B------:R-:W-:Y:S02]  /*0dc0*/  IADD3.X R15, PT, PT, R27, -0x1, RZ, P1, !PT ;  /* 0xffffffff1b0f7810 */ /* 0x000fe40000ffe4ff */
[----:B--2---:R-:W-:-:S05]  /*0dd0*/  IADD3 R10, P0, PT, R4, 0x1, RZ ;  /* 0x00000001040a7810 */ /* 0x004fca0007f1e0ff */
[----:B------:R-:W-:-:S05]  /*0de0*/  IMAD.X R11, RZ, RZ, R5, P0 ;  /* 0x000000ffff0b7224 */ /* 0x000fca00000e0605 */
[----:B------:R0:W-:Y:S04]  /*0df0*/  ST.E.64 desc[UR36][R16.64+0x3e80], R10 ;  /* 0x003e800a10007985 */ /* 0x0001e8000c101b24 */
[----:B------:R-:W-:Y:S04]  /*0e00*/  ST.E.64 desc[UR36][R36.64+0x1f40], R14 ;  /* 0x001f400e24007985 */ /* 0x000fe8000c101b24 */
[----:B------:R-:W2:Y:S04]  /*0e10*/  LDG.E.64 R4, desc[UR36][R38.64+-0x10] ;  /* 0xfffff02426047981 */ /* 0x000ea8000c1e1b00 */
[----:B------:R-:W3:Y:S01]  /*0e20*/  LD.E.64 R8, desc[UR36][R36.64] ;  /* 0x0000002424087980 */ /* 0x000ee2000c101b00 */
[----:B------:R-:W-:Y:S01]  /*0e30*/  UMOV UR4, URZ ;  /* 0x000000ff00047c82 */ /* 0x000fe20008000000 */
[----:B0-----:R-:W-:-:S02]  /*0e40*/  HFMA2 R11, -RZ, RZ, 0, 0 ;  /* 0x00000000ff0b7431 */ /* 0x001fc400000001ff */
[----:B------:R-:W-:Y:S01]  /*0e50*/  IMAD.MOV.U32 R10, RZ, RZ, R34 ;  /* 0x000000ffff0a7224 */ /* 0x000fe200078e0022 */
[----:B------:R-:W-:Y:S01]  /*0e60*/  MOV R12, 0x278 ;  /* 0x00000278000c7802 */ /* 0x000fe20000000f00 */
[----:B------:R-:W-:Y:S01]  /*0e70*/  VIADD R19, R41, UR4 ;  /* 0x0000000429137c36 */ /* 0x000fe20008000000 */
[----:B------:R-:W0:Y:S01]  /*0e80*/  LDCU.64 UR4, c[0x4][0x208] ;  /* 0x01004100ff0477ac */ /* 0x000e220008000a00 */
[----:B------:R-:W-:Y:S02]  /*0e90*/  LOP3.LUT R31, R18, 0x3, RZ, 0xc0, !PT ;  /* 0x00000003121f7812 */ /* 0x000fe400078ec0ff */
[----:B------:R-:W-:Y:S01]  /*0ea0*/  IADD3 R6, P2, PT, R22, 0x20, RZ ;  /* 0x0000002016067810 */ /* 0x000fe20007f5e0ff */
[----:B------:R-:W1:Y:S01]  /*0eb0*/  LDC.64 R12, c[0x4][R12] ;  /* 0x010000000c0c7b82 */ /* 0x000e620000000a00 */
[----:B------:R-:W-:-:S03]  /*0ec0*/  IADD3 R31, P0, P1, R18, -R40, -R31 ;  /* 0x80000028121f7210 */ /* 0x000fc6000791e81f */
[----:B------:R-:W-:Y:S01]  /*0ed0*/  IMAD.X R7, RZ, RZ, R2, P2 ;  /* 0x000000ffff077224 */ /* 0x000fe200010e0602 */
[----:B------:R-:W-:Y:S01]  /*0ee0*/  IADD3.X R29, PT, PT, R23, -0x1, ~R19, P0, P1 ;  /* 0xffffffff171d7810 */ /* 0x000fe200007e2c13 */
[----:B--2---:R0:W-:Y:S04]  /*0ef0*/  ST.E.64 desc[UR36][R36.64+0x3e90], R4 ;  /* 0x003e900424007985 */ /* 0x0041e8000c101b24 */
[----:B---3--:R2:W-:Y:S01]  /*0f00*/  STL.128 [R1+0x20], R8 ;  /* 0x0000200801007387 */ /* 0x0085e20000100c00 */
[----:B0-----:R-:W-:Y:S01]  /*0f10*/  MOV R4, UR4 ;  /* 0x0000000400047c02 */ /* 0x001fe20008000f00 */
[----:B------:R-:W-:Y:S02]  /*0f20*/  IMAD.U32 R5, RZ, RZ, UR5 ;  /* 0x00000005ff057e24 */ /* 0x000fe4000f8e00ff */
[----:B--2---:R-:W-:-:S02]  /*0f30*/  IMAD.MOV.U32 R10, RZ, RZ, R18 ;  /* 0x000000ffff0a7224 */ /* 0x004fc400078e0012 */
[----:B------:R-:W-:Y:S02]  /*0f40*/  IMAD.MOV.U32 R11, RZ, RZ, R23 ;  /* 0x000000ffff0b7224 */ /* 0x000fe400078e0017 */
[----:B------:R-:W-:Y:S02]  /*0f50*/  IMAD.MOV.U32 R8, RZ, RZ, R40 ;  /* 0x000000ffff087224 */ /* 0x000fe400078e0028 */
[----:B------:R-:W-:-:S05]  /*0f60*/  IMAD.MOV.U32 R9, RZ, RZ, R19 ;  /* 0x000000ffff097224 */ /* 0x000fca00078e0013 */
[----:B-1----:R0:W-:Y:S02]  /*0f70*/  STL.128 [R1+0x30], R8 ;  /* 0x0000300801007387 */ /* 0x0021e40000100c00 */
[----:B------:R-:W-:-:S07]  /*0f80*/  LEPC R20, `(.L_x_97) ;  /* 0x000000001014794e */ /* 0x000fce0000000000 */
[----:B0-----:R-:W-:Y:S05]  /*0f90*/  CALL.ABS.NOINC R12 ;  /* 0x000000000c007343 */ /* 0x001fea0003c00000 */
.L_x_97:
[----:B------:R-:W-:Y:S01]  /*0fa0*/  IADD3 R6, P0, PT, R24, 0x2, RZ ;  /* 0x0000000218067810 */ /* 0x000fe20007f1e0ff */
[----:B------:R-:W0:Y:S04]  /*0fb0*/  LDCU.64 UR4, c[0x4][0x208] ;  /* 0x01004100ff0477ac */ /* 0x000e280008000a00 */
        /* <DEDUP_REMOVED lines=8> */
[----:B------:R2:W-:Y:S04]  /*1040*/  ST.E.64 desc[UR36][R36.64+0x1f48], R12 ;  /* 0x001f480c24007985 */ /* 0x0005e8000c101b24 */
[----:B------:R-:W3:Y:S04]  /*1050*/  LDG.E.64 R4, desc[UR36][R38.64+-0x8] ;  /* 0xfffff82426047981 */ /* 0x000ee8000c1e1b00 */
[----:B------:R-:W4:Y:S01]  /*1060*/  LD.E.64 R8, desc[UR36][R36.64+0x8] ;  /* 0x0000082424087980 */ /* 0x000f22000c101b00 */
[----:B------:R-:W-:Y:S01]  /*1070*/  MOV R28, 0x278 ;  /* 0x00000278001c7802 */ /* 0x000fe20000000f00 */
[----:B-1----:R-:W-:Y:S01]  /*1080*/  IMAD.MOV.U32 R11, RZ, RZ, RZ ;  /* 0x000000ffff0b7224 */ /* 0x002fe200078e00ff */
[----:B------:R-:W-:-:S02]  /*1090*/  MOV R10, R34 ;  /* 0x00000022000a7202 */ /* 0x000fc40000000f00 */
[----:B------:R-:W-:Y:S01]  /*10a0*/  IADD3 R32, P0, PT, R22, 0x20, RZ ;  /* 0x0000002016207810 */ /* 0x000fe20007f1e0ff */
[----:B--2---:R1:W2:Y:S04]  /*10b0*/  LDC.64 R12, c[0x4][R28] ;  /* 0x010000001c0c7b82 */ /* 0x0042a80000000a00 */
[----:B------:R-:W-:Y:S02]  /*10c0*/  IMAD.X R30, RZ, RZ, R2, P0 ;  /* 0x000000ffff1e7224 */ /* 0x000fe400000e0602 */
[----:B------:R-:W-:-:S03]  /*10d0*/  IMAD.MOV.U32 R6, RZ, RZ, R32 ;  /* 0x000000ffff067224 */ /* 0x000fc600078e0020 */
[----:B------:R-:W-:Y:S01]  /*10e0*/  MOV R7, R30 ;  /* 0x0000001e00077202 */ /* 0x000fe20000000f00 */
[----:B---3--:R0:W-:Y:S04]  /*10f0*/  ST.E.64 desc[UR36][R36.64+0x3e98], R4 ;  /* 0x003e980424007985 */ /* 0x0081e8000c101b24 */
[----:B----4-:R3:W-:Y:S01]  /*1100*/  STL.128 [R1+0x20], R8 ;  /* 0x0000200801007387 */ /* 0x0107e20000100c00 */
[----:B0-----:R-:W-:Y:S02]  /*1110*/  IMAD.U32 R4, RZ, RZ, UR4 ;  /* 0x00000004ff047e24 */ /* 0x001fe4000f8e00ff */
[----:B------:R-:W-:Y:S02]  /*1120*/  IMAD.U32 R5, RZ, RZ, UR5 ;  /* 0x00000005ff057e24 */ /* 0x000fe4000f8e00ff */
[----:B---3--:R-:W-:Y:S01]  /*1130*/  IMAD.MOV.U32 R8, RZ, RZ, R40 ;  /* 0x000000ffff087224 */ /* 0x008fe200078e0028 */
[----:B------:R-:W-:Y:S01]  /*1140*/  MOV R11, R23 ;  /* 0x00000017000b7202 */ /* 0x000fe20000000f00 */
[----:B------:R-:W-:-:S02]  /*1150*/  IMAD.MOV.U32 R9, RZ, RZ, R19 ;  /* 0x000000ffff097224 */ /* 0x000fc400078e0013 */
[----:B------:R-:W-:-:S05]  /*1160*/  IMAD.MOV.U32 R10, RZ, RZ, R18 ;  /* 0x000000ffff0a7224 */ /* 0x000fca00078e0012 */
[----:B--2---:R1:W-:Y:S02]  /*1170*/  STL.128 [R1+0x30], R8 ;  /* 0x0000300801007387 */ /* 0x0043e40000100c00 */
[----:B------:R-:W-:-:S07]  /*1180*/  LEPC R20, `(.L_x_98) ;  /* 0x000000001014794e */ /* 0x000fce0000000000 */
[----:B-1----:R-:W-:Y:S05]  /*1190*/  CALL.ABS.NOINC R12 ;  /* 0x000000000c007343 */ /* 0x002fea0003c00000 */
.L_x_98:
[----:B------:R-:W-:Y:S01]  /*11a0*/  IADD3 R6, P0, PT, R24, 0x3, RZ ;  /* 0x0000000318067810 */ /* 0x000fe20007f1e0ff */
[----:B------:R-:W0:Y:S04]  /*11b0*/  LDCU.64 UR4, c[0x4][0x208] ;  /* 0x01004100ff0477ac */ /* 0x000e280008000a00 */
[----:B------:R-:W-:-:S05]  /*11c0*/  IMAD.X R7, RZ, RZ, R25, P0 ;  /* 0x000000ffff077224 */ /* 0x000fca00000e0619 */
[----:B------:R-:W-:Y:S04]  /*11d0*/  ST.E.64 desc[UR36][R36.64+0x10], R6 ;  /* 0x0000100624007985 */ /* 0x000fe8000c101b24 */
[----:B------:R-:W2:Y:S02]  /*11e0*/  LD.E.64 R4, desc[UR36][R16.64+0x3e80] ;  /* 0x003e802410047980 */ /* 0x000ea4000c101b00 */
[----:B--2---:R-:W-:-:S05]  /*11f0*/  IADD3 R4, P0, PT, R4, 0x1, RZ ;  /* 0x0000000104047810 */ /* 0x004fca0007f1e0ff */
[----:B------:R-:W-:-:S05]  /*1200*/  IMAD.X R5, RZ, RZ, R5, P0 ;  /* 0x000000ffff057224 */ /* 0x000fca00000e0605 */
[----:B------:R0:W-:Y:S04]  /*1210*/  ST.E.64 desc[UR36][R16.64+0x3e80], R4 ;  /* 0x003e800410007985 */ /* 0x0001e8000c101b24 */
[----:B------:R-:W-:Y:S04]  /*1220*/  ST.E.64 desc[UR36][R36.64+0x1f50], R26 ;  /* 0x001f501a24007985 */ /* 0x000fe8000c101b24 */
[----:B------:R-:W2:Y:S04]  /*1230*/  LDG.E.64 R10, desc[UR36][R38.64] ;  /* 0x00000024260a7981 */ /* 0x000ea8000c1e1b00 */
[----:B------:R-:W3:Y:S01]  /*1240*/  LD.E.64 R8, desc[UR36][R36.64+0x10] ;  /* 0x0000102424087980 */ /* 0x000ee2000c101b00 */
[----:B------:R1:W4:Y:S01]  /*1250*/  LDC.64 R12, c[0x4][R28] ;  /* 0x010000001c0c7b82 */ /* 0x0003220000000a00 */
[----:B0-----:R-:W-:Y:S01]  /*1260*/  IMAD.U32 R4, RZ, RZ, UR4 ;  /* 0x00000004ff047e24 */ /* 0x001fe2000f8e00ff */
[----:B------:R-:W-:Y:S01]  /*1270*/  MOV R5, UR5 ;  /* 0x0000000500057c02 */ /* 0x000fe20008000f00 */
[----:B------:R-:W-:-:S02]  /*1280*/  IMAD.MOV.U32 R6, RZ, RZ, R32 ;  /* 0x000000ffff067224 */ /* 0x000fc400078e0020 */
[----:B------:R-:W-:Y:S01]  /*1290*/  IMAD.MOV.U32 R7, RZ, RZ, R30 ;  /* 0x000000ffff077224 */ /* 0x000fe200078e001e */
[----:B--2---:R0:W-:Y:S02]  /*12a0*/  ST.E.64 desc[UR36][R36.64+0x3ea0], R10 ;  /* 0x003ea00a24007985 */ /* 0x0041e4000c101b24 */
[----:B0-----:R-:W-:Y:S02]  /*12b0*/  IMAD.MOV.U32 R10, RZ, RZ, R34 ;  /* 0x000000ffff0a7224 */ /* 0x001fe400078e0022 */
[----:B------:R-:W-:-:S05]  /*12c0*/  IMAD.MOV.U32 R11, RZ, RZ, RZ ;  /* 0x000000ffff0b7224 */ /* 0x000fca00078e00ff */
[----:B---3--:R0:W-:Y:S02]  /*12d0*/  STL.128 [R1+0x20], R8 ;  /* 0x0000200801007387 */ /* 0x0081e40000100c00 */
[----:B0-----:R-:W-:Y:S01]  /*12e0*/  MOV R8, R40 ;  /* 0x0000002800087202 */ /* 0x001fe20000000f00 */
[----:B------:R-:W-:Y:S02]  /*12f0*/  IMAD.MOV.U32 R9, RZ, RZ, R19 ;  /* 0x000000ffff097224 */ /* 0x000fe400078e0013 */
[----:B------:R-:W-:Y:S02]  /*1300*/  IMAD.MOV.U32 R10, RZ, RZ, R18 ;  /* 0x000000ffff0a7224 */ /* 0x000fe400078e0012 */
[----:B------:R-:W-:-:S05]  /*1310*/  IMAD.MOV.U32 R11, RZ, RZ, R23 ;  /* 0x000000ffff0b7224 */ /* 0x000fca00078e0017 */
[----:B----4-:R1:W-:Y:S02]  /*1320*/  STL.128 [R1+0x30], R8 ;  /* 0x0000300801007387 */ /* 0x0103e40000100c00 */
[----:B------:R-:W-:-:S07]  /*1330*/  LEPC R20, `(.L_x_99) ;  /* 0x000000001014794e */ /* 0x000fce0000000000 */
[----:B-1----:R-:W-:Y:S05]  /*1340*/  CALL.ABS.NOINC R12 ;  /* 0x000000000c007343 */ /* 0x002fea0003c00000 */
.L_x_99:
[----:B------:R-:W-:Y:S01]  /*1350*/  IADD3 R24, P0, PT, R24, 0x4, RZ ;  /* 0x0000000418187810 */ /* 0x000fe20007f1e0ff */
[----:B------:R-:W0:Y:S04]  /*1360*/  LDCU.64 UR4, c[0x4][0x208] ;  /* 0x01004100ff0477ac */ /* 0x000e280008000a00 */
[----:B------:R-:W-:-:S05]  /*1370*/  IMAD.X R25, RZ, RZ, R25, P0 ;  /* 0x000000ffff197224 */ /* 0x000fca00000e0619 */
[----:B------:R-:W-:Y:S04]  /*1380*/  ST.E.64 desc[UR36][R36.64+0x18], R24 ;  /* 0x0000181824007985 */ /* 0x000fe8000c101b24 */
[----:B------:R-:W2:Y:S02]  /*1390*/  LD.E.64 R4, desc[UR36][R16.64+0x3e80] ;  /* 0x003e802410047980 */ /* 0x000ea4000c101b00 */
[----:B--2---:R-:W-:-:S05]  /*13a0*/  IADD3 R4, P0, PT, R4, 0x1, RZ ;  /* 0x0000000104047810 */ /* 0x004fca0007f1e0ff */
[----:B------:R-:W-:Y:S01]  /*13b0*/  IMAD.X R5, RZ, RZ, R5, P0 ;  /* 0x000000ffff057224 */ /* 0x000fe200000e0605 */
[----:B------:R-:W-:-:S04]  /*13c0*/  IADD3 R6, P0, PT, R26, 0x28, RZ ;  /* 0x000000281a067810 */ /* 0x000fc80007f1e0ff */
[----:B------:R-:W-:Y:S01]  /*13d0*/  IADD3.X R7, PT, PT, RZ, R27, RZ, P0, !PT ;  /* 0x0000001bff077210 */ /* 0x000fe200007fe4ff */
[----:B------:R0:W-:Y:S04]  /*13e0*/  ST.E.64 desc[UR36][R16.64+0x3e80], R4 ;  /* 0x003e800410007985 */ /* 0x0001e8000c101b24 */
[----:B------:R1:W-:Y:S04]  /*13f0*/  ST.E.64 desc[UR36][R36.64+0x1f58], R6 ;  /* 0x001f580624007985 */ /* 0x0003e8000c101b24 */
[----:B------:R-:W2:Y:S04]  /*1400*/  LDG.E.64 R10, desc[UR36][R38.64+0x8] ;  /* 0x00000824260a7981 */ /* 0x000ea8000c1e1b00 */
[----:B------:R-:W3:Y:S01]  /*1410*/  LD.E.64 R8, desc[UR36][R36.64+0x18] ;  /* 0x0000182424087980 */ /* 0x000ee2000c101b00 */
[----:B------:R4:W2:Y:S01]  /*1420*/  LDC.64 R12, c[0x4][R28] ;  /* 0x010000001c0c7b82 */ /* 0x0008a20000000a00 */
[----:B0-----:R-:W-:Y:S01]  /*1430*/  IMAD.U32 R4, RZ, RZ, UR4 ;  /* 0x00000004ff047e24 */ /* 0x001fe2000f8e00ff */
[----:B------:R-:W-:Y:S01]  /*1440*/  MOV R5, UR5 ;  /* 0x0000000500057c02 */ /* 0x000fe20008000f00 */
[----:B-1----:R-:W-:-:S02]  /*1450*/  IMAD.MOV.U32 R6, RZ, RZ, R32 ;  /* 0x000000ffff067224 */ /* 0x002fc400078e0020 */
[----:B------:R-:W-:Y:S01]  /*1460*/  IMAD.MOV.U32 R7, RZ, RZ, R30 ;  /* 0x000000ffff077224 */ /* 0x000fe200078e001e */
[----:B--2---:R0:W-:Y:S02]  /*1470*/  ST.E.64 desc[UR36][R36.64+0x3ea8], R10 ;  /* 0x003ea80a24007985 */ /* 0x0041e4000c101b24 */
[----:B0-----:R-:W-:Y:S02]  /*1480*/  IMAD.MOV.U32 R10, RZ, RZ, R34 ;  /* 0x000000ffff0a7224 */ /* 0x001fe400078e0022 */
[----:B------:R-:W-:-:S05]  /*1490*/  IMAD.MOV.U32 R11, RZ, RZ, RZ ;  /* 0x000000ffff0b7224 */ /* 0x000fca00078e00ff */
[----:B---3--:R0:W-:Y:S02]  /*14a0*/  STL.128 [R1+0x20], R8 ;  /* 0x0000200801007387 */ /* 0x0081e40000100c00 */
[----:B0-----:R-:W-:Y:S01]  /*14b0*/  IMAD.MOV.U32 R8, RZ, RZ, R40 ;  /* 0x000000ffff087224 */ /* 0x001fe200078e0028 */
[----:B------:R-:W-:Y:S01]  /*14c0*/  MOV R10, R18 ;  /* 0x00000012000a7202 */ /* 0x000fe20000000f00 */
[----:B------:R-:W-:Y:S02]  /*14d0*/  IMAD.MOV.U32 R9, RZ, RZ, R19 ;  /* 0x000000ffff097224 */ /* 0x000fe400078e0013 */
[----:B------:R-:W-:-:S05]  /*14e0*/  IMAD.MOV.U32 R11, RZ, RZ, R23 ;  /* 0x000000ffff0b7224 */ /* 0x000fca00078e0017 */
[----:B------:R4:W-:Y:S02]  /*14f0*/  STL.128 [R1+0x30], R8 ;  /* 0x0000300801007387 */ /* 0x0009e40000100c00 */
[----:B------:R-:W-:-:S07]  /*1500*/  LEPC R20, `(.L_x_100) ;  /* 0x000000001014794e */ /* 0x000fce0000000000 */
[----:B----4-:R-:W-:Y:S05]  /*1510*/  CALL.ABS.NOINC R12 ;  /* 0x000000000c007343 */ /* 0x010fea0003c00000 */
.L_x_100:
[----:B------:R-:W-:Y:S02]  /*1520*/  LOP3.LUT R3, R18, 0xfffffffc, RZ, 0xc0, !PT ;  /* 0xfffffffc12037812 */ /* 0x000fe400078ec0ff */
[----:B------:R-:W-:Y:S02]  /*1530*/  IADD3 R26, P3, PT, R26, 0xa0, RZ ;  /* 0x000000a01a1a7810 */ /* 0x000fe40007f7e0ff */
[----:B------:R-:W-:Y:S02]  /*1540*/  IADD3 R0, P1, PT, -R3, R24, RZ ;  /* 0x0000001803007210 */ /* 0x000fe40007f3e1ff */
[----:B------:R-:W-:Y:S01]  /*1550*/  IADD3 R38, P2, PT, R38, 0x20, RZ ;  /* 0x0000002026267810 */ /* 0x000fe20007f5e0ff */
[----:B------:R-:W-:Y:S01]  /*1560*/  IMAD.X R27, RZ, RZ, R27, P3 ;  /* 0x000000ffff1b7224 */ /* 0x000fe200018e061b */
[----:B------:R-:W-:Y:S01]  /*1570*/  ISETP.NE.U32.AND P0, PT, R0, RZ, PT ;  /* 0x000000ff0000720c */ /* 0x000fe20003f05070 */
[----:B------:R-:W-:Y:S01]  /*1580*/  IMAD.X R0, R25, 0x1, ~R23, P1 ;  /* 0x0000000119007824 */ /* 0x000fe200008e0e17 */
[----:B------:R-:W-:Y:S01]  /*1590*/  IADD3 R36, P1, PT, R36, 0x20, RZ ;  /* 0x0000002024247810 */ /* 0x000fe20007f3e0ff */
[----:B------:R-:W-:-:S03]  /*15a0*/  IMAD.X R39, RZ, RZ, R39, P2 ;  /* 0x000000ffff277224 */ /* 0x000fc600010e0627 */
[----:B------:R-:W-:Y:S01]  /*15b0*/  ISETP.NE.AND.EX P0, PT, R0, RZ, PT, P0 ;  /* 0x000000ff0000720c */ /* 0x000fe20003f05300 */
[----:B------:R-:W-:-:S12]  /*15c0*/  IMAD.X R37, RZ, RZ, R37, P1 ;  /* 0x000000ffff257224 */ /* 0x000fd800008e0625 */
[----:B------:R-:W-:Y:S05]  /*15d0*/  @P0 BRA `(.L_x_101) ;  /* 0xfffffff400e40947 */ /* 0x000fea000383ffff */
.L_x_96:
[----:B------:R-:W-:Y:S05]  /*15e0*/  BSYNC.RECONVERGENT B6 ;  /* 0x0000000000067941 */ /* 0x000fea0003800200 */
.L_x_95:
[----:B------:R-:W-:-:S04]  /*15f0*/  LOP3.LUT R26, R18, 0x3, RZ, 0xc0, !PT ;  /* 0x00000003121a7812 */ /* 0x000fc800078ec0ff */
[----:B------:R-:W-:-:S04]  /*1600*/  ISETP.NE.U32.AND P0, PT, R26, RZ, PT ;  /* 0x000000ff1a00720c */ /* 0x000fc80003f05070 */
[----:B------:R-:W-:-:S13]  /*1610*/  ISETP.NE.AND.EX P0, PT, RZ, RZ, PT, P0 ;  /* 0x000000ffff00720c */ /* 0x000fda0003f05300 */
[----:B------:R-:W-:Y:S05]  /*1620*/  @!P0 BRA `(.L_x_94) ;  /* 0x0000000000e88947 */ /* 0x000fea0003800000 */
[----:B------:R-:W0:Y:S01]  /*1630*/  LDC.64 R4, c[0x0][0x388] ;  /* 0x0000e200ff047b82 */ /* 0x000e220000000a00 */
[----:B------:R-:W1:Y:S01]  /*1640*/  LDCU.64 UR4, c[0x0][0x3a8] ;  /* 0x00007500ff0477ac */ /* 0x000e620008000a00 */
[----:B------:R-:W-:Y:S01]  /*1650*/  LEA R0, P0, R31, R16, 0x3 ;  /* 0x000000101f007211 */ /* 0x000fe200078018ff */
[----:B------:R-:W-:Y:S01]  /*1660*/  IMAD R3, R25, 0x28, RZ ;  /* 0x0000002819037824 */ /* 0x000fe200078e02ff */
[----:B------:R-:W-:Y:S01]  /*1670*/  IADD3 R30, P1, PT, R24, 0x1, RZ ;  /* 0x00000001181e7810 */ /* 0x000fe20007f3e0ff */
[----:B------:R-:W-:Y:S01]  /*1680*/  IMAD.MOV.U32 R19, RZ, RZ, RZ ;  /* 0x000000ffff137224 */ /* 0x000fe200078e00ff */
[----:B------:R-:W-:-:S03]  /*1690*/  LEA.HI.X R31, R31, R17, R29, 0x3, P0 ;  /* 0x000000111f1f7211 */ /* 0x000fc600000f1c1d */
[----:B------:R-:W-:Y:S01]  /*16a0*/  IMAD.X R27, RZ, RZ, R25, P1 ;  /* 0x000000ffff1b7224 */ /* 0x000fe200008e0619 */
[----:B-1----:R-:W-:-:S04]  /*16b0*/  LEA R32, P0, R24, UR4, 0x3 ;  /* 0x0000000418207c11 */ /* 0x002fc8000f8018ff */
[C---:B------:R-:W-:Y:S01]  /*16c0*/  LEA.HI.X R33, R24.reuse, UR5, R25, 0x3, P0 ;  /* 0x0000000518217c11 */ /* 0x040fe200080f1c19 */
[----:B0-----:R-:W-:-:S04]  /*16d0*/  IMAD.WIDE.U32 R4, R24, 0x28, R4 ;  /* 0x0000002818047825 */ /* 0x001fc800078e0004 */
[----:B------:R-:W-:Y:S01]  /*16e0*/  IMAD.MOV.U32 R28, RZ, RZ, R4 ;  /* 0x000000ffff1c7224 */ /* 0x000fe200078e0004 */
[----:B------:R-:W-:-:S07]  /*16f0*/  IADD3 R29, PT, PT, R5, R3, RZ ;  /* 0x00000003051d7210 */ /* 0x000fce0007ffe0ff */
.L_x_103:
[----:B------:R-:W-:Y:S01]  /*1700*/  MOV R25, R31 ;  /* 0x0000001f00197202 */ /* 0x000fe20000000f00 */
[----:B------:R-:W-:Y:S02]  /*1710*/  IMAD.MOV.U32 R24, RZ, RZ, R0 ;  /* 0x000000ffff187224 */ /* 0x000fe400078e0000 */
[----:B------:R-:W-:-:S05]  /*1720*/  IMAD.MOV.U32 R31, RZ, RZ, R27 ;  /* 0x000000ffff1f7224 */ /* 0x000fca00078e001b */
        /* <DEDUP_REMOVED lines=8> */
[----:B------:R-:W-:Y:S01]  /*17b0*/  IMAD.WIDE.U32 R12, R34, 0x3e8, RZ ;  /* 0x000003e8220c7825 */ /* 0x000fe200078e00ff */
[----:B------:R-:W-:-:S03]  /*17c0*/  UMOV UR4, URZ ;  /* 0x000000ff00047c82 */ /* 0x000fc60008000000 */
[----:B------:R-:W-:Y:S01]  /*17d0*/  HFMA2 R11, -RZ, RZ, 0, 0 ;  /* 0x00000000ff0b7431 */ /* 0x000fe200000001ff */
[----:B------:R-:W-:Y:S01]  /*17e0*/  MOV R36, 0x278 ;  /* 0x0000027800247802 */ /* 0x000fe20000000f00 */
[----:B------:R-:W-:Y:S01]  /*17f0*/  VIADD R13, R13, UR4 ;  /* 0x000000040d0d7c36 */ /* 0x000fe20008000000 */
[----:B------:R-:W1:Y:S01]  /*1800*/  LDCU.64 UR4, c[0x4][0x208] ;  /* 0x01004100ff0477ac */ /* 0x000e620008000a00 */
[----:B------:R-:W-:Y:S01]  /*1810*/  IMAD.MOV.U32 R10, RZ, RZ, R34 ;  /* 0x000000ffff0a7224 */ /* 0x000fe200078e0022 */
[----:B------:R-:W-:Y:S01]  /*1820*/  IADD3 R26, P0, PT, R26, -0x1, RZ ;  /* 0xffffffff1a1a7810 */ /* 0x000fe20007f1e0ff */
[----:B------:R-:W-:Y:S01]  /*1830*/  IMAD.MOV.U32 R14, RZ, RZ, R18 ;  /* 0x000000ffff0e7224 */ /* 0x000fe200078e0012 */
[----:B------:R-:W4:Y:S01]  /*1840*/  LDC.64 R36, c[0x4][R36] ;  /* 0x0100000024247b82 */ /* 0x000f220000000a00 */
[----:B------:R-:W-:Y:S01]  /*1850*/  IMAD.MOV.U32 R15, RZ, RZ, R23 ;  /* 0x000000ffff0f7224 */ /* 0x000fe200078e0017 */
[----:B------:R-:W-:Y:S02]  /*1860*/  IADD3.X R19, PT, PT, R19, -0x1, RZ, P0, !PT ;  /* 0xffffffff13137810 */ /* 0x000fe400007fe4ff */
[----:B------:R-:W-:-:S02]  /*1870*/  ISETP.NE.U32.AND P0, PT, R26, RZ, PT ;  /* 0x000000ff1a00720c */ /* 0x000fc40003f05070 */
[----:B0-----:R-:W-:Y:S02]  /*1880*/  IADD3 R6, P1, PT, R22, 0x20, RZ ;  /* 0x0000002016067810 */ /* 0x001fe40007f3e0ff */
[----:B------:R-:W-:Y:S02]  /*1890*/  ISETP.NE.AND.EX P0, PT, R19, RZ, PT, P0 ;  /* 0x000000ff1300720c */ /* 0x000fe40003f05300 */
[----:B------:R-:W-:Y:S02]  /*18a0*/  IADD3.X R7, PT, PT, RZ, R2, RZ, P1, !PT ;  /* 0x00000002ff077210 */ /* 0x000fe40000ffe4ff */
[----:B------:R-:W-:Y:S01]  /*18b0*/  P2R R31, PR, RZ, 0x1 ;  /* 0x00000001ff1f7803 */ /* 0x000fe20000000000 */
[----:B--2---:R1:W-:Y:S04]  /*18c0*/  ST.E.64 desc[UR36][R24.64+0x3e90], R4 ;  /* 0x003e900418007985 */ /* 0x0043e8000c101b24 */
[----:B---3--:R0:W-:Y:S04]  /*18d0*/  STL.128 [R1+0x20], R8 ;  /* 0x0000200801007387 */ /* 0x0081e80000100c00 */
[----:B------:R0:W-:Y:S01]  /*18e0*/  STL.128 [R1+0x30], R12 ;  /* 0x0000300c01007387 */ /* 0x0001e20000100c00 */
[----:B-1----:R-:W-:-:S02]  /*18f0*/  IMAD.U32 R4, RZ, RZ, UR4 ;  /* 0x00000004ff047e24 */ /* 0x002fc4000f8e00ff */
[----:B----4-:R-:W-:-:S07]  /*1900*/  IMAD.U32 R5, RZ, RZ, UR5 ;  /* 0x00000005ff057e24 */ /* 0x010fce000f8e00ff */
[----:B------:R-:W-:-:S07]  /*1910*/  LEPC R20, `(.L_x_102) ;  /* 0x000000001014794e */ /* 0x000fce0000000000 */
[----:B0-----:R-:W-:Y:S05]  /*1920*/  CALL.ABS.NOINC R36 ;  /* 0x0000000024007343 */ /* 0x001fea0003c00000 */
.L_x_102:
[----:B------:R-:W-:Y:S02]  /*1930*/  ISETP.NE.AND P6, PT, R31, RZ, PT ;  /* 0x000000ff1f00720c */ /* 0x000fe40003fc5270 */
[----:B------:R-:W-:Y:S02]  /*1940*/  IADD3 R32, P0, PT, R32, 0x8, RZ ;  /* 0x0000000820207810 */ /* 0x000fe40007f1e0ff */
[----:B------:R-:W-:Y:S02]  /*1950*/  IADD3 R28, P1, PT, R28, 0x28, RZ ;  /* 0x000000281c1c7810 */ /* 0x000fe40007f3e0ff */
[----:B------:R-:W-:Y:S01]  /*1960*/  IADD3 R0, P3, PT, R24, 0x8, RZ ;  /* 0x0000000818007810 */ /* 0x000fe20007f7e0ff */
[----:B------:R-:W-:Y:S01]  /*1970*/  IMAD.X R33, RZ, RZ, R33, P0 ;  /* 0x000000ffff217224 */ /* 0x000fe200000e0621 */
[----:B------:R-:W-:Y:S01]  /*1980*/  IADD3 R30, P2, PT, R30, 0x1, RZ ;  /* 0x000000011e1e7810 */ /* 0x000fe20007f5e0ff */
[----:B------:R-:W-:Y:S02]  /*1990*/  IMAD.X R29, RZ, RZ, R29, P1 ;  /* 0x000000ffff1d7224 */ /* 0x000fe400008e061d */
[----:B------:R-:W-:-:S02]  /*19a0*/  IMAD.X R31, RZ, RZ, R25, P3 ;  /* 0x000000ffff1f7224 */ /* 0x000fc400018e0619 */
[----:B------:R-:W-:Y:S01]  /*19b0*/  IMAD.X R27, RZ, RZ, R27, P2 ;  /* 0x000000ffff1b7224 */ /* 0x000fe200010e061b */
[----:B------:R-:W-:Y:S07]  /*19c0*/  @P6 BRA `(.L_x_103) ;  /* 0xfffffffc004c6947 */ /* 0x000fee000383ffff */
.L_x_94:
[----:B------:R-:W-:Y:S05]  /*19d0*/  BSYNC.RECONVERGENT B7 ;  /* 0x0000000000077941 */ /* 0x000fea0003800200 */
.L_x_93:
[----:B------:R-:W0:Y:S02]  /*19e0*/  LDCU.64 UR4, c[0x0][0x390] ;  /* 0x00007200ff0477ac */ /* 0x000e240008000a00 */
[----:B0-----:R-:W-:-:S04]  /*19f0*/  UIADD3 UR4, UP0, UPT, UR4, -0x1, URZ ;  /* 0xffffffff04047890 */ /* 0x001fc8000ff1e0ff */
[----:B------:R-:W-:Y:S02]  /*1a00*/  UIADD3.X UR5, UPT, UPT, UR5, -0x1, URZ, UP0, !UPT ;  /* 0xffffffff05057890 */ /* 0x000fe400087fe4ff */
[----:B------:R-:W-:-:S04]  /*1a10*/  ISETP.LT.U32.AND P0, PT, R34, UR4, PT ;  /* 0x0000000422007c0c */ /* 0x000fc8000bf01070 */
[----:B------:R-:W-:-:S04]  /*1a20*/  MOV R0, UR5 ;  /* 0x0000000500007c02 */ /* 0x000fc80008000f00 */
[----:B------:R-:W-:-:S13]  /*1a30*/  ISETP.GT.U32.AND.EX P0, PT, R0, RZ, PT, P0 ;  /* 0x000000ff0000720c */ /* 0x000fda0003f04100 */
[----:B------:R-:W-:Y:S05]  /*1a40*/  @!P0 BRA `(.L_x_104) ;  /* 0x0000000000208947 */ /* 0x000fea0003800000 */
[----:B------:R-:W0:Y:S01]  /*1a50*/  LDC.64 R2, c[0x0][0x380] ;  /* 0x0000e000ff027b82 */ /* 0x000e220000000a00 */
[----:B------:R-:W-:Y:S01]  /*1a60*/  UMOV UR4, URZ ;  /* 0x000000ff00047c82 */ /* 0x000fe20008000000 */
[----:B0-----:R-:W-:-:S04]  /*1a70*/  IMAD.WIDE.U32 R34, R34, 0x7d10, R2 ;  /* 0x00007d1022227825 */ /* 0x001fc800078e0002 */
[----:B------:R-:W-:Y:S01]  /*1a80*/  VIADD R35, R35, UR4 ;  /* 0x0000000423237c36 */ /* 0x000fe20008000000 */
[----:B------:R-:W-:-:S05]  /*1a90*/  IADD3 R2, P0, PT, R34, 0x7d10, RZ ;  /* 0x00007d1022027810 */ /* 0x000fca0007f1e0ff */
[----:B------:R-:W-:-:S05]  /*1aa0*/  IMAD.X R3, RZ, RZ, R35, P0 ;  /* 0x000000ffff037224 */ /* 0x000fca00000e0623 */
[----:B------:R-:W-:Y:S01]  /*1ab0*/  STG.E.64 desc[UR36][R34.64+0x3e88], R2 ;  /* 0x003e880222007986 */ /* 0x000fe2000c101b24 */
[----:B------:R-:W-:Y:S05]  /*1ac0*/  EXIT ;  /* 0x000000000000794d */ /* 0x000fea0003800000 */
.L_x_104:
[----:B------:R-:W0:Y:S01]  /*1ad0*/  LDC.64 R2, c[0x0][0x380] ;  /* 0x0000e000ff027b82 */ /* 0x000e220000000a00 */
[----:B------:R-:W-:Y:S01]  /*1ae0*/  UMOV UR4, URZ ;  /* 0x000000ff00047c82 */ /* 0x000fe20008000000 */
[----:B0-----:R-:W-:-:S04]  /*1af0*/  IMAD.WIDE.U32 R2, R34, 0x7d10, R2 ;  /* 0x00007d1022027825 */ /* 0x001fc800078e0002 */
[----:B------:R-:W-:-:S05]  /*1b00*/  VIADD R3, R3, UR4 ;  /* 0x0000000403037c36 */ /* 0x000fca0008000000 */
[----:B------:R-:W-:Y:S01]  /*1b10*/  STG.E.64 desc[UR36][R2.64+0x3e88], RZ ;  /* 0x003e88ff02007986 */ /* 0x000fe2000c101b24 */
[----:B------:R-:W-:Y:S05]  /*1b20*/  EXIT ;  /* 0x000000000000794d */ /* 0x000fea0003800000 */
.L_x_105:
        /* <DEDUP_REMOVED lines=13> */
.L_x_176:


//--------------------- .text._Z26parallel_push_queue_updatemm --------------------------
	.section	.text._Z26parallel_push_queue_updatemm,"ax",@progbits
	.align	128
        .global         _Z26parallel_push_queue_updatemm
        .type           _Z26parallel_push_queue_updatemm,@function
        .size           _Z26parallel_push_queue_updatemm,(.L_x_177 - _Z26parallel_push_queue_updatemm)
        .other          _Z26parallel_push_queue_updatemm,@"STO_CUDA_ENTRY STV_DEFAULT"
_Z26parallel_push_queue_updatemm:
.text._Z26parallel_push_queue_updatemm:
[----:B------:R-:W-:Y:S08]  /*0000*/  LDC R1, c[0x0][0x37c] ;  /* 0x0000df00ff017b82 */ /* 0x000ff00000000800 */
[----:B------:R-:W0:Y:S01]  /*0010*/  LDC.64 R4, c[0x4][0x8] ;  /* 0x01000200ff047b82 */ /* 0x000e220000000a00 */
[----:B------:R-:W0:Y:S01]  /*0020*/  LDCU.64 UR4, c[0x0][0x358] ;  /* 0x00006b00ff0477ac */ /* 0x000e220008000a00 */
[----:B------:R-:W1:Y:S01]  /*0030*/  LDCU.64 UR6, c[0x0][0x380] ;  /* 0x00007000ff0677ac */ /* 0x000e620008000a00 */
[----:B0-----:R-:W1:Y:S04]  /*0040*/  LDG.E.64 R2, desc[UR4][R4.64+0x8] ;  /* 0x0000080404027981 */ /* 0x001e68000c1e1b00 */
[----:B------:R-:W2:Y:S04]  /*0050*/  LDG.E.64 R8, desc[UR4][R4.64] ;  /* 0x0000000404087981 */ /* 0x000ea8000c1e1b00 */
[----:B------:R-:W3:Y:S01]  /*0060*/  LDG.E.64 R6, desc[UR4][R4.64+0x10] ;  /* 0x0000100404067981 */ /* 0x000ee2000c1e1b00 */
[----:B-1----:R-:W-:-:S04]  /*0070*/  IADD3 R14, P0, PT, R2, UR6, RZ ;  /* 0x00000006020e7c10 */ /* 0x002fc8000ff1e0ff */
[----:B------:R-:W-:-:S04]  /*0080*/  IADD3.X R15, PT, PT, R3, UR7, RZ, P0, !PT ;  /* 0x00000007030f7c10 */ /* 0x000fc800087fe4ff */
[--C-:B------:R-:W-:Y:S02]  /*0090*/  SHF.R.U32.HI R17, RZ, 0x4, R15.reuse ;  /* 0x00000004ff117819 */ /* 0x100fe4000001160f */
[----:B------:R-:W-:-:S03]  /*00a0*/  SHF.R.U64 R13, R14, 0x4, R15 ;  /* 0x000000040e0d7819 */ /* 0x000fc6000000120f */
[----:B------:R-:W-:-:S04]  /*00b0*/  IMAD.WIDE.U32 R2, R17, 0x5e353f7d, RZ ;  /* 0x5e353f7d11027825 */ /* 0x000fc800078e00ff */
[----:B------:R-:W-:-:S04]  /*00c0*/  IMAD.WIDE.U32 R10, P0, R13, 0x20c49ba, R2 ;  /* 0x020c49ba0d0a7825 */ /* 0x000fc80007800002 */
[----:B------:R-:W-:-:S04]  /*00d0*/  IMAD.WIDE.U32 R2, R13, 0x5e353f7d, RZ ;  /* 0x5e353f7d0d027825 */ /* 0x000fc800078e00ff */
[----:B------:R-:W-:Y:S01]  /*00e0*/  IMAD.X R13, RZ, RZ, RZ, P0 ;  /* 0x000000ffff0d7224 */ /* 0x000fe200000e06ff */
[----:B------:R-:W-:Y:S01]  /*00f0*/  IADD3 RZ, P0, PT, R3, R10, RZ ;  /* 0x0000000a03ff7210 */ /* 0x000fe20007f1e0ff */
[----:B------:R-:W-:Y:S01]  /*0100*/  IMAD.MOV.U32 R12, RZ, RZ, R11 ;  /* 0x000000ffff0c7224 */ /* 0x000fe200078e000b */
[----:B------:R-:W0:Y:S03]  /*0110*/  LDC.64 R2, c[0x4][0x18] ;  /* 0x01000600ff027b82 */ /* 0x000e260000000a00 */
[----:B------:R-:W-:Y:S01]  /*0120*/  IMAD.WIDE.U32.X R10, R17, 0x20c49ba, R12, P0 ;  /* 0x020c49ba110a7825 */ /* 0x000fe200000e040c */
[----:B--2---:R-:W-:-:S03]  /*0130*/  ISETP.NE.U32.AND P0, PT, R8, -0x1, PT ;  /* 0xffffffff0800780c */ /* 0x004fc60003f05070 */
[----:B------:R-:W-:Y:S01]  /*0140*/  IMAD R13, R11, -0x7d0, RZ ;  /* 0xfffff8300b0d7824 */ /* 0x000fe200078e02ff */
[----:B------:R-:W-:Y:S01]  /*0150*/  ISETP.NE.AND.EX P0, PT, R9, -0x1, PT, P0 ;  /* 0xffffffff0900780c */ /* 0x000fe20003f05300 */
[----:B------:R-:W-:Y:S01]  /*0160*/  IMAD.WIDE.U32 R8, R10, -0x7d0, R14 ;  /* 0xfffff8300a087825 */ /* 0x000fe200078e000e */
[----:B---3--:R-:W-:-:S03]  /*0170*/  IADD3 R14, P1, PT, R6, UR6, RZ ;  /* 0x00000006060e7c10 */ /* 0x008fc6000ff3e0ff */
[----:B------:R-:W-:Y:S01]  /*0180*/  IMAD.MOV.U32 R12, RZ, RZ, R8 ;  /* 0x000000ffff0c7224 */ /* 0x000fe200078e0008 */
[----:B------:R-:W-:Y:S02]  /*0190*/  IADD3 R13, PT, PT, R9, -R10, R13 ;  /* 0x8000000a090d7210 */ /* 0x000fe40007ffe00d */
[----:B------:R-:W-:Y:S01]  /*01a0*/  IADD3.X R15, PT, PT, R7, UR7, RZ, P1, !PT ;  /* 0x00000007070f7c10 */ /* 0x000fe20008ffe4ff */
[----:B------:R-:W1:Y:S02]  /*01b0*/  LDCU.64 UR6, c[0x0][0x388] ;  /* 0x00007100ff0677ac */ /* 0x000e640008000a00 */
[----:B------:R2:W-:Y:S04]  /*01c0*/  STG.E.64 desc[UR4][R4.64+0x8], R12 ;  /* 0x0000080c04007986 */ /* 0x0005e8000c101b04 */
[----:B------:R-:W-:Y:S04]  /*01d0*/  @!P0 STG.E.64 desc[UR4][R4.64], RZ ;  /* 0x000000ff04008986 */ /* 0x000fe8000c101b04 */
[----:B------:R3:W-:Y:S04]  /*01e0*/  STG.E.64 desc[UR4][R4.64+0x10], R14 ;  /* 0x0000100e04007986 */ /* 0x0007e8000c101b04 */
[----:B0-----:R-:W1:Y:S04]  /*01f0*/  LDG.E.64 R8, desc[UR4][R2.64+0x8] ;  /* 0x0000080402087981 */ /* 0x001e68000c1e1b00 */
[----:B------:R-:W4:Y:S04]  /*0200*/  LDG.E.64 R6, desc[UR4][R2.64] ;  /* 0x0000000402067981 */ /* 0x000f28000c1e1b00 */
[----:B------:R-:W5:Y:S01]  /*0210*/  LDG.E.64 R10, desc[UR4][R2.64+0x10] ;  /* 0x00001004020a7981 */ /* 0x000f62000c1e1b00 */
[----:B-1----:R-:W-:-:S04]  /*0220*/  IADD3 R18, P0, PT, R8, UR6, RZ ;  /* 0x0000000608127c10 */ /* 0x002fc8000ff1e0ff */
[----:B------:R-:W-:-:S05]  /*0230*/  IADD3.X R19, PT, PT, R9, UR7, RZ, P0, !PT ;  /* 0x0000000709137c10 */ /* 0x000fca00087fe4ff */
[----:B------:R-:W-:-:S04]  /*0240*/  IMAD.WIDE.U32 R8, R19, 0x79b4b02f, RZ ;  /* 0x79b4b02f13087825 */ /* 0x000fc800078e00ff */
[----:B------:R-:W-:-:S04]  /*0250*/  IMAD.WIDE.U32 R16, P0, R18, -0x204dc4f7, R8 ;  /* 0xdfb23b0912107825 */ /* 0x000fc80007800008 */
[----:B------:R-:W-:-:S04]  /*0260*/  IMAD.WIDE.U32 R8, R18, 0x79b4b02f, RZ ;  /* 0x79b4b02f12087825 */ /* 0x000fc800078e00ff */
[----:B--2---:R-:W-:Y:S01]  /*0270*/  IMAD.X R13, RZ, RZ, RZ, P0 ;  /* 0x000000ffff0d7224 */ /* 0x004fe200000e06ff */
[----:B------:R-:W-:Y:S01]  /*0280*/  IADD3 RZ, P1, PT, R9, R16, RZ ;  /* 0x0000001009ff7210 */ /* 0x000fe20007f3e0ff */
[----:B------:R-:W-:Y:S01]  /*0290*/  IMAD.MOV.U32 R12, RZ, RZ, R17 ;  /* 0x000000ffff0c7224 */ /* 0x000fe200078e0011 */
[----:B----4-:R-:W-:-:S03]  /*02a0*/  ISETP.NE.U32.AND P0, PT, R6, -0x1, PT ;  /* 0xffffffff0600780c */ /* 0x010fc60003f05070 */
[----:B---3--:R-:W-:Y:S01]  /*02b0*/  IMAD.WIDE.U32.X R4, R19, -0x204dc4f7, R12, P1 ;  /* 0xdfb23b0913047825 */ /* 0x008fe200008e040c */
[----:B------:R-:W-:Y:S02]  /*02c0*/  ISETP.NE.AND.EX P0, PT, R7, -0x1, PT, P0 ;  /* 0xffffffff0700780c */ /* 0x000fe40003f05300 */
[----:B-----5:R-:W-:Y:S02]  /*02d0*/  IADD3 R6, P1, PT, R10, UR6, RZ ;  /* 0x000000060a067c10 */ /* 0x020fe4000ff3e0ff */
[--C-:B------:R-:W-:Y:S02]  /*02e0*/  SHF.R.U64 R9, R4, 0x11, R5.reuse ;  /* 0x0000001104097819 */ /* 0x100fe40000001205 */
[----:B------:R-:W-:Y:S02]  /*02f0*/  SHF.R.U32.HI R0, RZ, 0x11, R5 ;  /* 0x00000011ff007819 */ /* 0x000fe40000011605 */
[----:B------:R-:W-:Y:S01]  /*0300*/  IADD3.X R7, PT, PT, R11, UR7, RZ, P1, !PT ;  /* 0x000000070b077c10 */ /* 0x000fe20008ffe4ff */
[----:B------:R-:W-:-:S04]  /*0310*/  IMAD.WIDE.U32 R4, R9, -0x249f0, R18 ;  /* 0xfffdb61009047825 */ /* 0x000fc800078e0012 */
[----:B------:R-:W-:Y:S01]  /*0320*/  IMAD R0, R0, -0x249f0, RZ ;  /* 0xfffdb61000007824 */ /* 0x000fe200078e02ff */
[----:B------:R-:W-:Y:S04]  /*0330*/  @!P0 STG.E.64 desc[UR4][R2.64], RZ ;  /* 0x000000ff02008986 */ /* 0x000fe8000c101b04 */
[----:B------:R-:W-:Y:S01]  /*0340*/  IADD3 R5, PT, PT, R5, -R9, R0 ;  /* 0x8000000905057210 */ /* 0x000fe20007ffe000 */
[----:B------:R-:W-:Y:S04]  /*0350*/  STG.E.64 desc[UR4][R2.64+0x10], R6 ;  /* 0x0000100602007986 */ /* 0x000fe8000c101b04 */
[----:B------:R-:W-:Y:S01]  /*0360*/  STG.E.64 desc[UR4][R2.64+0x8], R4 ;  /* 0x0000080402007986 */ /* 0x000fe2000c101b04 */
[----:B------:R-:W-:Y:S05]  /*0370*/  EXIT ;  /* 0x000000000000794d */ /* 0x000fea0003800000 */
.L_x_106:
        /* <DEDUP_REMOVED lines=16> */
.L_x_177:


//--------------------- .text._Z51parallel_push_edge_preallocate_list_to_device_queueP10edge_blockPP18adjacency_sentinelPmm --------------------------
	.section	.text._Z51parallel_push_edge_preallocate_list_to_device_queueP10edge_blockPP18adjacency_sentinelPmm,"ax",@progbits
	.align	128
        .global         _Z51parallel_push_edge_preallocate_list_to_device_queueP10edge_blockPP18adjacency_sentinelPmm
        .type           _Z51parallel_push_edge_preallocate_list_to_device_queueP10edge_blockPP18adjacency_sentinelPmm,@function
        .size           _Z51parallel_push_edge_preallocate_list_to_device_queueP10edge_blockPP18adjacency_sentinelPmm,(.L_x_178 - _Z51parallel_push_edge_preallocate_list_to_device_queueP10edge_blockPP18adjacency_sentinelPmm)
        .other          _Z51parallel_push_edge_preallocate_list_to_device_queueP10edge_blockPP18adjacency_sentinelPmm,@"STO_CUDA_ENTRY STV_DEFAULT"
_Z51parallel_push_edge_preallocate_list_to_device_queueP10edge_blockPP18adjacency_sentinelPmm:
.text._Z51parallel_push_edge_preallocate_list_to_device_queueP10edge_blockPP18adjacency_sentinelPmm:
[----:B------:R-:W0:Y:S01]  /*0000*/  LDC R1, c[0x0][0x37c] ;  /* 0x0000df00ff017b82 */ /* 0x000e220000000800 */
[----:B------:R-:W1:Y:S01]  /*0010*/  S2R R3, SR_TID.X ;  /* 0x0000000000037919 */ /* 0x000e620000002100 */
[----:B------:R-:W2:Y:S06]  /*0020*/  LDCU UR5, c[0x0][0x2fc] ;  /* 0x00005f80ff0577ac */ /* 0x000eac0008000800 */
[----:B------:R-:W1:Y:S01]  /*0030*/  S2UR UR6, SR_CTAID.X ;  /* 0x00000000000679c3 */ /* 0x000e620000002500 */
[----:B0-----:R-:W-:Y:S01]  /*0040*/  VIADD R1, R1, 0xfffffff0 ;  /* 0xfffffff001017836 */ /* 0x001fe20000000000 */
[----:B------:R-:W0:Y:S01]  /*0050*/  LDCU.64 UR8, c[0x0][0x398] ;  /* 0x00007300ff0877ac */ /* 0x000e220008000a00 */
[----:B------:R-:W3:Y:S05]  /*0060*/  LDCU UR4, c[0x0][0x2f8] ;  /* 0x00005f00ff0477ac */ /* 0x000eea0008000800 */
[----:B------:R-:W1:Y:S01]  /*0070*/  LDC R16, c[0x0][0x360] ;  /* 0x0000d800ff107b82 */ /* 0x000e620000000800 */
[----:B---3--:R-:W-:-:S05]  /*0080*/  IADD3 R2, P1, PT, R1, UR4, RZ ;  /* 0x0000000401027c10 */ /* 0x008fca000ff3e0ff */
[----:B--2---:R-:W-:Y:S02]  /*0090*/  IMAD.X R22, RZ, RZ, UR5, P1 ;  /* 0x00000005ff167e24 */ /* 0x004fe400088e06ff */
[----:B-1----:R-:W-:-:S05]  /*00a0*/  IMAD R16, R16, UR6, R3 ;  /* 0x0000000610107c24 */ /* 0x002fca000f8e0203 */
[----:B0-----:R-:W-:-:S04]  /*00b0*/  ISETP.GE.U32.AND P0, PT, R16, UR8, PT ;  /* 0x0000000810007c0c */ /* 0x001fc8000bf06070 */
[----:B------:R-:W-:-:S13]  /*00c0*/  ISETP.GE.U32.AND.EX P0, PT, RZ, UR9, PT, P0 ;  /* 0x00000009ff007c0c */ /* 0x000fda000bf06100 */
[----:B------:R-:W-:Y:S05]  /*00d0*/  @P0 EXIT ;  /* 0x000000000000094d */ /* 0x000fea0003800000 */
[----:B------:R-:W0:Y:S01]  /*00e0*/  LDC.64 R18, c[0x0][0x380] ;  /* 0x0000e000ff127b82 */ /* 0x000e220000000a00 */
[----:B------:R-:W-:Y:S01]  /*00f0*/  UMOV UR4, URZ ;  /* 0x000000ff00047c82 */ /* 0x000fe20008000000 */
[----:B------:R-:W-:Y:S01]  /*0100*/  IMAD.MOV.U32 R17, RZ, RZ, RZ ;  /* 0x000000ffff117224 */ /* 0x000fe200078e00ff */
[----:B------:R-:W-:Y:S01]  /*0110*/  MOV R0, 0x278 ;  /* 0x0000027800007802 */ /* 0x000fe20000000f00 */
[----:B------:R-:W-:Y:S01]  /*0120*/  IMAD.MOV.U32 R6, RZ, RZ, R2 ;  /* 0x000000ffff067224 */ /* 0x000fe200078e0002 */
[----:B------:R-:W1:Y:S01]  /*0130*/  LDCU.64 UR36, c[0x0][0x358] ;  /* 0x00006b00ff2477ac */ /* 0x000e620008000a00 */
[----:B------:R-:W-:Y:S02]  /*0140*/  IMAD.MOV.U32 R7, RZ, RZ, R22 ;  /* 0x000000ffff077224 */ /* 0x000fe400078e0016 */
[----:B------:R2:W3:Y:S01]  /*0150*/  LDC.64 R8, c[0x4][R0] ;  /* 0x0100000000087b82 */ /* 0x0004e20000000a00 */
[----:B0-----:R-:W-:-:S04]  /*0160*/  IMAD.WIDE.U32 R18, R16, 0x60, R18 ;  /* 0x0000006010127825 */ /* 0x001fc800078e0012 */
[----:B------:R-:W-:Y:S01]  /*0170*/  VIADD R19, R19, UR4 ;  /* 0x0000000413137c36 */ /* 0x000fe20008000000 */
[----:B------:R-:W0:Y:S04]  /*0180*/  LDCU.64 UR4, c[0x4][0x1e8] ;  /* 0x01003d00ff0477ac */ /* 0x000e280008000a00 */
[----:B------:R2:W-:Y:S01]  /*0190*/  STL.128 [R1], R16 ;  /* 0x0000001001007387 */ /* 0x0005e20000100c00 */
[----:B0-----:R-:W-:Y:S01]  /*01a0*/  IMAD.U32 R4, RZ, RZ, UR4 ;  /* 0x00000004ff047e24 */ /* 0x001fe2000f8e00ff */
[----:B-1-3--:R-:W-:-:S07]  /*01b0*/  MOV R5, UR5 ;  /* 0x0000000500057c02 */ /* 0x00afce0008000f00 */
[----:B------:R-:W-:-:S07]  /*01c0*/  LEPC R20, `(.L_x_107) ;  /* 0x000000001014794e */ /* 0x000fce0000000000 */
[----:B--2---:R-:W-:Y:S05]  /*01d0*/  CALL.ABS.NOINC R8 ;  /* 0x0000000008007343 */ /* 0x004fea0003c00000 */
.L_x_107:
[----:B------:R-:W0:Y:S01]  /*01e0*/  LDC.64 R12, c[0x4][0x18] ;  /* 0x01000600ff0c7b82 */ /* 0x000e220000000a00 */
[----:B------:R-:W1:Y:S01]  /*01f0*/  LDCU.64 UR4, c[0x0][0x398] ;  /* 0x00007300ff0477ac */ /* 0x000e620008000a00 */
[----:B0-----:R-:W1:Y:S04]  /*0200*/  LDG.E.64 R10, desc[UR36][R12.64+0x8] ;  /* 0x000008240c0a7981 */ /* 0x001e68000c1e1b00 */
[----:B------:R-:W2:Y:S04]  /*0210*/  LDG.E.64 R4, desc[UR36][R12.64+0x10] ;  /* 0x000010240c047981 */ /* 0x000ea8000c1e1b00 */
[----:B------:R-:W3:Y:S01]  /*0220*/  LDG.E.64 R8, desc[UR36][R12.64] ;  /* 0x000000240c087981 */ /* 0x000ee2000c1e1b00 */
[----:B-1----:R-:W-:-:S04]  /*0230*/  IADD3 R6, P0, PT, R10, UR4, RZ ;  /* 0x000000040a067c10 */ /* 0x002fc8000ff1e0ff */
[----:B------:R-:W-:-:S05]  /*0240*/  IADD3.X R7, PT, PT, R11, UR5, RZ, P0, !PT ;  /* 0x000000050b077c10 */ /* 0x000fca00087fe4ff */
[----:B------:R-:W-:-:S04]  /*0250*/  IMAD.WIDE.U32 R14, R7, 0x79b4b02f, RZ ;  /* 0x79b4b02f070e7825 */ /* 0x000fc800078e00ff */
[----:B------:R-:W-:-:S04]  /*0260*/  IMAD.WIDE.U32 R20, P0, R6, -0x204dc4f7, R14 ;  /* 0xdfb23b0906147825 */ /* 0x000fc8000780000e */
[----:B------:R-:W-:Y:S01]  /*0270*/  IMAD.WIDE.U32 R14, R6, 0x79b4b02f, RZ ;  /* 0x79b4b02f060e7825 */ /* 0x000fe200078e00ff */
[----:B------:R-:W-:-:S03]  /*0280*/  MOV R24, R21 ;  /* 0x0000001500187202 */ /* 0x000fc60000000f00 */
[----:B------:R-:W-:Y:S01]  /*0290*/  IMAD.X R25, RZ, RZ, RZ, P0 ;  /* 0x000000ffff197224 */ /* 0x000fe200000e06ff */
[----:B------:R-:W-:-:S05]  /*02a0*/  IADD3 RZ, P0, PT, R15, R20, RZ ;  /* 0x000000140fff7210 */ /* 0x000fca0007f1e0ff */
[----:B------:R-:W-:Y:S01]  /*02b0*/  IMAD.WIDE.U32.X R14, R7, -0x204dc4f7, R24, P0 ;  /* 0xdfb23b09070e7825 */ /* 0x000fe200000e0418 */
[----:B--2---:R-:W-:-:S04]  /*02c0*/  IADD3 R0, P0, PT, -R4, 0x249f0, RZ ;  /* 0x000249f004007810 */ /* 0x004fc80007f1e1ff */
[----:B------:R-:W-:Y:S01]  /*02d0*/  SHF.R.U64 R3, R14, 0x11, R15 ;  /* 0x000000110e037819 */ /* 0x000fe2000000120f */
[----:B------:R-:W-:Y:S01]  /*02e0*/  IMAD.X R4, RZ, RZ, ~R5, P0 ;  /* 0x000000ffff047224 */ /* 0x000fe200000e0e05 */
[----:B------:R-:W-:Y:S02]  /*02f0*/  SHF.R.U32.HI R14, RZ, 0x11, R15 ;  /* 0x00000011ff0e7819 */ /* 0x000fe4000001160f */
[----:B------:R-:W-:Y:S01]  /*0300*/  ISETP.GE.U32.AND P0, PT, R0, UR4, PT ;  /* 0x0000000400007c0c */ /* 0x000fe2000bf06070 */
[----:B------:R-:W-:-:S03]  /*0310*/  IMAD.WIDE.U32 R6, R3, -0x249f0, R6 ;  /* 0xfffdb61003067825 */ /* 0x000fc600078e0006 */
[----:B------:R-:W-:Y:S01]  /*0320*/  ISETP.GE.U32.AND.EX P0, PT, R4, UR5, PT, P0 ;  /* 0x0000000504007c0c */ /* 0x000fe2000bf06100 */
[----:B------:R-:W-:Y:S01]  /*0330*/  IMAD R14, R14, -0x249f0, RZ ;  /* 0xfffdb6100e0e7824 */ /* 0x000fe200078e02ff */
[----:B---3--:R-:W-:-:S04]  /*0340*/  ISETP.NE.U32.AND P1, PT, R6, R8, PT ;  /* 0x000000080600720c */ /* 0x008fc80003f25070 */
[----:B------:R-:W-:-:S04]  /*0350*/  IADD3 R3, PT, PT, R7, -R3, R14 ;  /* 0x8000000307037210 */ /* 0x000fc80007ffe00e */
[----:B------:R-:W-:-:S13]  /*0360*/  ISETP.NE.AND.EX P1, PT, R3, R9, PT, P1 ;  /* 0x000000090300720c */ /* 0x000fda0003f25310 */
[----:B------:R-:W-:Y:S05]  /*0370*/  @P1 BRA P0, `(.L_x_108) ;  /* 0x00000000002c1947 */ /* 0x000fea0000000000 */
[----:B------:R-:W-:Y:S01]  /*0380*/  MOV R0, 0x278 ;  /* 0x0000027800007802 */ /* 0x000fe20000000f00 */
[----:B------:R0:W-:Y:S01]  /*0390*/  STL.128 [R1], R8 ;  /* 0x0000000801007387 */ /* 0x0001e20000100c00 */
[----:B------:R-:W1:Y:S01]  /*03a0*/  LDCU.64 UR4, c[0x4][0x1c8] ;  /* 0x01003900ff0477ac */ /* 0x000e620008000a00 */
[----:B------:R-:W-:Y:S01]  /*03b0*/  MOV R6, R2 ;  /* 0x0000000200067202 */ /* 0x000fe20000000f00 */
[----:B------:R0:W2:Y:S01]  /*03c0*/  LDC.64 R12, c[0x4][R0] ;  /* 0x01000000000c7b82 */ /* 0x0000a20000000a00 */
[----:B------:R-:W-:Y:S02]  /*03d0*/  IMAD.MOV.U32 R7, RZ, RZ, R22 ;  /* 0x000000ffff077224 */ /* 0x000fe400078e0016 */
[----:B-1----:R-:W-:Y:S02]  /*03e0*/  IMAD.U32 R4, RZ, RZ, UR4 ;  /* 0x00000004ff047e24 */ /* 0x002fe4000f8e00ff */
[----:B0-----:R-:W-:-:S07]  /*03f0*/  IMAD.U32 R5, RZ, RZ, UR5 ;  /* 0x00000005ff057e24 */ /* 0x001fce000f8e00ff */
[----:B------:R-:W-:-:S07]  /*0400*/  LEPC R20, `(.L_x_109) ;  /* 0x000000001014794e */ /* 0x000fce0000000000 */
[----:B--2---:R-:W-:Y:S05]  /*0410*/  CALL.ABS.NOINC R12 ;  /* 0x000000000c007343 */ /* 0x004fea0003c00000 */
.L_x_109:
[----:B------:R-:W-:Y:S05]  /*0420*/  EXIT ;  /* 0x000000000000794d */ /* 0x000fea0003800000 */
.L_x_108:
[----:B------:R-:W0:Y:S02]  /*0430*/  LDCU.64 UR4, c[0x4][0x18] ;  /* 0x01000300ff0477ac */ /* 0x000e240008000a00 */
[----:B0-----:R-:W-:-:S04]  /*0440*/  LEA R2, P0, R16, UR4, 0x3 ;  /* 0x0000000410027c11 */ /* 0x001fc8000f8018ff */
[----:B------:R-:W-:-:S05]  /*0450*/  LEA.HI.X R3, R16, UR5, RZ, 0x3, P0 ;  /* 0x0000000510037c11 */ /* 0x000fca00080f1cff */
[----:B------:R-:W-:Y:S01]  /*0460*/  STG.E.64 desc[UR36][R2.64+0x18], R18 ;  /* 0x0000181202007986 */ /* 0x000fe2000c101b24 */
[----:B------:R-:W-:Y:S05]  /*0470*/  EXIT ;  /* 0x000000000000794d */ /* 0x000fea0003800000 */
.L_x_110:
        /* <DEDUP_REMOVED lines=16> */
.L_x_178:


//--------------------- .text._Z53parallel_push_vertex_preallocate_list_to_device_queueP12vertex_blockPP18adjacency_sentinelm --------------------------
	.section	.text._Z53parallel_push_vertex_preallocate_list_to_device_queueP12vertex_blockPP18adjacency_sentinelm,"ax",@progbits
	.align	128
        .global         _Z53parallel_push_vertex_preallocate_list_to_device_queueP12vertex_blockPP18adjacency_sentinelm
        .type           _Z53parallel_push_vertex_preallocate_list_to_device_queueP12vertex_blockPP18adjacency_sentinelm,@function
        .size           _Z53parallel_push_vertex_preallocate_list_to_device_queueP12vertex_blockPP18adjacency_sentinelm,(.L_x_179 - _Z53parallel_push_vertex_preallocate_list_to_device_queueP12vertex_blockPP18adjacency_sentinelm)
        .other          _Z53parallel_push_vertex_preallocate_list_to_device_queueP12vertex_blockPP18adjacency_sentinelm,@"STO_CUDA_ENTRY STV_DEFAULT"
_Z53parallel_push_vertex_preallocate_list_to_device_queueP12vertex_blockPP18adjacency_sentinelm:
.text._Z53parallel_push_vertex_preallocate_list_to_device_queueP12vertex_blockPP18adjacency_sentinelm:
        /* <DEDUP_REMOVED lines=30> */
.L_x_111:
[----:B------:R-:W0:Y:S01]  /*01e0*/  LDC.64 R12, c[0x4][0x8] ;  /* 0x01000200ff0c7b82 */ /* 0x000e220000000a00 */
[----:B------:R-:W1:Y:S01]  /*01f0*/  LDCU.64 UR4, c[0x0][0x390] ;  /* 0x00007200ff0477ac */ /* 0x000e620008000a00 */
[----:B0-----:R-:W1:Y:S04]  /*0200*/  LDG.E.64 R10, desc[UR36][R12.64+0x8] ;  /* 0x000008240c0a7981 */ /* 0x001e68000c1e1b00 */
[----:B------:R-:W2:Y:S04]  /*0210*/  LDG.E.64 R4, desc[UR36][R12.64+0x10] ;  /* 0x000010240c047981 */ /* 0x000ea8000c1e1b00 */
[----:B------:R0:W3:Y:S01]  /*0220*/  LDG.E.64 R8, desc[UR36][R12.64] ;  /* 0x000000240c087981 */ /* 0x0000e2000c1e1b00 */
[----:B-1----:R-:W-:-:S04]  /*0230*/  IADD3 R6, P0, PT, R10, UR4, RZ ;  /* 0x000000040a067c10 */ /* 0x002fc8000ff1e0ff */
[----:B------:R-:W-:-:S04]  /*0240*/  IADD3.X R7, PT, PT, R11, UR5, RZ, P0, !PT ;  /* 0x000000050b077c10 */ /* 0x000fc800087fe4ff */
        /* <DEDUP_REMOVED lines=8> */
[----:B0-----:R-:W-:Y:S01]  /*02d0*/  IMAD.WIDE.U32.X R12, R17, 0x20c49ba, R24, P0 ;  /* 0x020c49ba110c7825 */ /* 0x001fe200000e0418 */
[----:B--2---:R-:W-:-:S03]  /*02e0*/  IADD3 R0, P0, PT, -R4, 0x7d0, RZ ;  /* 0x000007d004007810 */ /* 0x004fc60007f1e1ff */
[----:B------:R-:W-:Y:S02]  /*02f0*/  IMAD R13, R13, -0x7d0, RZ ;  /* 0xfffff8300d0d7824 */ /* 0x000fe400078e02ff */
[----:B------:R-:W-:-:S04]  /*0300*/  IMAD.WIDE.U32 R6, R12, -0x7d0, R6 ;  /* 0xfffff8300c067825 */ /* 0x000fc800078e0006 */
[----:B------:R-:W-:Y:S01]  /*0310*/  IMAD.X R4, RZ, RZ, ~R5, P0 ;  /* 0x000000ffff047224 */ /* 0x000fe200000e0e05 */
[----:B------:R-:W-:Y:S02]  /*0320*/  ISETP.GE.U32.AND P0, PT, R0, UR4, PT ;  /* 0x0000000400007c0c */ /* 0x000fe4000bf06070 */
[----:B------:R-:W-:Y:S02]  /*0330*/  IADD3 R13, PT, PT, R7, -R12, R13 ;  /* 0x8000000c070d7210 */ /* 0x000fe40007ffe00d */
[----:B---3--:R-:W-:Y:S02]  /*0340*/  ISETP.NE.U32.AND P1, PT, R6, R8, PT ;  /* 0x000000080600720c */ /* 0x008fe40003f25070 */
[----:B------:R-:W-:Y:S02]  /*0350*/  ISETP.GE.U32.AND.EX P0, PT, R4, UR5, PT, P0 ;  /* 0x0000000504007c0c */ /* 0x000fe4000bf06100 */
        /* <DEDUP_REMOVED lines=12> */
.L_x_113:
[----:B------:R-:W-:Y:S05]  /*0420*/  EXIT ;  /* 0x000000000000794d */ /* 0x000fea0003800000 */
.L_x_112:
[----:B------:R-:W0:Y:S02]  /*0430*/  LDCU.64 UR4, c[0x4][0x8] ;  /* 0x01000100ff0477ac */ /* 0x000e240008000a00 */
[----:B0-----:R-:W-:-:S04]  /*0440*/  LEA R2, P0, R16, UR4, 0x3 ;  /* 0x0000000410027c11 */ /* 0x001fc8000f8018ff */
[----:B------:R-:W-:-:S05]  /*0450*/  LEA.HI.X R3, R16, UR5, RZ, 0x3, P0 ;  /* 0x0000000510037c11 */ /* 0x000fca00080f1cff */
[----:B------:R-:W-:Y:S01]  /*0460*/  STG.E.64 desc[UR36][R2.64+0x18], R18 ;  /* 0x0000181202007986 */ /* 0x000fe2000c101b24 */
[----:B------:R-:W-:Y:S05]  /*0470*/  EXIT ;  /* 0x000000000000794d */ /* 0x000fea0003800000 */
.L_x_114:
        /* <DEDUP_REMOVED lines=16> */
.L_x_179:


//--------------------- .text._Z19data_structure_initv --------------------------
	.section	.text._Z19data_structure_initv,"ax",@progbits
	.align	128
        .global         _Z19data_structure_initv
        .type           _Z19data_structure_initv,@function
        .size           _Z19data_structure_initv,(.L_x_180 - _Z19data_structure_initv)
        .other          _Z19data_structure_initv,@"STO_CUDA_ENTRY STV_DEFAULT"
_Z19data_structure_initv:
.text._Z19data_structure_initv:
[----:B------:R-:W-:Y:S08]  /*0000*/  LDC R1, c[0x0][0x37c] ;  /* 0x0000df00ff017b82 */ /* 0x000ff00000000800 */
[----:B------:R-:W0:Y:S01]  /*0010*/  LDC.64 R2, c[0x4][0x8] ;  /* 0x01000200ff027b82 */ /* 0x000e220000000a00 */
[----:B------:R-:W0:Y:S01]  /*0020*/  LDCU.64 UR4, c[0x0][0x358] ;  /* 0x00006b00ff0477ac */ /* 0x000e220008000a00 */
[----:B------:R-:W-:-:S02]  /*0030*/  MOV R6, 0xffffffff ;  /* 0xffffffff00067802 */ /* 0x000fc40000000f00 */
[----:B------:R-:W-:-:S04]  /*0040*/  MOV R7, 0xffffffff ;  /* 0xffffffff00077802 */ /* 0x000fc80000000f00 */
[----:B------:R-:W1:Y:S01]  /*0050*/  LDC.64 R4, c[0x4][0x18] ;  /* 0x01000600ff047b82 */ /* 0x000e620000000a00 */
[----:B0-----:R-:W-:Y:S04]  /*0060*/  STG.E.64 desc[UR4][R2.64], R6 ;  /* 0x0000000602007986 */ /* 0x001fe8000c101b04 */
[----:B------:R-:W-:Y:S04]  /*0070*/  STG.E.64 desc[UR4][R2.64+0x8], R6 ;  /* 0x0000080602007986 */ /* 0x000fe8000c101b04 */
[----:B------:R-:W-:Y:S04]  /*0080*/  STG.E.64 desc[UR4][R2.64+0x10], RZ ;  /* 0x000010ff02007986 */ /* 0x000fe8000c101b04 */
[----:B-1----:R-:W-:Y:S04]  /*0090*/  STG.E.64 desc[UR4][R4.64], R6 ;  /* 0x0000000604007986 */ /* 0x002fe8000c101b04 */
[----:B------:R-:W-:Y:S04]  /*00a0*/  STG.E.64 desc[UR4][R4.64+0x8], R6 ;  /* 0x0000080604007986 */ /* 0x000fe8000c101b04 */
[----:B------:R-:W-:Y:S01]  /*00b0*/  STG.E.64 desc[UR4][R4.64+0x10], RZ ;  /* 0x000010ff04007986 */ /* 0x000fe2000c101b04 */
[----:B------:R-:W-:Y:S05]  /*00c0*/  EXIT ;  /* 0x000000000000794d */ /* 0x000fea0003800000 */
.L_x_115:
        /* <DEDUP_REMOVED lines=11> */
.L_x_180:


//--------------------- .text._Z44push_preallocate_list_to_device_queue_kernelP12vertex_blockP10edge_blockPP18adjacency_sentinelmPmm --------------------------
	.section	.text._Z44push_preallocate_list_to_device_queue_kernelP12vertex_blockP10edge_blockPP18adjacency_sentinelmPmm,"ax",@progbits
	.align	128
        .global         _Z44push_preallocate_list_to_device_queue_kernelP12vertex_blockP10edge_blockPP18adjacency_sentinelmPmm
        .type           _Z44push_preallocate_list_to_device_queue_kernelP12vertex_blockP10edge_blockPP18adjacency_sentinelmPmm,@function
        .size           _Z44push_preallocate_list_to_device_queue_kernelP12vertex_blockP10edge_blockPP18adjacency_sentinelmPmm,(.L_x_181 - _Z44push_preallocate_list_to_device_queue_kernelP12vertex_blockP10edge_blockPP18adjacency_sentinelmPmm)
        .other          _Z44push_preallocate_list_to_device_queue_kernelP12vertex_blockP10edge_blockPP18adjacency_sentinelmPmm,@"STO_CUDA_ENTRY STV_DEFAULT"
_Z44push_preallocate_list_to_device_queue_kernelP12vertex_blockP10edge_blockPP18adjacency_sentinelmPmm:
.text._Z44push_preallocate_list_to_device_queue_kernelP12vertex_blockP10edge_blockPP18adjacency_sentinelmPmm:
[----:B------:R-:W0:Y:S08]  /*0000*/  LDC R1, c[0x0][0x37c] ;  /* 0x0000df00ff017b82 */ /* 0x000e300000000800 */
[----:B------:R-:W1:Y:S01]  /*0010*/  LDC.64 R8, c[0x4][0x8] ;  /* 0x01000200ff087b82 */ /* 0x000e620000000a00 */
[----:B------:R-:W1:Y:S01]  /*0020*/  LDCU.64 UR36, c[0x0][0x358] ;  /* 0x00006b00ff2477ac */ /* 0x000e620008000a00 */
[----:B------:R-:W-:Y:S01]  /*0030*/  IMAD.MOV.U32 R14, RZ, RZ, -0x1 ;  /* 0xffffffffff0e7424 */ /* 0x000fe200078e00ff */
[----:B------:R-:W-:Y:S01]  /*0040*/  MOV R0, 0x278 ;  /* 0x0000027800007802 */ /* 0x000fe20000000f00 */
[----:B------:R-:W-:Y:S01]  /*0050*/  IMAD.MOV.U32 R15, RZ, RZ, -0x1 ;  /* 0xffffffffff0f7424 */ /* 0x000fe200078e00ff */
[----:B------:R-:W2:Y:S01]  /*0060*/  LDCU UR4, c[0x0][0x2f8] ;  /* 0x00005f00ff0477ac */ /* 0x000ea20008000800 */
[----:B0-----:R-:W-:Y:S01]  /*0070*/  VIADD R1, R1, 0xffffffd0 ;  /* 0xffffffd001017836 */ /* 0x001fe20000000000 */
[----:B------:R-:W-:Y:S01]  /*0080*/  CS2R R6, SRZ ;  /* 0x0000000000067805 */ /* 0x000fe2000001ff00 */
[----:B------:R-:W0:Y:S01]  /*0090*/  LDC.64 R10, c[0x4][0x18] ;  /* 0x01000600ff0a7b82 */ /* 0x000e220000000a00 */
[----:B------:R-:W3:Y:S01]  /*00a0*/  LDCU UR5, c[0x0][0x2fc] ;  /* 0x00005f80ff0577ac */ /* 0x000ee20008000800 */
[----:B------:R-:W4:Y:S06]  /*00b0*/  LDCU.64 UR6, c[0x4][0x1e0] ;  /* 0x01003c00ff0677ac */ /* 0x000f2c0008000a00 */
[----:B------:R0:W0:Y:S01]  /*00c0*/  LDC.64 R12, c[0x4][R0] ;  /* 0x01000000000c7b82 */ /* 0x0000220000000a00 */
[----:B--2---:R-:W-:Y:S01]  /*00d0*/  IADD3 R2, P0, PT, R1, UR4, RZ ;  /* 0x0000000401027c10 */ /* 0x004fe2000ff1e0ff */
[----:B-1----:R1:W-:Y:S03]  /*00e0*/  STG.E.64 desc[UR36][R8.64], R14 ;  /* 0x0000000e08007986 */ /* 0x0023e6000c101b24 */
[----:B------:R-:W-:Y:S01]  /*00f0*/  IADD3 R16, P1, PT, R2, 0x20, RZ ;  /* 0x0000002002107810 */ /* 0x000fe20007f3e0ff */
[----:B------:R1:W-:Y:S01]  /*0100*/  STG.E.64 desc[UR36][R8.64+0x8], R14 ;  /* 0x0000080e08007986 */ /* 0x0003e2000c101b24 */
[----:B---3--:R-:W-:-:S02]  /*0110*/  IMAD.X R17, RZ, RZ, UR5, P0 ;  /* 0x00000005ff117e24 */ /* 0x008fc400080e06ff */
[----:B----4-:R-:W-:Y:S01]  /*0120*/  IMAD.U32 R4, RZ, RZ, UR6 ;  /* 0x00000006ff047e24 */ /* 0x010fe2000f8e00ff */
[----:B0-----:R1:W-:Y:S01]  /*0130*/  STG.E.64 desc[UR36][R10.64], R14 ;  /* 0x0000000e0a007986 */ /* 0x0013e2000c101b24 */
[----:B------:R-:W-:Y:S02]  /*0140*/  IMAD.U32 R5, RZ, RZ, UR7 ;  /* 0x00000007ff057e24 */ /* 0x000fe4000f8e00ff */
[----:B------:R-:W-:Y:S01]  /*0150*/  IMAD.X R18, RZ, RZ, R17, P1 ;  /* 0x000000ffff127224 */ /* 0x000fe200008e0611 */
[----:B------:R1:W-:Y:S06]  /*0160*/  STG.E.64 desc[UR36][R10.64+0x8], R14 ;  /* 0x0000080e0a007986 */ /* 0x0003ec000c101b24 */
[----:B------:R-:W-:-:S07]  /*0170*/  LEPC R20, `(.L_x_116) ;  /* 0x000000001014794e */ /* 0x000fce0000000000 */
[----:B-1----:R-:W-:Y:S05]  /*0180*/  CALL.ABS.NOINC R12 ;  /* 0x000000000c007343 */ /* 0x002fea0003c00000 */
.L_x_116:
[----:B------:R-:W0:Y:S02]  /*0190*/  LDCU.64 UR4, c[0x0][0x398] ;  /* 0x00007300ff0477ac */ /* 0x000e240008000a00 */
[----:B0-----:R-:W-:-:S04]  /*01a0*/  UISETP.NE.U32.AND UP0, UPT, UR4, URZ, UPT ;  /* 0x000000ff0400728c */ /* 0x001fc8000bf05070 */
[----:B------:R-:W-:-:S09]  /*01b0*/  UISETP.NE.AND.EX UP0, UPT, UR5, URZ, UPT, UP0 ;  /* 0x000000ff0500728c */ /* 0x000fd2000bf05300 */
[----:B------:R-:W-:Y:S05]  /*01c0*/  BRA.U !UP0, `(.L_x_117) ;  /* 0x0000001d089c7547 */ /* 0x000fea000b800000 */
[----:B------:R-:W-:Y:S01]  /*01d0*/  UISETP.GE.U32.AND UP0, UPT, UR4, 0x4, UPT ;  /* 0x000000040400788c */ /* 0x000fe2000bf06070 */
[----:B------:R-:W-:Y:S01]  /*01e0*/  IMAD.MOV.U32 R19, RZ, RZ, RZ ;  /* 0x000000ffff137224 */ /* 0x000fe200078e00ff */
[----:B------:R-:W-:Y:S01]  /*01f0*/  ULOP3.LUT UR4, UR4, 0x3, URZ, 0xc0, !UPT ;  /* 0x0000000304047892 */ /* 0x000fe2000f8ec0ff */
[----:B------:R-:W-:Y:S01]  /*0200*/  IMAD.MOV.U32 R24, RZ, RZ, RZ ;  /* 0x000000ffff187224 */ /* 0x000fe200078e00ff */
[----:B------:R-:W-:Y:S01]  /*0210*/  UISETP.GE.U32.AND.EX UP0, UPT, UR5, URZ, UPT, UP0 ;  /* 0x000000ff0500728c */ /* 0x000fe2000bf06100 */
[----:B------:R-:W-:-:S03]  /*0220*/  IMAD.MOV.U32 R23, RZ, RZ, RZ ;  /* 0x000000ffff177224 */ /* 0x000fc600078e00ff */
[----:B------:R-:W-:-:S05]  /*0230*/  IMAD.U32 R22, RZ, RZ, UR4 ;  /* 0x00000004ff167e24 */ /* 0x000fca000f8e00ff */
[----:B------:R-:W-:Y:S05]  /*0240*/  BRA.U !UP0, `(.L_x_118) ;  /* 0x0000001508c47547 */ /* 0x000fea000b800000 */
[----:B------:R-:W0:Y:S01]  /*0250*/  LDCU.64 UR4, c[0x0][0x380] ;  /* 0x00007000ff0477ac */ /* 0x000e220008000a00 */
[----:B------:R-:W-:Y:S01]  /*0260*/  BSSY.RECONVERGENT B6, `(.L_x_119) ;  /* 0x000016c000067945 */ /* 0x000fe20003800200 */
[----:B------:R-:W-:Y:S01]  /*0270*/  IMAD.MOV.U32 R28, RZ, RZ, RZ ;  /* 0x000000ffff1c7224 */ /* 0x000fe200078e00ff */
[----:B------:R-:W1:Y:S01]  /*0280*/  LDCU.64 UR6, c[0x0][0x380] ;  /* 0x00007000ff0677ac */ /* 0x000e620008000a00 */
[----:B------:R-:W-:Y:S01]  /*0290*/  IMAD.MOV.U32 R27, RZ, RZ, RZ ;  /* 0x000000ffff1b7224 */ /* 0x000fe200078e00ff */
[----:B0-----:R-:W-:-:S04]  /*02a0*/  UIADD3 UR4, UP0, UPT, UR4, 0xfa20, URZ ;  /* 0x0000fa2004047890 */ /* 0x001fc8000ff1e0ff */
[----:B------:R-:W-:Y:S01]  /*02b0*/  UIADD3.X UR5, UPT, UPT, URZ, UR5, URZ, UP0, !UPT ;  /* 0x00000005ff057290 */ /* 0x000fe200087fe4ff */
[----:B-1----:R-:W-:Y:S02]  /*02c0*/  IMAD.U32 R24, RZ, RZ, UR6 ;  /* 0x00000006ff187e24 */ /* 0x002fe4000f8e00ff */
[----:B------:R-:W-:Y:S02]  /*02d0*/  IMAD.U32 R23, RZ, RZ, UR7 ;  /* 0x00000007ff177e24 */ /* 0x000fe4000f8e00ff */
[----:B------:R-:W-:Y:S02]  /*02e0*/  IMAD.U32 R26, RZ, RZ, UR4 ;  /* 0x00000004ff1a7e24 */ /* 0x000fe4000f8e00ff */
[----:B------:R-:W-:-:S07]  /*02f0*/  IMAD.U32 R25, RZ, RZ, UR5 ;  /* 0x00000005ff197e24 */ /* 0x000fce000f8e00ff */
.L_x_136:
[----:B------:R-:W-:Y:S01]  /*0300*/  MOV R29, 0x278 ;  /* 0x00000278001d7802 */ /* 0x000fe20000000f00 */
[----:B------:R-:W0:Y:S01]  /*0310*/  LDCU.64 UR4, c[0x4][0x1e8] ;  /* 0x01003d00ff0477ac */ /* 0x000e220008000a00 */
[----:B------:R-:W-:Y:S02]  /*0320*/  IMAD.MOV.U32 R4, RZ, RZ, R28 ;  /* 0x000000ffff047224 */ /* 0x000fe400078e001c */
[----:B------:R1:W2:Y:S01]  /*0330*/  LDC.64 R8, c[0x4][R29] ;  /* 0x010000001d087b82 */ /* 0x0002a20000000a00 */
[----:B------:R-:W-:Y:S02]  /*0340*/  IMAD.MOV.U32 R5, RZ, RZ, R27 ;  /* 0x000000ffff057224 */ /* 0x000fe400078e001b */
[----:B------:R-:W-:Y:S02]  /*0350*/  IMAD.MOV.U32 R6, RZ, RZ, R24 ;  /* 0x000000ffff067224 */ /* 0x000fe400078e0018 */
[----:B------:R-:W-:-:S05]  /*0360*/  IMAD.MOV.U32 R7, RZ, RZ, R23 ;  /* 0x000000ffff077224 */ /* 0x000fca00078e0017 */
[----:B------:R0:W-:Y:S02]  /*0370*/  STL.128 [R1+0x20], R4 ;  /* 0x0000200401007387 */ /* 0x0001e40000100c00 */
[----:B0-----:R-:W-:Y:S02]  /*0380*/  IMAD.U32 R4, RZ, RZ, UR4 ;  /* 0x00000004ff047e24 */ /* 0x001fe4000f8e00ff */
[----:B------:R-:W-:Y:S02]  /*0390*/  IMAD.U32 R5, RZ, RZ, UR5 ;  /* 0x00000005ff057e24 */ /* 0x000fe4000f8e00ff */
[----:B------:R-:W-:Y:S02]  /*03a0*/  IMAD.MOV.U32 R6, RZ, RZ, R16 ;  /* 0x000000ffff067224 */ /* 0x000fe400078e0010 */
[----:B-1----:R-:W-:-:S07]  /*03b0*/  IMAD.MOV.U32 R7, RZ, RZ, R18 ;  /* 0x000000ffff077224 */ /* 0x002fce00078e0012 */
[----:B------:R-:W-:-:S07]  /*03c0*/  LEPC R20, `(.L_x_120) ;  /* 0x000000001014794e */ /* 0x000fce0000000000 */
[----:B--2---:R-:W-:Y:S05]  /*03d0*/  CALL.ABS.NOINC R8 ;  /* 0x0000000008007343 */ /* 0x004fea0003c00000 */
.L_x_120:
[----:B------:R-:W0:Y:S02]  /*03e0*/  LDC.64 R4, c[0x4][0x8] ;  /* 0x01000200ff047b82 */ /* 0x000e240000000a00 */
[----:B0-----:R-:W2:Y:S04]  /*03f0*/  LDG.E.64 R6, desc[UR36][R4.64+0x8] ;  /* 0x0000082404067981 */ /* 0x001ea8000c1e1b00 */
[----:B------:R-:W3:Y:S01]  /*0400*/  LDG.E.64 R8, desc[UR36][R4.64] ;  /* 0x0000002404087981 */ /* 0x000ee2000c1e1b00 */
[----:B--2---:R-:W-:-:S05]  /*0410*/  IADD3 R10, P0, PT, R6, 0x1, RZ ;  /* 0x00000001060a7810 */ /* 0x004fca0007f1e0ff */
[----:B------:R-:W-:Y:S02]  /*0420*/  IMAD.X R11, RZ, RZ, R7, P0 ;  /* 0x000000ffff0b7224 */ /* 0x000fe400000e0607 */
[----:B------:R-:W-:-:S04]  /*0430*/  IMAD.WIDE.U32 R12, R10, -0x1cac0831, RZ ;  /* 0xe353f7cf0a0c7825 */ /* 0x000fc800078e00ff */
[----:B------:R-:W-:-:S04]  /*0440*/  IMAD.WIDE.U32 R14, R11, -0x1cac0831, RZ ;  /* 0xe353f7cf0b0e7825 */ /* 0x000fc800078e00ff */
[----:B------:R-:W-:-:S04]  /*0450*/  IMAD.WIDE.U32 R14, P0, R10, 0x20c49ba5, R14 ;  /* 0x20c49ba50a0e7825 */ /* 0x000fc8000780000e */
[----:B------:R-:W-:Y:S01]  /*0460*/  IMAD.MOV.U32 R12, RZ, RZ, R15 ;  /* 0x000000ffff0c7224 */ /* 0x000fe200078e000f */
[----:B------:R-:W-:Y:S02]  /*0470*/  IADD3 RZ, P1, PT, R13, R14, RZ ;  /* 0x0000000e0dff7210 */ /* 0x000fe40007f3e0ff */
[----:B------:R-:W-:-:S03]  /*0480*/  IADD3.X R13, PT, PT, RZ, RZ, RZ, P0, !PT ;  /* 0x000000ffff0d7210 */ /* 0x000fc600007fe4ff */
[C---:B------:R-:W-:Y:S01]  /*0490*/  IMAD.WIDE.U32.X R12, R11.reuse, 0x20c49ba5, R12, P1 ;  /* 0x20c49ba50b0c7825 */ /* 0x040fe200008e040c */
[----:B------:R-:W-:Y:S02]  /*04a0*/  ISETP.LT.AND P1, PT, R11, RZ, PT ;  /* 0x000000ff0b00720c */ /* 0x000fe40003f21270 */
[----:B------:R-:W-:-:S04]  /*04b0*/  IADD3 R3, P0, PT, R12, 0x1cac0831, RZ ;  /* 0x1cac08310c037810 */ /* 0x000fc80007f1e0ff */
[----:B------:R-:W-:Y:S02]  /*04c0*/  IADD3.X R15, PT, PT, R13, -0x20c49ba6, RZ, P0, !PT ;  /* 0xdf3b645a0d0f7810 */ /* 0x000fe400007fe4ff */
[----:B------:R-:W-:Y:S02]  /*04d0*/  SEL R3, R3, R12, P1 ;  /* 0x0000000c03037207 */ /* 0x000fe40000800000 */
[----:B------:R-:W-:-:S04]  /*04e0*/  SEL R0, R15, R13, P1 ;  /* 0x0000000d0f007207 */ /* 0x000fc80000800000 */
[----:B------:R-:W-:-:S04]  /*04f0*/  SHF.R.S64 R3, R3, 0x8, R0 ;  /* 0x0000000803037819 */ /* 0x000fc80000001000 */
[----:B------:R-:W-:-:S04]  /*0500*/  LEA.HI R3, P0, R0, R3, RZ, 0x1 ;  /* 0x0000000300037211 */ /* 0x000fc800078108ff */
[----:B------:R-:W-:Y:S01]  /*0510*/  LEA.HI.X.SX32 R0, R0, RZ, 0x18, P0 ;  /* 0x000000ff00007211 */ /* 0x000fe200000fc6ff */
[----:B------:R-:W-:-:S04]  /*0520*/  IMAD.WIDE.U32 R10, R3, -0x7d0, R10 ;  /* 0xfffff830030a7825 */ /* 0x000fc800078e000a */
[----:B------:R-:W-:Y:S01]  /*0530*/  IMAD R0, R0, -0x7d0, RZ ;  /* 0xfffff83000007824 */ /* 0x000fe200078e02ff */
[----:B---3--:R-:W-:-:S04]  /*0540*/  ISETP.NE.U32.AND P0, PT, R10, R8, PT ;  /* 0x000000080a00720c */ /* 0x008fc80003f05070 */
[----:B------:R-:W-:-:S04]  /*0550*/  IADD3 R3, PT, PT, R11, -R3, R0 ;  /* 0x800000030b037210 */ /* 0x000fc80007ffe000 */
[----:B------:R-:W-:-:S13]  /*0560*/  ISETP.NE.AND.EX P0, PT, R3, R9, PT, P0 ;  /* 0x000000090300720c */ /* 0x000fda0003f05300 */
[----:B------:R-:W-:Y:S05]  /*0570*/  @P0 BRA `(.L_x_121) ;  /* 0x0000000000300947 */ /* 0x000fea0003800000 */
[----:B------:R0:W1:Y:S01]  /*0580*/  LDC.64 R8, c[0x4][R29] ;  /* 0x010000001d087b82 */ /* 0x0000620000000a00 */
[----:B------:R-:W2:Y:S01]  /*0590*/  LDCU.64 UR4, c[0x4][0x1a0] ;  /* 0x01003400ff0477ac */ /* 0x000ea20008000a00 */
[----:B------:R-:W-:Y:S02]  /*05a0*/  IMAD.MOV.U32 R4, RZ, RZ, R10 ;  /* 0x000000ffff047224 */ /* 0x000fe400078e000a */
[----:B------:R-:W-:-:S05]  /*05b0*/  IMAD.MOV.U32 R5, RZ, RZ, R3 ;  /* 0x000000ffff057224 */ /* 0x000fca00078e0003 */
[----:B------:R2:W-:Y:S02]  /*05c0*/  STL.128 [R1], R4 ;  /* 0x0000000401007387 */ /* 0x0005e40000100c00 */
[----:B--2---:R-:W-:Y:S02]  /*05d0*/  IMAD.U32 R4, RZ, RZ, UR4 ;  /* 0x00000004ff047e24 */ /* 0x004fe4000f8e00ff */
[----:B------:R-:W-:Y:S02]  /*05e0*/  IMAD.U32 R5, RZ, RZ, UR5 ;  /* 0x00000005ff057e24 */ /* 0x000fe4000f8e00ff */
[----:B------:R-:W-:Y:S02]  /*05f0*/  IMAD.MOV.U32 R6, RZ, RZ, R2 ;  /* 0x000000ffff067224 */ /* 0x000fe400078e0002 */
[----:B0-----:R-:W-:-:S07]  /*0600*/  IMAD.MOV.U32 R7, RZ, RZ, R17 ;  /* 0x000000ffff077224 */ /* 0x001fce00078e0011 */
[----:B------:R-:W-:-:S07]  /*0610*/  LEPC R20, `(.L_x_122) ;  /* 0x000000001014794e */ /* 0x000fce0000000000 */
[----:B-1----:R-:W-:Y:S05]  /*0620*/  CALL.ABS.NOINC R8 ;  /* 0x0000000008007343 */ /* 0x002fea0003c00000 */
.L_x_122:
[----:B------:R-:W-:Y:S05]  /*0630*/  BRA `(.L_x_123) ;  /* 0x0000000000847947 */ /* 0x000fea0003800000 */
.L_x_121:
[----:B------:R-:W0:Y:S01]  /*0640*/  LDC.64 R6, c[0x4][0x8] ;  /* 0x01000200ff067b82 */ /* 0x000e220000000a00 */
[----:B------:R-:W-:Y:S01]  /*0650*/  ISETP.NE.U32.AND P0, PT, R8, -0x1, PT ;  /* 0xffffffff0800780c */ /* 0x000fe20003f05070 */
[----:B------:R-:W-:Y:S01]  /*0660*/  IMAD.MOV.U32 R11, RZ, RZ, R3 ;  /* 0x000000ffff0b7224 */ /* 0x000fe200078e0003 */
[----:B------:R-:W1:Y:S02]  /*0670*/  LDCU.64 UR4, c[0x4][0x1a8] ;  /* 0x01003500ff0477ac */ /* 0x000e640008000a00 */
[----:B------:R-:W-:Y:S02]  /*0680*/  ISETP.NE.AND.EX P0, PT, R9, -0x1, PT, P0 ;  /* 0xffffffff0900780c */ /* 0x000fe40003f05300 */
[----:B------:R-:W-:Y:S11]  /*0690*/  STG.E.64 desc[UR36][R4.64+0x8], R10 ;  /* 0x0000080a04007986 */ /* 0x000ff6000c101b24 */
[----:B------:R-:W-:Y:S01]  /*06a0*/  @!P0 STG.E.64 desc[UR36][R4.64], RZ ;  /* 0x000000ff04008986 */ /* 0x000fe2000c101b24 */
[----:B0-----:R-:W-:-:S02]  /*06b0*/  IADD3 R0, P1, PT, R6, 0x18, RZ ;  /* 0x0000001806007810 */ /* 0x001fc40007f3e0ff */
[----:B------:R-:W-:-:S03]  /*06c0*/  IADD3 R6, P2, PT, R26, -0xfa20, RZ ;  /* 0xffff05e01a067810 */ /* 0x000fc60007f5e0ff */
[----:B------:R-:W-:Y:S01]  /*06d0*/  IMAD.X R12, RZ, RZ, R7, P1 ;  /* 0x000000ffff0c7224 */ /* 0x000fe200008e0607 */
[C---:B------:R-:W-:Y:S02]  /*06e0*/  LEA R8, P1, R10.reuse, R0, 0x3 ;  /* 0x000000000a087211 */ /* 0x040fe400078218ff */
[----:B------:R-:W-:Y:S02]  /*06f0*/  IADD3.X R7, PT, PT, R25, -0x1, RZ, P2, !PT ;  /* 0xffffffff19077810 */ /* 0x000fe400017fe4ff */
[----:B------:R-:W-:-:S05]  /*0700*/  LEA.HI.X R9, R10, R12, R3, 0x3, P1 ;  /* 0x0000000c0a097211 */ /* 0x000fca00008f1c03 */
[----:B------:R0:W-:Y:S04]  /*0710*/  STG.E.64 desc[UR36][R8.64], R6 ;  /* 0x0000000608007986 */ /* 0x0001e8000c101b24 */
[----:B------:R-:W2:Y:S04]  /*0720*/  LDG.E.64 R14, desc[UR36][R4.64+0x10] ;  /* 0x00001024040e7981 */ /* 0x000ea8000c1e1b00 */
[----:B0-----:R-:W3:Y:S04]  /*0730*/  LDG.E.64 R8, desc[UR36][R4.64+0x8] ;  /* 0x0000082404087981 */ /* 0x001ee8000c1e1b00 */
[----:B------:R-:W4:Y:S01]  /*0740*/  LDG.E.64 R6, desc[UR36][R4.64] ;  /* 0x0000002404067981 */ /* 0x000f22000c1e1b00 */
[----:B--2---:R-:W-:-:S05]  /*0750*/  IADD3 R10, P0, PT, R14, 0x1, RZ ;  /* 0x000000010e0a7810 */ /* 0x004fca0007f1e0ff */
[----:B------:R-:W-:Y:S01]  /*0760*/  IMAD.X R11, RZ, RZ, R15, P0 ;  /* 0x000000ffff0b7224 */ /* 0x000fe200000e060f */
[----:B---3--:R-:W-:-:S04]  /*0770*/  LEA R14, P1, R8, R0, 0x3 ;  /* 0x00000000080e7211 */ /* 0x008fc800078218ff */
[----:B------:R-:W-:Y:S01]  /*0780*/  LEA.HI.X R15, R8, R12, R9, 0x3, P1 ;  /* 0x0000000c080f7211 */ /* 0x000fe200008f1c09 */
[----:B------:R0:W-:Y:S04]  /*0790*/  STG.E.64 desc[UR36][R4.64+0x10], R10 ;  /* 0x0000100a04007986 */ /* 0x0001e8000c101b24 */
[----:B0-----:R-:W4:Y:S01]  /*07a0*/  LDG.E.64 R4, desc[UR36][R14.64] ;  /* 0x000000240e047981 */ /* 0x001f22000c1e1b00 */
[----:B------:R-:W-:-:S03]  /*07b0*/  MOV R0, 0x278 ;  /* 0x0000027800007802 */ /* 0x000fc60000000f00 */
[----:B------:R0:W-:Y:S02]  /*07c0*/  STL.64 [R1+0x10], R8 ;  /* 0x0000100801007387 */ /* 0x0001e40000100a00 */
[----:B0-----:R0:W2:Y:S02]  /*07d0*/  LDC.64 R8, c[0x4][R0] ;  /* 0x0100000000087b82 */ /* 0x0010a40000000a00 */
[----:B----4-:R1:W-:Y:S02]  /*07e0*/  STL.128 [R1], R4 ;  /* 0x0000000401007387 */ /* 0x0103e40000100c00 */
[----:B-1----:R-:W-:Y:S02]  /*07f0*/  IMAD.U32 R4, RZ, RZ, UR4 ;  /* 0x00000004ff047e24 */ /* 0x002fe4000f8e00ff */
[----:B------:R-:W-:Y:S02]  /*0800*/  IMAD.U32 R5, RZ, RZ, UR5 ;  /* 0x00000005ff057e24 */ /* 0x000fe4000f8e00ff */
[----:B------:R-:W-:-:S02]  /*0810*/  IMAD.MOV.U32 R6, RZ, RZ, R2 ;  /* 0x000000ffff067224 */ /* 0x000fc400078e0002 */
[----:B0-2---:R-:W-:-:S07]  /*0820*/  IMAD.MOV.U32 R7, RZ, RZ, R17 ;  /* 0x000000ffff077224 */ /* 0x005fce00078e0011 */
[----:B------:R-:W-:-:S07]  /*0830*/  LEPC R20, `(.L_x_123) ;  /* 0x000000001014794e */ /* 0x000fce0000000000 */
[----:B------:R-:W-:Y:S05]  /*0840*/  CALL.ABS.NOINC R8 ;  /* 0x0000000008007343 */ /* 0x000fea0003c00000 */
.L_x_123:
[----:B------:R-:W-:Y:S01]  /*0850*/  MOV R8, 0x278 ;  /* 0x0000027800087802 */ /* 0x000fe20000000f00 */
[----:B------:R-:W0:Y:S01]  /*0860*/  LDCU.64 UR4, c[0x4][0x1e8] ;  /* 0x01003d00ff0477ac */ /* 0x000e220008000a00 */
[----:B------:R-:W-:Y:S02]  /*0870*/  IADD3 R4, P0, PT, R28, 0x1, RZ ;  /* 0x000000011c047810 */ /* 0x000fe40007f1e0ff */
[----:B------:R-:W-:Y:S02]  /*0880*/  IADD3 R6, P1, PT, R24, 0x7d10, RZ ;  /* 0x00007d1018067810 */ /* 0x000fe40007f3e0ff */
[----:B------:R-:W1:Y:S01]  /*0890*/  LDC.64 R8, c[0x4][R8] ;  /* 0x0100000008087b82 */ /* 0x000e620000000a00 */
[----:B------:R-:W-:Y:S02]  /*08a0*/  IMAD.X R5, RZ, RZ, R27, P0 ;  /* 0x000000ffff057224 */ /* 0x000fe400000e061b */
[----:B------:R-:W-:-:S05]  /*08b0*/  IMAD.X R7, RZ, RZ, R23, P1 ;  /* 0x000000ffff077224 */ /* 0x000fca00008e0617 */
[----:B------:R0:W-:Y:S02]  /*08c0*/  STL.128 [R1+0x20], R4 ;  /* 0x0000200401007387 */ /* 0x0001e40000100c00 */
[----:B0-----:R-:W-:Y:S02]  /*08d0*/  IMAD.U32 R4, RZ, RZ, UR4 ;  /* 0x00000004ff047e24 */ /* 0x001fe4000f8e00ff */
[----:B------:R-:W-:Y:S02]  /*08e0*/  IMAD.U32 R5, RZ, RZ, UR5 ;  /* 0x00000005ff057e24 */ /* 0x000fe4000f8e00ff */
[----:B------:R-:W-:Y:S02]  /*08f0*/  IMAD.MOV.U32 R6, RZ, RZ, R16 ;  /* 0x000000ffff067224 */ /* 0x000fe400078e0010 */
[----:B------:R-:W-:-:S07]  /*0900*/  IMAD.MOV.U32 R7, RZ, RZ, R18 ;  /* 0x000000ffff077224 */ /* 0x000fce00078e0012 */
[----:B------:R-:W-:-:S07]  /*0910*/  LEPC R20, `(.L_x_124) ;  /* 0x000000001014794e */ /* 0x000fce0000000000 */
[----:B-1----:R-:W-:Y:S05]  /*0920*/  CALL.ABS.NOINC R8 ;  /* 0x0000000008007343 */ /* 0x002fea0003c00000 */
.L_x_124:
[----:B------:R-:W0:Y:S02]  /*0930*/  LDC.64 R4, c[0x4][0x8] ;  /* 0x01000200ff047b82 */ /* 0x000e240000000a00 */
[----:B0-----:R-:W2:Y:S04]  /*0940*/  LDG.E.64 R6, desc[UR36][R4.64+0x8] ;  /* 0x0000082404067981 */ /* 0x001ea8000c1e1b00 */
[----:B------:R-:W3:Y:S01]  /*0950*/  LDG.E.64 R8, desc[UR36][R4.64] ;  /* 0x0000002404087981 */ /* 0x000ee2000c1e1b00 */
[----:B--2---:R-:W-:-:S05]  /*0960*/  IADD3 R10, P0, PT, R6, 0x1, RZ ;  /* 0x00000001060a7810 */ /* 0x004fca0007f1e0ff */
[----:B------:R-:W-:Y:S02]  /*0970*/  IMAD.X R11, RZ, RZ, R7, P0 ;  /* 0x000000ffff0b7224 */ /* 0x000fe400000e0607 */
[----:B------:R-:W-:-:S03]  /*0980*/  IMAD.WIDE.U32 R20, R10, -0x1cac0831, RZ ;  /* 0xe353f7cf0a147825 */ /* 0x000fc600078e00ff */
[C---:B------:R-:W-:Y:S01]  /*0990*/  ISETP.LT.AND P1, PT, R11.reuse, RZ, PT ;  /* 0x000000ff0b00720c */ /* 0x040fe20003f21270 */
[----:B------:R-:W-:-:S04]  /*09a0*/  IMAD.WIDE.U32 R14, R11, -0x1cac0831, RZ ;  /* 0xe353f7cf0b0e7825 */ /* 0x000fc800078e00ff */
[----:B------:R-:W-:-:S04]  /*09b0*/  IMAD.WIDE.U32 R14, P0, R10, 0x20c49ba5, R14 ;  /* 0x20c49ba50a0e7825 */ /* 0x000fc8000780000e */
[----:B------:R-:W-:Y:S01]  /*09c0*/  IMAD.X R13, RZ, RZ, RZ, P0 ;  /* 0x000000ffff0d7224 */ /* 0x000fe200000e06ff */
[----:B------:R-:W-:Y:S01]  /*09d0*/  IADD3 RZ, P0, PT, R21, R14, RZ ;  /* 0x0000000e15ff7210 */ /* 0x000fe20007f1e0ff */
[----:B------:R-:W-:-:S04]  /*09e0*/  IMAD.MOV.U32 R12, RZ, RZ, R15 ;  /* 0x000000ffff0c7224 */ /* 0x000fc800078e000f */
[----:B------:R-:W-:-:S03]  /*09f0*/  IMAD.WIDE.U32.X R12, R11, 0x20c49ba5, R12, P0 ;  /* 0x20c49ba50b0c7825 */ /* 0x000fc600000e040c */
        /* <DEDUP_REMOVED lines=12> */
[----:B------:R-:W-:Y:S05]  /*0ac0*/  @!P0 BRA `(.L_x_125) ;  /* 0x0000000000888947 */ /* 0x000fea0003800000 */
[----:B------:R-:W0:Y:S01]  /*0ad0*/  LDC.64 R6, c[0x4][0x8] ;  /* 0x01000200ff067b82 */ /* 0x000e220000000a00 */
[----:B------:R-:W-:Y:S01]  /*0ae0*/  ISETP.NE.U32.AND P0, PT, R8, -0x1, PT ;  /* 0xffffffff0800780c */ /* 0x000fe20003f05070 */
[----:B------:R-:W1:Y:S01]  /*0af0*/  LDCU.64 UR4, c[0x4][0x1a8] ;  /* 0x01003500ff0477ac */ /* 0x000e620008000a00 */
[----:B------:R-:W-:Y:S02]  /*0b00*/  MOV R11, R13 ;  /* 0x0000000d000b7202 */ /* 0x000fe40000000f00 */
[----:B------:R-:W-:-:S03]  /*0b10*/  ISETP.NE.AND.EX P0, PT, R9, -0x1, PT, P0 ;  /* 0xffffffff0900780c */ /* 0x000fc60003f05300 */
[----:B------:R-:W-:Y:S10]  /*0b20*/  STG.E.64 desc[UR36][R4.64+0x8], R10 ;  /* 0x0000080a04007986 */ /* 0x000ff4000c101b24 */
        /* <DEDUP_REMOVED lines=8> */
[----:B0-----:R-:W2:Y:S04]  /*0bb0*/  LDG.E.64 R6, desc[UR36][R4.64+0x10] ;  /* 0x0000102404067981 */ /* 0x001ea8000c1e1b00 */
[----:B------:R-:W3:Y:S01]  /*0bc0*/  LDG.E.64 R8, desc[UR36][R4.64+0x8] ;  /* 0x0000082404087981 */ /* 0x000ee2000c1e1b00 */
[----:B--2---:R-:W-:Y:S02]  /*0bd0*/  IADD3 R12, P0, PT, R6, 0x1, RZ ;  /* 0x00000001060c7810 */ /* 0x004fe40007f1e0ff */
[----:B---3--:R-:W-:-:S03]  /*0be0*/  LEA R10, P1, R8, R3, 0x3 ;  /* 0x00000003080a7211 */ /* 0x008fc600078218ff */
[----:B------:R-:W-:Y:S02]  /*0bf0*/  IMAD.X R13, RZ, RZ, R7, P0 ;  /* 0x000000ffff0d7224 */ /* 0x000fe400000e0607 */
[----:B------:R-:W2:Y:S01]  /*0c00*/  LDG.E.64 R6, desc[UR36][R4.64] ;  /* 0x0000002404067981 */ /* 0x000ea2000c1e1b00 */
[----:B------:R-:W-:-:S03]  /*0c10*/  LEA.HI.X R11, R8, R0, R9, 0x3, P1 ;  /* 0x00000000080b7211 */ /* 0x000fc600008f1c09 */
[----:B------:R0:W-:Y:S04]  /*0c20*/  STG.E.64 desc[UR36][R4.64+0x10], R12 ;  /* 0x0000100c04007986 */ /* 0x0001e8000c101b24 */
[----:B0-----:R-:W2:Y:S01]  /*0c30*/  LDG.E.64 R4, desc[UR36][R10.64] ;  /* 0x000000240a047981 */ /* 0x001ea2000c1e1b00 */
[----:B------:R-:W-:-:S03]  /*0c40*/  MOV R0, 0x278 ;  /* 0x0000027800007802 */ /* 0x000fc60000000f00 */
[----:B------:R0:W-:Y:S02]  /*0c50*/  STL.64 [R1+0x10], R8 ;  /* 0x0000100801007387 */ /* 0x0001e40000100a00 */
[----:B0-----:R0:W3:Y:S02]  /*0c60*/  LDC.64 R8, c[0x4][R0] ;  /* 0x0100000000087b82 */ /* 0x0010e40000000a00 */
[----:B--2---:R1:W-:Y:S02]  /*0c70*/  STL.128 [R1], R4 ;  /* 0x0000000401007387 */ /* 0x0043e40000100c00 */
[----:B-1----:R-:W-:Y:S02]  /*0c80*/  IMAD.U32 R4, RZ, RZ, UR4 ;  /* 0x00000004ff047e24 */ /* 0x002fe4000f8e00ff */
[----:B------:R-:W-:Y:S02]  /*0c90*/  IMAD.U32 R5, RZ, RZ, UR5 ;  /* 0x00000005ff057e24 */ /* 0x000fe4000f8e00ff */
[----:B------:R-:W-:-:S02]  /*0ca0*/  IMAD.MOV.U32 R6, RZ, RZ, R2 ;  /* 0x000000ffff067224 */ /* 0x000fc400078e0002 */
[----:B0--3--:R-:W-:-:S07]  /*0cb0*/  IMAD.MOV.U32 R7, RZ, RZ, R17 ;  /* 0x000000ffff077224 */ /* 0x009fce00078e0011 */
[----:B------:R-:W-:-:S07]  /*0cc0*/  LEPC R20, `(.L_x_126) ;  /* 0x000000001014794e */ /* 0x000fce0000000000 */
[----:B------:R-:W-:Y:S05]  /*0cd0*/  CALL.ABS.NOINC R8 ;  /* 0x0000000008007343 */ /* 0x000fea0003c00000 */
.L_x_126:
[----:B------:R-:W-:Y:S05]  /*0ce0*/  BRA `(.L_x_127) ;  /* 0x0000000000307947 */ /* 0x000fea0003800000 */
.L_x_125:
[----:B------:R-:W-:Y:S01]  /*0cf0*/  MOV R8, 0x278 ;  /* 0x0000027800087802 */ /* 0x000fe20000000f00 */
[----:B------:R-:W0:Y:S01]  /*0d00*/  LDCU.64 UR4, c[0x4][0x1a0] ;  /* 0x01003400ff0477ac */ /* 0x000e220008000a00 */
[----:B------:R-:W-:Y:S02]  /*0d10*/  IMAD.MOV.U32 R4, RZ, RZ, R10 ;  /* 0x000000ffff047224 */ /* 0x000fe400078e000a */
[----:B------:R-:W-:Y:S02]  /*0d20*/  IMAD.MOV.U32 R5, RZ, RZ, R13 ;  /* 0x000000ffff057224 */ /* 0x000fe400078e000d */
[----:B------:R-:W1:Y:S03]  /*0d30*/  LDC.64 R8, c[0x4][R8] ;  /* 0x0100000008087b82 */ /* 0x000e660000000a00 */
[----:B------:R0:W-:Y:S02]  /*0d40*/  STL.128 [R1], R4 ;  /* 0x0000000401007387 */ /* 0x0001e40000100c00 */
[----:B0-----:R-:W-:-:S02]  /*0d50*/  IMAD.U32 R4, RZ, RZ, UR4 ;  /* 0x00000004ff047e24 */ /* 0x001fc4000f8e00ff */
[----:B------:R-:W-:Y:S02]  /*0d60*/  IMAD.U32 R5, RZ, RZ, UR5 ;  /* 0x00000005ff057e24 */ /* 0x000fe4000f8e00ff */
[----:B------:R-:W-:Y:S02]  /*0d70*/  IMAD.MOV.U32 R6, RZ, RZ, R2 ;  /* 0x000000ffff067224 */ /* 0x000fe400078e0002 */
[----:B------:R-:W-:-:S07]  /*0d80*/  IMAD.MOV.U32 R7, RZ, RZ, R17 ;  /* 0x000000ffff077224 */ /* 0x000fce00078e0011 */
[----:B------:R-:W-:-:S07]  /*0d90*/  LEPC R20, `(.L_x_127) ;  /* 0x000000001014794e */ /* 0x000fce0000000000 */
[----:B-1----:R-:W-:Y:S05]  /*0da0*/  CALL.ABS.NOINC R8 ;  /* 0x0000000008007343 */ /* 0x002fea0003c00000 */
.L_x_127:
        /* <DEDUP_REMOVED lines=14> */
.L_x_128:
        /* <DEDUP_REMOVED lines=28> */
[----:B------:R-:W-:Y:S01]  /*1050*/  IMAD.MOV.U32 R11, RZ, RZ, R13 ;  /* 0x000000ffff0b7224 */ /* 0x000fe200078e000d */
[----:B------:R-:W1:Y:S01]  /*1060*/  LDCU.64 UR4, c[0x4][0x1a8] ;  /* 0x01003500ff0477ac */ /* 0x000e620008000a00 */
[----:B------:R-:W-:Y:S01]  /*1070*/  IMAD.MOV.U32 R8, RZ, RZ, R26 ;  /* 0x000000ffff087224 */ /* 0x000fe200078e001a */
[----:B------:R-:W-:Y:S01]  /*1080*/  ISETP.NE.AND.EX P0, PT, R9, -0x1, PT, P0 ;  /* 0xffffffff0900780c */ /* 0x000fe20003f05300 */
[----:B------:R-:W-:Y:S01]  /*1090*/  IMAD.MOV.U32 R9, RZ, RZ, R25 ;  /* 0x000000ffff097224 */ /* 0x000fe200078e0019 */
[----:B------:R-:W-:Y:S11]  /*10a0*/  STG.E.64 desc[UR36][R4.64+0x8], R10 ;  /* 0x0000080a04007986 */ /* 0x000ff6000c101b24 */
[----:B------:R-:W-:Y:S01]  /*10b0*/  @!P0 STG.E.64 desc[UR36][R4.64], RZ ;  /* 0x000000ff04008986 */ /* 0x000fe2000c101b24 */
[----:B0-----:R-:W-:-:S05]  /*10c0*/  IADD3 R3, P1, PT, R6, 0x18, RZ ;  /* 0x0000001806037810 */ /* 0x001fca0007f3e0ff */
[----:B------:R-:W-:Y:S01]  /*10d0*/  IMAD.X R0, RZ, RZ, R7, P1 ;  /* 0x000000ffff007224 */ /* 0x000fe200008e0607 */
[----:B------:R-:W-:-:S04]  /*10e0*/  LEA R6, P1, R10, R3, 0x3 ;  /* 0x000000030a067211 */ /* 0x000fc800078218ff */
[----:B------:R-:W-:-:S05]  /*10f0*/  LEA.HI.X R7, R10, R0, R13, 0x3, P1 ;  /* 0x000000000a077211 */ /* 0x000fca00008f1c0d */
[----:B------:R0:W-:Y:S04]  /*1100*/  STG.E.64 desc[UR36][R6.64], R8 ;  /* 0x0000000806007986 */ /* 0x0001e8000c101b24 */
[----:B0-----:R-:W2:Y:S04]  /*1110*/  LDG.E.64 R6, desc[UR36][R4.64+0x10] ;  /* 0x0000102404067981 */ /* 0x001ea8000c1e1b00 */
[----:B------:R-:W3:Y:S01]  /*1120*/  LDG.E.64 R8, desc[UR36][R4.64+0x8] ;  /* 0x0000082404087981 */ /* 0x000ee2000c1e1b00 */
[----:B--2---:R-:W-:Y:S02]  /*1130*/  IADD3 R12, P0, PT, R6, 0x1, RZ ;  /* 0x00000001060c7810 */ /* 0x004fe40007f1e0ff */
[----:B---3--:R-:W-:-:S02]  /*1140*/  LEA R10, P1, R8, R3, 0x3 ;  /* 0x00000003080a7211 */ /* 0x008fc400078218ff */
[----:B------:R-:W-:Y:S02]  /*1150*/  IADD3.X R13, PT, PT, RZ, R7, RZ, P0, !PT ;  /* 0x00000007ff0d7210 */ /* 0x000fe400007fe4ff */
[----:B------:R-:W-:Y:S01]  /*1160*/  LEA.HI.X R11, R8, R0, R9, 0x3, P1 ;  /* 0x00000000080b7211 */ /* 0x000fe200008f1c09 */
[----:B------:R-:W2:Y:S04]  /*1170*/  LDG.E.64 R6, desc[UR36][R4.64] ;  /* 0x0000002404067981 */ /* 0x000ea8000c1e1b00 */
        /* <DEDUP_REMOVED lines=12> */
.L_x_130:
[----:B------:R-:W-:Y:S05]  /*1240*/  BRA `(.L_x_131) ;  /* 0x0000000000307947 */ /* 0x000fea0003800000 */
.L_x_129:
        /* <DEDUP_REMOVED lines=12> */
.L_x_131:
        /* <DEDUP_REMOVED lines=14> */
.L_x_132:
        /* <DEDUP_REMOVED lines=34> */
[----:B------:R-:W-:-:S03]  /*1610*/  IADD3 R6, P2, PT, R26, 0x7d10, RZ ;  /* 0x00007d101a067810 */ /* 0x000fc60007f5e0ff */
[----:B------:R-:W-:Y:S01]  /*1620*/  IMAD.X R0, RZ, RZ, R7, P1 ;  /* 0x000000ffff007224 */ /* 0x000fe200008e0607 */
[----:B------:R-:W-:Y:S01]  /*1630*/  LEA R8, P1, R10, R3, 0x3 ;  /* 0x000000030a087211 */ /* 0x000fe200078218ff */
[----:B------:R-:W-:-:S03]  /*1640*/  IMAD.X R7, RZ, RZ, R25, P2 ;  /* 0x000000ffff077224 */ /* 0x000fc600010e0619 */
        /* <DEDUP_REMOVED lines=15> */
[----:B-1----:R-:W-:Y:S01]  /*1740*/  IMAD.U32 R4, RZ, RZ, UR4 ;  /* 0x00000004ff047e24 */ /* 0x002fe2000f8e00ff */
[----:B------:R-:W-:Y:S01]  /*1750*/  MOV R5, UR5 ;  /* 0x0000000500057c02 */ /* 0x000fe20008000f00 */
[----:B------:R-:W-:Y:S02]  /*1760*/  IMAD.MOV.U32 R6, RZ, RZ, R2 ;  /* 0x000000ffff067224 */ /* 0x000fe400078e0002 */
[----:B0--3--:R-:W-:-:S07]  /*1770*/  IMAD.MOV.U32 R7, RZ, RZ, R17 ;  /* 0x000000ffff077224 */ /* 0x009fce00078e0011 */
[----:B------:R-:W-:-:S07]  /*1780*/  LEPC R20, `(.L_x_134) ;  /* 0x000000001014794e */ /* 0x000fce0000000000 */
[----:B------:R-:W-:Y:S05]  /*1790*/  CALL.ABS.NOINC R8 ;  /* 0x0000000008007343 */ /* 0x000fea0003c00000 */
.L_x_134:
[----:B------:R-:W-:Y:S05]  /*17a0*/  BRA `(.L_x_135) ;  /* 0x0000000000307947 */ /* 0x000fea0003800000 */
.L_x_133:
        /* <DEDUP_REMOVED lines=12> */
.L_x_135:
[----:B------:R-:W0:Y:S01]  /*1870*/  LDC.64 R4, c[0x0][0x398] ;  /* 0x0000e600ff047b82 */ /* 0x000e220000000a00 */
[----:B------:R-:W-:Y:S02]  /*1880*/  IADD3 R28, P0, PT, R28, 0x4, RZ ;  /* 0x000000041c1c7810 */ /* 0x000fe40007f1e0ff */
[----:B------:R-:W-:Y:S02]  /*1890*/  IADD3 R26, P1, PT, R26, 0x1f440, RZ ;  /* 0x0001f4401a1a7810 */ /* 0x000fe40007f3e0ff */
[----:B------:R-:W-:Y:S01]  /*18a0*/  IADD3 R24, P2, PT, R24, 0x1f440, RZ ;  /* 0x0001f44018187810 */ /* 0x000fe20007f5e0ff */
[----:B------:R-:W-:Y:S02]  /*18b0*/  IMAD.X R27, RZ, RZ, R27, P0 ;  /* 0x000000ffff1b7224 */ /* 0x000fe400000e061b */
[----:B------:R-:W-:Y:S02]  /*18c0*/  IMAD.X R25, RZ, RZ, R25, P1 ;  /* 0x000000ffff197224 */ /* 0x000fe400008e0619 */
[----:B------:R-:W-:Y:S01]  /*18d0*/  IMAD.X R23, RZ, RZ, R23, P2 ;  /* 0x000000ffff177224 */ /* 0x000fe200010e0617 */
[----:B0-----:R-:W-:-:S04]  /*18e0*/  LOP3.LUT R3, R4, 0xfffffffc, RZ, 0xc0, !PT ;  /* 0xfffffffc04037812 */ /* 0x001fc800078ec0ff */
[----:B------:R-:W-:-:S04]  /*18f0*/  ISETP.NE.U32.AND P0, PT, R28, R3, PT ;  /* 0x000000031c00720c */ /* 0x000fc80003f05070 */
[----:B------:R-:W-:-:S13]  /*1900*/  ISETP.NE.AND.EX P0, PT, R27, R5, PT, P0 ;  /* 0x000000051b00720c */ /* 0x000fda0003f05300 */
[----:B------:R-:W-:Y:S05]  /*1910*/  @P0 BRA `(.L_x_136) ;  /* 0xffffffe800780947 */ /* 0x000fea000383ffff */
[----:B------:R-:W-:Y:S05]  /*1920*/  BSYNC.RECONVERGENT B6 ;  /* 0x0000000000067941 */ /* 0x000fea0003800200 */
.L_x_119:
[----:B------:R-:W0:Y:S01]  /*1930*/  LDCU UR4, c[0x0][0x39c] ;  /* 0x00007380ff0477ac */ /* 0x000e220008000800 */
[----:B------:R-:W-:Y:S02]  /*1940*/  IMAD.MOV.U32 R24, RZ, RZ, R3 ;  /* 0x000000ffff187224 */ /* 0x000fe400078e0003 */
[----:B0-----:R-:W-:-:S07]  /*1950*/  IMAD.U32 R23, RZ, RZ, UR4 ;  /* 0x00000004ff177e24 */ /* 0x001fce000f8e00ff */
.L_x_118:
[----:B------:R-:W-:Y:S01]  /*1960*/  ISETP.NE.U32.AND P0, PT, R22, RZ, PT ;  /* 0x000000ff1600720c */ /* 0x000fe20003f05070 */
[----:B------:R-:W-:Y:S03]  /*1970*/  BSSY.RECONVERGENT B6, `(.L_x_117) ;  /* 0x000006c000067945 */ /* 0x000fe60003800200 */
[----:B------:R-:W-:-:S13]  /*1980*/  ISETP.NE.AND.EX P0, PT, R19, RZ, PT, P0 ;  /* 0x000000ff1300720c */ /* 0x000fda0003f05300 */
[----:B------:R-:W-:Y:S05]  /*1990*/  @!P0 BRA `(.L_x_137) ;  /* 0x0000000400a48947 */ /* 0x000fea0003800000 */
[----:B------:R-:W0:Y:S01]  /*19a0*/  LDC.64 R28, c[0x0][0x380] ;  /* 0x0000e000ff1c7b82 */ /* 0x000e220000000a00 */
[----:B------:R-:W-:Y:S02]  /*19b0*/  IMAD R25, R23, 0x7d10, RZ ;  /* 0x00007d1017197824 */ /* 0x000fe400078e02ff */
[----:B0-----:R-:W-:-:S04]  /*19c0*/  IMAD.WIDE.U32 R28, R24, 0x7d10, R28 ;  /* 0x00007d10181c7825 */ /* 0x001fc800078e001c */
[----:B------:R-:W-:Y:S02]  /*19d0*/  IMAD.IADD R25, R29, 0x1, R25 ;  /* 0x000000011d197824 */ /* 0x000fe400078e0219 */
[----:B------:R-:W-:Y:S02]  /*19e0*/  IMAD.MOV.U32 R26, RZ, RZ, R28 ;  /* 0x000000ffff1a7224 */ /* 0x000fe400078e001c */
[----:B------:R-:W-:-:S07]  /*19f0*/  IMAD.MOV.U32 R27, RZ, RZ, R25 ;  /* 0x000000ffff1b7224 */ /* 0x000fce00078e0019 */
.L_x_142:
[----:B------:R-:W-:Y:S01]  /*1a00*/  MOV R8, 0x278 ;  /* 0x0000027800087802 */ /* 0x000fe20000000f00 */
[----:B------:R-:W0:Y:S01]  /*1a10*/  LDCU.64 UR4, c[0x4][0x1e8] ;  /* 0x01003d00ff0477ac */ /* 0x000e220008000a00 */
[----:B------:R-:W-:Y:S01]  /*1a20*/  IADD3 R22, P0, PT, R22, -0x1, RZ ;  /* 0xffffffff16167810 */ /* 0x000fe20007f1e0ff */
[----:B------:R-:W-:Y:S02]  /*1a30*/  IMAD.MOV.U32 R4, RZ, RZ, R24 ;  /* 0x000000ffff047224 */ /* 0x000fe400078e0018 */
[----:B------:R-:W-:Y:S01]  /*1a40*/  IMAD.MOV.U32 R5, RZ, RZ, R23 ;  /* 0x000000ffff057224 */ /* 0x000fe200078e0017 */
[----:B------:R-:W1:Y:S01]  /*1a50*/  LDC.64 R8, c[0x4][R8] ;  /* 0x0100000008087b82 */ /* 0x000e620000000a00 */
[----:B------:R-:W-:Y:S01]  /*1a60*/  IADD3.X R19, PT, PT, R19, -0x1, RZ, P0, !PT ;  /* 0xffffffff13137810 */ /* 0x000fe200007fe4ff */
[----:B------:R-:W-:Y:S01]  /*1a70*/  IMAD.MOV.U32 R6, RZ, RZ, R28 ;  /* 0x000000ffff067224 */ /* 0x000fe200078e001c */
[----:B------:R-:W-:Y:S01]  /*1a80*/  ISETP.NE.U32.AND P0, PT, R22, RZ, PT ;  /* 0x000000ff1600720c */ /* 0x000fe20003f05070 */
[----:B------:R-:W-:-:S03]  /*1a90*/  IMAD.MOV.U32 R7, RZ, RZ, R27 ;  /* 0x000000ffff077224 */ /* 0x000fc600078e001b */
[----:B------:R-:W-:Y:S02]  /*1aa0*/  ISETP.NE.AND.EX P0, PT, R19, RZ, PT, P0 ;  /* 0x000000ff1300720c */ /* 0x000fe40003f05300 */
[----:B------:R0:W-:Y:S02]  /*1ab0*/  STL.128 [R1+0x20], R4 ;  /* 0x0000200401007387 */ /* 0x0001e40000100c00 */
[----:B------:R-:W-:Y:S01]  /*1ac0*/  P2R R29, PR, RZ, 0x1 ;  /* 0x00000001ff1d7803 */ /* 0x000fe20000000000 */
[----:B0-----:R-:W-:Y:S01]  /*1ad0*/  IMAD.U32 R4, RZ, RZ, UR4 ;  /* 0x00000004ff047e24 */ /* 0x001fe2000f8e00ff */
[----:B------:R-:W-:Y:S01]  /*1ae0*/  MOV R7, R18 ;  /* 0x0000001200077202 */ /* 0x000fe20000000f00 */
[----:B------:R-:W-:Y:S02]  /*1af0*/  IMAD.U32 R5, RZ, RZ, UR5 ;  /* 0x00000005ff057e24 */ /* 0x000fe4000f8e00ff */
[----:B------:R-:W-:-:S07]  /*1b00*/  IMAD.MOV.U32 R6, RZ, RZ, R16 ;  /* 0x000000ffff067224 */ /* 0x000fce00078e0010 */
[----:B------:R-:W-:-:S07]  /*1b10*/  LEPC R20, `(.L_x_138) ;  /* 0x000000001014794e */ /* 0x000fce0000000000 */
[----:B-1----:R-:W-:Y:S05]  /*1b20*/  CALL.ABS.NOINC R8 ;  /* 0x0000000008007343 */ /* 0x002fea0003c00000 */
.L_x_138:
        /* <DEDUP_REMOVED lines=40> */
[----:B------:R-:W2:Y:S04]  /*1db0*/  LDG.E.64 R10, desc[UR36][R8.64+0x8] ;  /* 0x00000824080a7981 */ /* 0x000ea8000c1e1b00 */
[----:B0-----:R-:W3:Y:S04]  /*1dc0*/  LDG.E.64 R4, desc[UR36][R8.64+0x10] ;  /* 0x0000102408047981 */ /* 0x001ee8000c1e1b00 */
[----:B------:R0:W4:Y:S01]  /*1dd0*/  LDG.E.64 R6, desc[UR36][R8.64] ;  /* 0x0000002408067981 */ /* 0x000122000c1e1b00 */
[----:B---3--:R-:W-:-:S02]  /*1de0*/  IADD3 R12, P0, PT, R4, 0x1, RZ ;  /* 0x00000001040c7810 */ /* 0x008fc40007f1e0ff */
[----:B--2---:R-:W-:-:S03]  /*1df0*/  LEA R4, P1, R10, R3, 0x3 ;  /* 0x000000030a047211 */ /* 0x004fc600078218ff */
[----:B------:R-:W-:Y:S01]  /*1e00*/  IMAD.X R13, RZ, RZ, R5, P0 ;  /* 0x000000ffff0d7224 */ /* 0x000fe200000e0605 */
[----:B------:R-:W-:-:S04]  /*1e10*/  LEA.HI.X R5, R10, R0, R11, 0x3, P1 ;  /* 0x000000000a057211 */ /* 0x000fc800008f1c0b */
[----:B------:R0:W-:Y:S04]  /*1e20*/  STG.E.64 desc[UR36][R8.64+0x10], R12 ;  /* 0x0000100c08007986 */ /* 0x0001e8000c101b24 */
[----:B------:R-:W4:Y:S01]  /*1e30*/  LDG.E.64 R4, desc[UR36][R4.64] ;  /* 0x0000002404047981 */ /* 0x000f22000c1e1b00 */
[----:B------:R-:W-:-:S03]  /*1e40*/  MOV R0, 0x278 ;  /* 0x0000027800007802 */ /* 0x000fc60000000f00 */
[----:B------:R-:W-:Y:S01]  /*1e50*/  STL.64 [R1+0x10], R10 ;  /* 0x0000100a01007387 */ /* 0x000fe20000100a00 */
[----:B0-----:R0:W2:Y:S03]  /*1e60*/  LDC.64 R8, c[0x4][R0] ;  /* 0x0100000000087b82 */ /* 0x0010a60000000a00 */
[----:B----4-:R1:W-:Y:S02]  /*1e70*/  STL.128 [R1], R4 ;  /* 0x0000000401007387 */ /* 0x0103e40000100c00 */
[----:B-1----:R-:W-:Y:S02]  /*1e80*/  IMAD.U32 R4, RZ, RZ, UR4 ;  /* 0x00000004ff047e24 */ /* 0x002fe4000f8e00ff */
[----:B------:R-:W-:Y:S02]  /*1e90*/  IMAD.U32 R5, RZ, RZ, UR5 ;  /* 0x00000005ff057e24 */ /* 0x000fe4000f8e00ff */
[----:B------:R-:W-:-:S02]  /*1ea0*/  IMAD.MOV.U32 R6, RZ, RZ, R2 ;  /* 0x000000ffff067224 */ /* 0x000fc400078e0002 */
[----:B0-2---:R-:W-:-:S07]  /*1eb0*/  IMAD.MOV.U32 R7, RZ, RZ, R17 ;  /* 0x000000ffff077224 */ /* 0x005fce00078e0011 */
[----:B------:R-:W-:-:S07]  /*1ec0*/  LEPC R20, `(.L_x_140) ;  /* 0x000000001014794e */ /* 0x000fce0000000000 */
[----:B------:R-:W-:Y:S05]  /*1ed0*/  CALL.ABS.NOINC R8 ;  /* 0x0000000008007343 */ /* 0x000fea0003c00000 */
.L_x_140:
[----:B------:R-:W-:Y:S05]  /*1ee0*/  BRA `(.L_x_141) ;  /* 0x0000000000307947 */ /* 0x000fea0003800000 */
.L_x_139:
        /* <DEDUP_REMOVED lines=12> */
.L_x_141:
[----:B------:R-:W-:Y:S02]  /*1fb0*/  ISETP.NE.AND P6, PT, R29, RZ, PT ;  /* 0x000000ff1d00720c */ /* 0x000fe40003fc5270 */
[----:B------:R-:W-:Y:S02]  /*1fc0*/  IADD3 R24, P0, PT, R24, 0x1, RZ ;  /* 0x0000000118187810 */ /* 0x000fe40007f1e0ff */
[----:B------:R-:W-:Y:S02]  /*1fd0*/  IADD3 R28, P1, PT, R28, 0x7d10, RZ ;  /* 0x00007d101c1c7810 */ /* 0x000fe40007f3e0ff */
[----:B------:R-:W-:Y:S01]  /*1fe0*/  IADD3 R26, P2, PT, R26, 0x7d10, RZ ;  /* 0x00007d101a1a7810 */ /* 0x000fe20007f5e0ff */
[----:B------:R-:W-:Y:S02]  /*1ff0*/  IMAD.X R23, RZ, RZ, R23, P0 ;  /* 0x000000ffff177224 */ /* 0x000fe400000e0617 */
[----:B------:R-:W-:Y:S02]  /*2000*/  IMAD.X R27, RZ, RZ, R27, P1 ;  /* 0x000000ffff1b7224 */ /* 0x000fe400008e061b */
[----:B------:R-:W-:-:S02]  /*2010*/  IMAD.X R25, RZ, RZ, R25, P2 ;  /* 0x000000ffff197224 */ /* 0x000fc400010e0619 */
[----:B------:R-:W-:Y:S06]  /*2020*/  @P6 BRA `(.L_x_142) ;  /* 0xfffffff800746947 */ /* 0x000fec000383ffff */
.L_x_137:
[----:B------:R-:W-:Y:S05]  /*2030*/  BSYNC.RECONVERGENT B6 ;  /* 0x0000000000067941 */ /* 0x000fea0003800200 */
.L_x_117:
[----:B------:R-:W-:Y:S01]  /*2040*/  MOV R0, 0x278 ;  /* 0x0000027800007802 */ /* 0x000fe20000000f00 */
[----:B------:R-:W0:Y:S01]  /*2050*/  LDCU.64 UR4, c[0x4][0x1f0] ;  /* 0x01003e00ff0477ac */ /* 0x000e220008000a00 */
[----:B------:R-:W-:Y:S02]  /*2060*/  CS2R R6, SRZ ;  /* 0x0000000000067805 */ /* 0x000fe4000001ff00 */
[----:B------:R1:W2:Y:S01]  /*2070*/  LDC.64 R8, c[0x4][R0] ;  /* 0x0100000000087b82 */ /* 0x0002a20000000a00 */
[----:B0-----:R-:W-:Y:S02]  /*2080*/  IMAD.U32 R4, RZ, RZ, UR4 ;  /* 0x00000004ff047e24 */ /* 0x001fe4000f8e00ff */
[----:B-1----:R-:W-:-:S07]  /*2090*/  IMAD.U32 R5, RZ, RZ, UR5 ;  /* 0x00000005ff057e24 */ /* 0x002fce000f8e00ff */
[----:B------:R-:W-:-:S07]  /*20a0*/  LEPC R20, `(.L_x_143) ;  /* 0x000000001014794e */ /* 0x000fce0000000000 */
[----:B--2---:R-:W-:Y:S05]  /*20b0*/  CALL.ABS.NOINC R8 ;  /* 0x0000000008007343 */ /* 0x004fea0003c00000 */
.L_x_143:
[----:B------:R-:W0:Y:S02]  /*20c0*/  LDCU.64 UR6, c[0x0][0x3a8] ;  /* 0x00007500ff0677ac */ /* 0x000e240008000a00 */
[----:B0-----:R-:W-:-:S04]  /*20d0*/  ISETP.NE.U32.AND P0, PT, RZ, UR6, PT ;  /* 0x00000006ff007c0c */ /* 0x001fc8000bf05070 */
[----:B------:R-:W-:-:S13]  /*20e0*/  ISETP.NE.AND.EX P0, PT, RZ, UR7, PT, P0 ;  /* 0x00000007ff007c0c */ /* 0x000fda000bf05300 */
[----:B------:R-:W-:Y:S05]  /*20f0*/  @!P0 EXIT ;  /* 0x000000000000894d */ /* 0x000fea0003800000 */
[----:B------:R-:W-:Y:S01]  /*2100*/  UISETP.GE.U32.AND UP0, UPT, UR6, 0x4, UPT ;  /* 0x000000040600788c */ /* 0x000fe2000bf06070 */
[----:B------:R-:W-:Y:S01]  /*2110*/  HFMA2 R16, -RZ, RZ, 0, 0 ;  /* 0x00000000ff107431 */ /* 0x000fe200000001ff */
        /* <DEDUP_REMOVED lines=14> */
[----:B------:R-:W-:Y:S01]  /*2200*/  IMAD.U32 R22, RZ, RZ, UR6 ;  /* 0x00000006ff167e24 */ /* 0x000fe2000f8e00ff */
[----:B------:R-:W-:Y:S01]  /*2210*/  UIADD3.X UR5, UPT, UPT, URZ, UR5, URZ, UP0, !UPT ;  /* 0x00000005ff057290 */ /* 0x000fe200087fe4ff */
[----:B-1----:R-:W-:Y:S02]  /*2220*/  IMAD.U32 R28, RZ, RZ, UR8 ;  /* 0x00000008ff1c7e24 */ /* 0x002fe4000f8e00ff */
[----:B------:R-:W-:Y:S02]  /*2230*/  IMAD.U32 R27, RZ, RZ, UR9 ;  /* 0x00000009ff1b7e24 */ /* 0x000fe4000f8e00ff */
[----:B--2---:R-:W-:Y:S02]  /*2240*/  IMAD.U32 R19, RZ, RZ, UR7 ;  /* 0x00000007ff137e24 */ /* 0x004fe4000f8e00ff */
[----:B------:R-:W-:Y:S02]  /*2250*/  IMAD.U32 R24, RZ, RZ, UR4 ;  /* 0x00000004ff187e24 */ /* 0x000fe4000f8e00ff */
[----:B------:R-:W-:-:S07]  /*2260*/  IMAD.U32 R23, RZ, RZ, UR5 ;  /* 0x00000005ff177e24 */ /* 0x000fce000f8e00ff */
.L_x_161:
[----:B------:R-:W-:Y:S01]  /*2270*/  MOV R31, 0x278 ;  /* 0x00000278001f7802 */ /* 0x000fe20000000f00 */
[----:B------:R-:W0:Y:S01]  /*2280*/  LDCU.64 UR4, c[0x4][0x1e8] ;  /* 0x01003d00ff0477ac */ /* 0x000e220008000a00 */
[----:B------:R-:W-:Y:S01]  /*2290*/  IADD3 R30, P0, PT, R2, 0x20, RZ ;  /* 0x00000020021e7810 */ /* 0x000fe20007f1e0ff */
[----:B------:R-:W-:Y:S01]  /*22a0*/  IMAD.MOV.U32 R4, RZ, RZ, R26 ;  /* 0x000000ffff047224 */ /* 0x000fe200078e001a */
[----:B------:R1:W2:Y:S01]  /*22b0*/  LDC.64 R8, c[0x4][R31] ;  /* 0x010000001f087b82 */ /* 0x0002a20000000a00 */
[----:B------:R-:W-:Y:S02]  /*22c0*/  IMAD.MOV.U32 R5, RZ, RZ, R25 ;  /* 0x000000ffff057224 */ /* 0x000fe400078e0019 */
[----:B------:R-:W-:Y:S02]  /*22d0*/  IMAD.MOV.U32 R6, RZ, RZ, R28 ;  /* 0x000000ffff067224 */ /* 0x000fe400078e001c */
[----:B------:R-:W-:Y:S02]  /*22e0*/  IMAD.MOV.U32 R7, RZ, RZ, R27 ;  /* 0x000000ffff077224 */ /* 0x000fe400078e001b */
[----:B------:R-:W-:-:S03]  /*22f0*/  IMAD.X R29, RZ, RZ, R17, P0 ;  /* 0x000000ffff1d7224 */ /* 0x000fc600000e0611 */
[----:B------:R0:W-:Y:S02]  /*2300*/  STL.128 [R1+0x20], R4 ;  /* 0x0000200401007387 */ /* 0x0001e40000100c00 */
[----:B0-----:R-:W-:Y:S02]  /*2310*/  IMAD.U32 R4, RZ, RZ, UR4 ;  /* 0x00000004ff047e24 */ /* 0x001fe4000f8e00ff */
[----:B------:R-:W-:Y:S02]  /*2320*/  IMAD.U32 R5, RZ, RZ, UR5 ;  /* 0x00000005ff057e24 */ /* 0x000fe4000f8e00ff */
[----:B------:R-:W-:Y:S02]  /*2330*/  IMAD.MOV.U32 R6, RZ, RZ, R30 ;  /* 0x000000ffff067224 */ /* 0x000fe400078e001e */
[----:B-1----:R-:W-:-:S07]  /*2340*/  IMAD.MOV.U32 R7, RZ, RZ, R29 ;  /* 0x000000ffff077224 */ /* 0x002fce00078e001d */
[----:B------:R-:W-:-:S07]  /*2350*/  LEPC R20, `(.L_x_145) ;  /* 0x000000001014794e */ /* 0x000fce0000000000 */
[----:B--2---:R-:W-:Y:S05]  /*2360*/  CALL.ABS.NOINC R8 ;  /* 0x0000000008007343 */ /* 0x004fea0003c00000 */
.L_x_145:
        /* <DEDUP_REMOVED lines=9> */
[----:B------:R-:W-:Y:S01]  /*2400*/  IADD3 RZ, P1, PT, R13, R14, RZ ;  /* 0x0000000e0dff7210 */ /* 0x000fe20007f3e0ff */
[----:B------:R-:W-:-:S04]  /*2410*/  IMAD.X R13, RZ, RZ, RZ, P0 ;  /* 0x000000ffff0d7224 */ /* 0x000fc800000e06ff */
        /* <DEDUP_REMOVED lines=17> */
[----:B------:R-:W-:Y:S01]  /*2530*/  MOV R4, R12 ;  /* 0x0000000c00047202 */ /* 0x000fe20000000f00 */
        /* <DEDUP_REMOVED lines=8> */
.L_x_147:
[----:B------:R-:W-:Y:S05]  /*25c0*/  BRA `(.L_x_148) ;  /* 0x0000000000847947 */ /* 0x000fea0003800000 */
.L_x_146:
        /* <DEDUP_REMOVED lines=16> */
[----:B------:R0:W4:Y:S01]  /*26d0*/  LDG.E.64 R6, desc[UR36][R8.64] ;  /* 0x0000002408067981 */ /* 0x000122000c1e1b00 */
[----:B--2---:R-:W-:-:S04]  /*26e0*/  LEA R12, P1, R10, R3, 0x3 ;  /* 0x000000030a0c7211 */ /* 0x004fc800078218ff */
[----:B------:R-:W-:Y:S02]  /*26f0*/  LEA.HI.X R13, R10, R14, R11, 0x3, P1 ;  /* 0x0000000e0a0d7211 */ /* 0x000fe400008f1c0b */
[----:B---3--:R-:W-:-:S05]  /*2700*/  IADD3 R4, P0, PT, R4, 0x1, RZ ;  /* 0x0000000104047810 */ /* 0x008fca0007f1e0ff */
[----:B------:R-:W-:-:S05]  /*2710*/  IMAD.X R5, RZ, RZ, R5, P0 ;  /* 0x000000ffff057224 */ /* 0x000fca00000e0605 */
[----:B------:R2:W-:Y:S04]  /*2720*/  STG.E.64 desc[UR36][R8.64+0x10], R4 ;  /* 0x0000100408007986 */ /* 0x0005e8000c101b24 */
[----:B--2---:R-:W4:Y:S01]  /*2730*/  LDG.E.64 R4, desc[UR36][R12.64] ;  /* 0x000000240c047981 */ /* 0x004f22000c1e1b00 */
        /* <DEDUP_REMOVED lines=10> */
.L_x_148:
        /* <DEDUP_REMOVED lines=14> */
.L_x_149:
        /* <DEDUP_REMOVED lines=59> */
.L_x_151:
[----:B------:R-:W-:Y:S05]  /*2c70*/  BRA `(.L_x_152) ;  /* 0x0000000000307947 */ /* 0x000fea0003800000 */
.L_x_150:
        /* <DEDUP_REMOVED lines=12> */
.L_x_152:
[----:B------:R-:W-:Y:S01]  /*2d40*/  MOV R8, 0x278 ;  /* 0x0000027800087802 */ /* 0x000fe20000000f00 */
[----:B------:R-:W0:Y:S01]  /*2d50*/  LDCU.64 UR4, c[0x4][0x1e8] ;  /* 0x01003d00ff0477ac */ /* 0x000e220008000a00 */
[----:B------:R-:W-:Y:S02]  /*2d60*/  IADD3 R4, P0, PT, R26, 0x2, RZ ;  /* 0x000000021a047810 */ /* 0x000fe40007f1e0ff */
[----:B------:R-:W-:Y:S02]  /*2d70*/  IADD3 R6, P1, PT, R28, 0xc0, RZ ;  /* 0x000000c01c067810 */ /* 0x000fe40007f3e0ff */
[----:B------:R-:W1:Y:S01]  /*2d80*/  LDC.64 R8, c[0x4][R8] ;  /* 0x0100000008087b82 */ /* 0x000e620000000a00 */
[----:B------:R-:W-:Y:S01]  /*2d90*/  IMAD.X R5, RZ, RZ, R25, P0 ;  /* 0x000000ffff057224 */ /* 0x000fe200000e0619 */
[----:B------:R-:W-:Y:S01]  /*2da0*/  IADD3 R30, P0, PT, R2, 0x20, RZ ;  /* 0x00000020021e7810 */ /* 0x000fe20007f1e0ff */
[----:B------:R-:W-:-:S04]  /*2db0*/  IMAD.X R7, RZ, RZ, R27, P1 ;  /* 0x000000ffff077224 */ /* 0x000fc800008e061b */
[----:B------:R-:W-:Y:S01]  /*2dc0*/  IMAD.X R29, RZ, RZ, R17, P0 ;  /* 0x000000ffff1d7224 */ /* 0x000fe200000e0611 */
[----:B------:R0:W-:Y:S02]  /*2dd0*/  STL.128 [R1+0x20], R4 ;  /* 0x0000200401007387 */ /* 0x0001e40000100c00 */
[----:B0-----:R-:W-:Y:S02]  /*2de0*/  IMAD.U32 R4, RZ, RZ, UR4 ;  /* 0x00000004ff047e24 */ /* 0x001fe4000f8e00ff */
[----:B------:R-:W-:Y:S02]  /*2df0*/  IMAD.U32 R5, RZ, RZ, UR5 ;  /* 0x00000005ff057e24 */ /* 0x000fe4000f8e00ff */
[----:B------:R-:W-:Y:S02]  /*2e00*/  IMAD.MOV.U32 R6, RZ, RZ, R30 ;  /* 0x000000ffff067224 */ /* 0x000fe400078e001e */
[----:B------:R-:W-:-:S07]  /*2e10*/  IMAD.MOV.U32 R7, RZ, RZ, R29 ;  /* 0x000000ffff077224 */ /* 0x000fce00078e001d */
[----:B------:R-:W-:-:S07]  /*2e20*/  LEPC R20, `(.L_x_153) ;  /* 0x000000001014794e */ /* 0x000fce0000000000 */
[----:B-1----:R-:W-:Y:S05]  /*2e30*/  CALL.ABS.NOINC R8 ;  /* 0x0000000008007343 */ /* 0x002fea0003c00000 */
.L_x_153:
        /* <DEDUP_REMOVED lines=29> */
[----:B------:R-:W-:Y:S01]  /*3010*/  MOV R7, R23 ;  /* 0x0000001700077202 */ /* 0x000fe20000000f00 */
[----:B------:R-:W-:Y:S01]  /*3020*/  IMAD.MOV.U32 R6, RZ, RZ, R24 ;  /* 0x000000ffff067224 */ /* 0x000fe200078e0018 */
[----:B------:R-:W-:Y:S01]  /*3030*/  ISETP.NE.AND.EX P0, PT, R11, -0x1, PT, P0 ;  /* 0xffffffff0b00780c */ /* 0x000fe20003f05300 */
[----:B------:R-:W1:Y:S01]  /*3040*/  LDCU.64 UR4, c[0x4][0x1d0] ;  /* 0x01003a00ff0477ac */ /* 0x000e620008000a00 */
        /* <DEDUP_REMOVED lines=26> */
.L_x_155:
[----:B------:R-:W-:Y:S05]  /*31f0*/  BRA `(.L_x_156) ;  /* 0x0000000000307947 */ /* 0x000fea0003800000 */
.L_x_154:
        /* <DEDUP_REMOVED lines=12> */
.L_x_156:
        /* <DEDUP_REMOVED lines=14> */
.L_x_157:
        /* <DEDUP_REMOVED lines=59> */
.L_x_159:
[----:B------:R-:W-:Y:S05]  /*3750*/  BRA `(.L_x_160) ;  /* 0x0000000000307947 */ /* 0x000fea0003800000 */
.L_x_158:
        /* <DEDUP_REMOVED lines=12> */
.L_x_160:
[----:B------:R-:W-:Y:S02]  /*3820*/  IADD3 R26, P0, PT, R26, 0x4, RZ ;  /* 0x000000041a1a7810 */ /* 0x000fe40007f1e0ff */
[----:B------:R-:W-:Y:S02]  /*3830*/  IADD3 R24, P1, PT, R24, 0x180, RZ ;  /* 0x0000018018187810 */ /* 0x000fe40007f3e0ff */
[----:B------:R-:W-:Y:S01]  /*3840*/  IADD3 R28, P2, PT, R28, 0x180, RZ ;  /* 0x000001801c1c7810 */ /* 0x000fe20007f5e0ff */
[----:B------:R-:W-:Y:S01]  /*3850*/  IMAD.X R25, RZ, RZ, R25, P0 ;  /* 0x000000ffff197224 */ /* 0x000fe200000e0619 */
[----:B------:R-:W-:Y:S01]  /*3860*/  ISETP.NE.U32.AND P0, PT, R26, R22, PT ;  /* 0x000000161a00720c */ /* 0x000fe20003f05070 */
[----:B------:R-:W-:Y:S02]  /*3870*/  IMAD.X R23, RZ, RZ, R23, P1 ;  /* 0x000000ffff177224 */ /* 0x000fe400008e0617 */
[----:B------:R-:W-:Y:S01]  /*3880*/  IMAD.X R27, RZ, RZ, R27, P2 ;  /* 0x000000ffff1b7224 */ /* 0x000fe200010e061b */
[----:B------:R-:W-:-:S13]  /*3890*/  ISETP.NE.AND.EX P0, PT, R25, R19, PT, P0 ;  /* 0x000000131900720c */ /* 0x000fda0003f05300 */
[----:B------:R-:W-:Y:S05]  /*38a0*/  @P0 BRA `(.L_x_161) ;  /* 0xffffffe800700947 */ /* 0x000fea000383ffff */
[----:B------:R-:W-:Y:S05]  /*38b0*/  BSYNC.RECONVERGENT B6 ;  /* 0x0000000000067941 */ /* 0x000fea0003800200 */
.L_x_144:
[----:B------:R-:W-:-:S04]  /*38c0*/  ISETP.NE.U32.AND P0, PT, R18, RZ, PT ;  /* 0x000000ff1200720c */ /* 0x000fc80003f05070 */
[----:B------:R-:W-:-:S13]  /*38d0*/  ISETP.NE.AND.EX P0, PT, R16, RZ, PT, P0 ;  /* 0x000000ff1000720c */ /* 0x000fda0003f05300 */
[----:B------:R-:W-:Y:S05]  /*38e0*/  @!P0 EXIT ;  /* 0x000000000000894d */ /* 0x000fea0003800000 */
[----:B------:R-:W0:Y:S01]  /*38f0*/  LDC.64 R28, c[0x0][0x388] ;  /* 0x0000e200ff1c7b82 */ /* 0x000e220000000a00 */
[----:B------:R-:W-:Y:S01]  /*3900*/  IMAD R25, R19, 0x60, RZ ;  /* 0x0000006013197824 */ /* 0x000fe200078e02ff */
[----:B------:R-:W-:-:S05]  /*3910*/  IADD3 R24, P0, PT, R2, 0x20, RZ ;  /* 0x0000002002187810 */ /* 0x000fca0007f1e0ff */
[----:B------:R-:W-:Y:S02]  /*3920*/  IMAD.X R23, RZ, RZ, R17, P0 ;  /* 0x000000ffff177224 */ /* 0x000fe400000e0611 */
[----:B0-----:R-:W-:-:S04]  /*3930*/  IMAD.WIDE.U32 R28, R22, 0x60, R28 ;  /* 0x00000060161c7825 */ /* 0x001fc800078e001c */
[----:B------:R-:W-:Y:S02]  /*3940*/  IMAD.IADD R25, R29, 0x1, R25 ;  /* 0x000000011d197824 */ /* 0x000fe400078e0219 */
[----:B------:R-:W-:Y:S02]  /*3950*/  IMAD.MOV.U32 R26, RZ, RZ, R28 ;  /* 0x000000ffff1a7224 */ /* 0x000fe400078e001c */
[----:B------:R-:W-:-:S07]  /*3960*/  IMAD.MOV.U32 R27, RZ, RZ, R25 ;  /* 0x000000ffff1b7224 */ /* 0x000fce00078e0019 */
.L_x_166:
        /* <DEDUP_REMOVED lines=19> */
.L_x_162:
        /* <DEDUP_REMOVED lines=59> */
.L_x_164:
[----:B------:R-:W-:Y:S05]  /*3e50*/  BRA `(.L_x_165) ;  /* 0x0000000000307947 */ /* 0x000fea0003800000 */
.L_x_163:
        /* <DEDUP_REMOVED lines=12> */
.L_x_165:
        /* <DEDUP_REMOVED lines=8> */
[----:B------:R-:W-:Y:S05]  /*3fa0*/  EXIT ;  /* 0x000000000000794d */ /* 0x000fea0003800000 */
.L_x_167:
        /* <DEDUP_REMOVED lines=13> */
.L_x_181:


//--------------------- .nv.global.init           --------------------------
	.section	.nv.global.init,"aw",@progbits
.nv.global.init:
	.type		$str$26,@object
	.size		$str$26,($str$13 - $str$26)
$str$26:
        /*0000*/ 	.byte	0x0a, 0x00
	.type		$str$13,@object
	.size		$str$13,($str$25 - $str$13)
$str$13:
        /*0002*/ 	.byte	0x25, 0x6c, 0x75, 0x0a, 0x00
	.type		$str$25,@object
	.size		$str$25,($str$14 - $str$25)
$str$25:
        /*0007*/ 	.byte	0x25, 0x6c, 0x75, 0x20, 0x00
	.type		$str$14,@object
	.size		$str$14,($str$11 - $str$14)
$str$14:
        /*000c*/ 	.byte	0x2d, 0x2d, 0x2d, 0x2d, 0x2d, 0x2d, 0x2d, 0x2d, 0x2d, 0x0a, 0x00
	.type		$str$11,@object
	.size		$str$11,($str$27 - $str$11)
$str$11:
        /*0017*/ 	.byte	0x25, 0x6c, 0x75, 0x20, 0x2d, 0x3e, 0x20, 0x25, 0x70, 0x0a, 0x00
	.type		$str$27,@object
	.size		$str$27,($str$20 - $str$27)
$str$27:
        /*0022*/ 	.byte	0x56, 0x44, 0x53, 0x20, 0x3d, 0x20, 0x25, 0x6c, 0x75, 0x0a, 0x00
	.type		$str$20,@object
	.size		$str$20,($str$17 - $str$20)
$str$20:
        /*002d*/ 	.byte	0x25, 0x6c, 0x75, 0x09, 0x25, 0x6c, 0x75, 0x09, 0x09, 0x25, 0x70, 0x0a, 0x00
	.type		$str$17,@object
	.size		$str$17,($str$28 - $str$17)
$str$17:
        /*003a*/ 	.byte	0x4d, 0x61, 0x74, 0x63, 0x68, 0x65, 0x64, 0x20, 0x61, 0x74, 0x20, 0x25, 0x6c, 0x75, 0x0a, 0x00
	.type		$str$28,@object
	.size		$str$28,($str$23 - $str$28)
$str$28:
        /*004a*/ 	.byte	0x4b, 0x32, 0x20, 0x63, 0x6f, 0x75, 0x6e, 0x74, 0x65, 0x72, 0x20, 0x3d, 0x20, 0x25, 0x75, 0x0a
        /*005a*/ 	.byte	0x00
	.type		$str$23,@object
	.size		$str$23,($str$22 - $str$23)
$str$23:
        /*005b*/ 	.byte	0x56, 0x65, 0x72, 0x74, 0x65, 0x78, 0x20, 0x42, 0x6c, 0x6f, 0x63, 0x6b, 0x20, 0x3d, 0x20, 0x25
        /*006b*/ 	.byte	0x6c, 0x75, 0x0a, 0x00
	.type		$str$22,@object
	.size		$str$22,($str$16 - $str$22)
$str$22:
        /*006f*/ 	.byte	0x50, 0x72, 0x69, 0x6e, 0x74, 0x69, 0x6e, 0x67, 0x20, 0x4c, 0x69, 0x6e, 0x6b, 0x65, 0x64, 0x20
        /*007f*/ 	.byte	0x4c, 0x69, 0x73, 0x74, 0x0a, 0x00
	.type		$str$16,@object
	.size		$str$16,($str$19 - $str$16)
$str$16:
        /*0085*/ 	.byte	0x50, 0x72, 0x65, 0x66, 0x69, 0x78, 0x20, 0x73, 0x75, 0x6d, 0x20, 0x6f, 0x66, 0x20, 0x25, 0x6c
        /*0095*/ 	.byte	0x64, 0x20, 0x69, 0x73, 0x20, 0x25, 0x6c, 0x64, 0x0a, 0x00
	.type		$str$19,@object
	.size		$str$19,($str$12 - $str$19)
$str$19:
        /*009f*/ 	.byte	0x49, 0x44, 0x09, 0x49, 0x74, 0x65, 0x72, 0x61, 0x74, 0x69, 0x6f, 0x6e, 0x09, 0x47, 0x50, 0x55
        /*00af*/ 	.byte	0x20, 0x61, 0x64, 0x64, 0x72, 0x65, 0x73, 0x73, 0x0a, 0x00
	.type		$str$12,@object
	.size		$str$12,($str$10 - $str$12)
$str$12:
        /*00b9*/ 	.byte	0x50, 0x75, 0x73, 0x68, 0x69, 0x6e, 0x67, 0x20, 0x65, 0x64, 0x67, 0x65, 0x20, 0x62, 0x6c, 0x6f
        /*00c9*/ 	.byte	0x63, 0x6b, 0x73, 0x20, 0x74, 0x6f, 0x20, 0x65, 0x64, 0x67, 0x65, 0x20, 0x71, 0x75, 0x65, 0x75
        /*00d9*/ 	.byte	0x65, 0x0a, 0x00
	.type		$str$10,@object
	.size		$str$10,($str$6 - $str$10)
$str$10:
        /*00dc*/ 	.byte	0x50, 0x75, 0x73, 0x68, 0x69, 0x6e, 0x67, 0x20, 0x76, 0x65, 0x72, 0x74, 0x65, 0x78, 0x20, 0x62
        /*00ec*/ 	.byte	0x6c, 0x6f, 0x63, 0x6b, 0x73, 0x20, 0x74, 0x6f, 0x20, 0x76, 0x65, 0x72, 0x74, 0x65, 0x78, 0x20
        /*00fc*/ 	.byte	0x71, 0x75, 0x65, 0x75, 0x65, 0x0a, 0x00
	.type		$str$6,@object
	.size		$str$6,($str$8 - $str$6)
$str$6:
        /*0103*/ 	.byte	0x45, 0x64, 0x67, 0x65, 0x20, 0x71, 0x75, 0x65, 0x75, 0x65, 0x20, 0x46, 0x75, 0x6c, 0x6c, 0x2c
        /*0113*/ 	.byte	0x20, 0x66, 0x72, 0x6f, 0x6e, 0x74, 0x20, 0x3d, 0x20, 0x25, 0x6c, 0x64, 0x2c, 0x20, 0x72, 0x65
        /*0123*/ 	.byte	0x61, 0x72, 0x20, 0x3d, 0x20, 0x25, 0x6c, 0x64, 0x0a, 0x00
	.type		$str$8,@object
	.size		$str$8,($str - $str$8)
$str$8:
        /*012d*/ 	.byte	0x45, 0x64, 0x67, 0x65, 0x20, 0x71, 0x75, 0x65, 0x75, 0x65, 0x20, 0x65, 0x6d, 0x70, 0x74, 0x79
        /*013d*/ 	.byte	0x2c, 0x20, 0x66, 0x72, 0x6f, 0x6e, 0x74, 0x20, 0x3d, 0x20, 0x25, 0x6c, 0x64, 0x2c, 0x20, 0x72
        /*014d*/ 	.byte	0x65, 0x61, 0x72, 0x20, 0x3d, 0x20, 0x25, 0x6c, 0x64, 0x0a, 0x00
	.type		$str,@object
	.size		$str,($str$21 - $str)
$str:
        /*0158*/ 	.byte	0x56, 0x65, 0x72, 0x74, 0x65, 0x78, 0x20, 0x71, 0x75, 0x65, 0x75, 0x65, 0x20, 0x46, 0x75, 0x6c
        /*0168*/ 	.byte	0x6c, 0x2c, 0x20, 0x66, 0x72, 0x6f, 0x6e, 0x74, 0x20, 0x3d, 0x20, 0x25, 0x6c, 0x64, 0x2c, 0x20
        /*0178*/ 	.byte	0x72, 0x65, 0x61, 0x72, 0x20, 0x3d, 0x20, 0x25, 0x6c, 0x64, 0x0a, 0x00
	.type		$str$21,@object
	.size		$str$21,($str$2 - $str$21)
$str$21:
        /*0184*/ 	.byte	0x45, 0x64, 0x67, 0x65, 0x20, 0x51, 0x75, 0x65, 0x75, 0x65, 0x20, 0x62, 0x65, 0x66, 0x6f, 0x72
        /*0194*/ 	.byte	0x65, 0x2c, 0x20, 0x66, 0x72, 0x6f, 0x6e, 0x74, 0x20, 0x3d, 0x20, 0x25, 0x6c, 0x64, 0x2c, 0x20
        /*01a4*/ 	.byte	0x72, 0x65, 0x61, 0x72, 0x20, 0x3d, 0x20, 0x25, 0x6c, 0x64, 0x0a, 0x00
	.type		$str$2,@object
	.size		$str$2,($str$5 - $str$2)
$str$2:
        /*01b0*/ 	.byte	0x56, 0x65, 0x72, 0x74, 0x65, 0x78, 0x20, 0x71, 0x75, 0x65, 0x75, 0x65, 0x20, 0x65, 0x6d, 0x70
        /*01c0*/ 	.byte	0x74, 0x79, 0x2c, 0x20, 0x66, 0x72, 0x6f, 0x6e, 0x74, 0x20, 0x3d, 0x20, 0x25, 0x6c, 0x64, 0x2c
        /*01d0*/ 	.byte	0x20, 0x72, 0x65, 0x61, 0x72, 0x20, 0x3d, 0x20, 0x25, 0x6c, 0x64, 0x0a, 0x00
	.type		$str$5,@object
	.size		$str$5,($str$15 - $str$5)
$str$5:
        /*01dd*/ 	.byte	0x56, 0x65, 0x72, 0x74, 0x65, 0x78, 0x20, 0x51, 0x75, 0x65, 0x75, 0x65, 0x20, 0x62, 0x65, 0x66
        /*01ed*/ 	.byte	0x6f, 0x72, 0x65, 0x2c, 0x20, 0x66, 0x72, 0x6f, 0x6e, 0x74, 0x20, 0x3d, 0x20, 0x25, 0x6c, 0x64
        /*01fd*/ 	.byte	0x2c, 0x20, 0x72, 0x65, 0x61, 0x72, 0x20, 0x3d, 0x20, 0x25, 0x6c, 0x64, 0x0a, 0x00
	.type		$str$15,@object
	.size		$str$15,($str$7 - $str$15)
$str$15:
        /*020b*/ 	.byte	0x25, 0x6c, 0x75, 0x20, 0x66, 0x72, 0x6f, 0x6d, 0x20, 0x74, 0x68, 0x72, 0x65, 0x61, 0x64, 0x20
        /*021b*/ 	.byte	0x25, 0x6c, 0x75, 0x2c, 0x20, 0x73, 0x74, 0x61, 0x72, 0x74, 0x20, 0x3d, 0x20, 0x25, 0x6c, 0x75
        /*022b*/ 	.byte	0x20, 0x61, 0x6e, 0x64, 0x20, 0x65, 0x6e, 0x64, 0x20, 0x3d, 0x20, 0x25, 0x6c, 0x75, 0x0a, 0x00
	.type		$str$7,@object
	.size		$str$7,($str$1 - $str$7)
$str$7:
        /*023b*/ 	.byte	0x49, 0x6e, 0x73, 0x65, 0x72, 0x74, 0x65, 0x64, 0x20, 0x25, 0x70, 0x20, 0x74, 0x6f, 0x20, 0x74
        /*024b*/ 	.byte	0x68, 0x65, 0x20, 0x65, 0x64, 0x67, 0x65, 0x20, 0x71, 0x75, 0x65, 0x75, 0x65, 0x2c, 0x20, 0x66
        /*025b*/ 	.byte	0x72, 0x6f, 0x6e, 0x74, 0x20, 0x3d, 0x20, 0x25, 0x6c, 0x64, 0x2c, 0x20, 0x72, 0x65, 0x61, 0x72
        /*026b*/ 	.byte	0x20, 0x3d, 0x20, 0x25, 0x6c, 0x64, 0x0a, 0x00
	.type		$str$1,@object
	.size		$str$1,($str$18 - $str$1)
$str$1:
        /*0273*/ 	.byte	0x49, 0x6e, 0x73, 0x65, 0x72, 0x74, 0x65, 0x64, 0x20, 0x25, 0x70, 0x20, 0x74, 0x6f, 0x20, 0x74
        /*0283*/ 	.byte	0x68, 0x65, 0x20, 0x76, 0x65, 0x72, 0x74, 0x65, 0x78, 0x20, 0x71, 0x75, 0x65, 0x75, 0x65, 0x2c
        /*0293*/ 	.byte	0x20, 0x66, 0x72, 0x6f, 0x6e, 0x74, 0x20, 0x3d, 0x20, 0x25, 0x6c, 0x64, 0x2c, 0x20, 0x72, 0x65
        /*02a3*/ 	.byte	0x61, 0x72, 0x20, 0x3d, 0x20, 0x25, 0x6c, 0x64, 0x0a, 0x00
	.type		$str$18,@object
	.size		$str$18,($str$4 - $str$18)
$str$18:
        /*02ad*/ 	.byte	0x49, 0x44, 0x20, 0x3d, 0x20, 0x25, 0x6c, 0x75, 0x2c, 0x20, 0x56, 0x65, 0x72, 0x74, 0x65, 0x78
        /*02bd*/ 	.byte	0x20, 0x3d, 0x20, 0x25, 0x6c, 0x75, 0x2c, 0x20, 0x41, 0x64, 0x6a, 0x61, 0x63, 0x65, 0x6e, 0x63
        /*02cd*/ 	.byte	0x79, 0x20, 0x53, 0x65, 0x6e, 0x74, 0x69, 0x6e, 0x65, 0x6c, 0x20, 0x3d, 0x20, 0x25, 0x70, 0x20
        /*02dd*/ 	.byte	0x61, 0x6e, 0x64, 0x20, 0x65, 0x64, 0x67, 0x65, 0x20, 0x62, 0x6c, 0x6f, 0x63, 0x6b, 0x73, 0x20
        /*02ed*/ 	.byte	0x3d, 0x20, 0x25, 0x6c, 0x75, 0x0a, 0x00
	.type		$str$4,@object
	.size		$str$4,($str$24 - $str$4)
$str$4:
        /*02f4*/ 	.byte	0x50, 0x6f, 0x70, 0x70, 0x65, 0x64, 0x20, 0x25, 0x70, 0x20, 0x66, 0x72, 0x6f, 0x6d, 0x20, 0x74
        /*0304*/ 	.byte	0x68, 0x65, 0x20, 0x76, 0x65, 0x72, 0x74, 0x65, 0x78, 0x20, 0x71, 0x75, 0x65, 0x75, 0x65, 0x2c
        /*0314*/ 	.byte	0x20, 0x70, 0x6c, 0x61, 0x63, 0x65, 0x68, 0x6f, 0x6c, 0x64, 0x65, 0x72, 0x73, 0x20, 0x66, 0x72
        /*0324*/ 	.byte	0x6f, 0x6e, 0x74, 0x20, 0x3d, 0x20, 0x25, 0x6c, 0x64, 0x2c, 0x20, 0x72, 0x65, 0x61, 0x72, 0x20
        /*0334*/ 	.byte	0x3d, 0x20, 0x25, 0x6c, 0x64, 0x0a, 0x00
	.type		$str$24,@object
	.size		$str$24,(.L_74 - $str$24)
$str$24:
        /*033b*/ 	.byte	0x25, 0x6c, 0x75, 0x20, 0x2d, 0x3e, 0x20, 0x2c, 0x20, 0x65, 0x64, 0x67, 0x65, 0x20, 0x62, 0x6c
        /*034b*/ 	.byte	0x6f, 0x63, 0x6b, 0x73, 0x20, 0x3d, 0x20, 0x25, 0x6c, 0x75, 0x2c, 0x20, 0x65, 0x64, 0x67, 0x65
        /*035b*/ 	.byte	0x20, 0x73, 0x65, 0x6e, 0x74, 0x69, 0x6e, 0x65, 0x6c, 0x20, 0x3d, 0x20, 0x25, 0x70, 0x2c, 0x20
        /*036b*/ 	.byte	0x61, 0x63, 0x74, 0x69, 0x76, 0x65, 0x20, 0x65, 0x64, 0x67, 0x65, 0x20, 0x63, 0x6f, 0x75, 0x6e
        /*037b*/ 	.byte	0x74, 0x20, 0x3d, 0x20, 0x25, 0x6c, 0x75, 0x2c, 0x20, 0x64, 0x65, 0x73, 0x74, 0x69, 0x6e, 0x61
        /*038b*/ 	.byte	0x74, 0x69, 0x6f, 0x6e, 0x20, 0x76, 0x65, 0x72, 0x74, 0x69, 0x63, 0x65, 0x73, 0x20, 0x2d, 0x3e
        /*039b*/ 	.byte	0x20, 0x00
.L_74:


//--------------------- .nv.shared.reserved.0     --------------------------
	.section	.nv.shared.reserved.0,"aw",@nobits
	.weak		__nv_reservedSMEM_offset_0_alias
	.size		__nv_reservedSMEM_offset_0_alias, 0, 64
	.other		__nv_reservedSMEM_offset_0_alias,@"STO_CUDA_RESERVED_SHARED STV_DEFAULT"
__nv_reservedSMEM_offset_0_alias:
	.zero		0
	.zero		64


//--------------------- .nv.global                --------------------------
	.section	.nv.global,"aw",@nobits
	.align	8
.nv.global:
	.type		d_a_sentinel,@object
	.size		d_a_sentinel,(d_v_d_sentinel - d_a_sentinel)
d_a_sentinel:
	.zero		40
	.type		d_v_d_sentinel,@object
	.size		d_v_d_sentinel,(d_v_queue - d_v_d_sentinel)
d_v_d_sentinel:
	.zero		40
	.type		d_v_queue,@object
	.size		d_v_queue,(d_e_queue - d_v_queue)
d_v_queue:
	.zero		16024
	.type		d_e_queue,@object
	.size		d_e_queue,(lockvar - d_e_queue)
d_e_queue:
	.zero		1200024
	.type		lockvar,@object
	.size		lockvar,(k1counter - lockvar)
lockvar:
	.zero		4
	.type		k1counter,@object
	.size		k1counter,(k2counter - k1counter)
k1counter:
	.zero		4
	.type		k2counter,@object
	.size		k2counter,(_ZN34_INTERNAL_a147014d_4_k_cu_e088fec24cuda3std6ranges3__45__cpo5ssizeE - k2counter)
k2counter:
	.zero		4
	.type		_ZN34_INTERNAL_a147014d_4_k_cu_e088fec24cuda3std6ranges3__45__cpo5ssizeE,@object
	.size		_ZN34_INTERNAL_a147014d_4_k_cu_e088fec24cuda3std6ranges3__45__cpo5ssizeE,(_ZN34_INTERNAL_a147014d_4_k_cu_e088fec26thrust24THRUST_300001_SM_1000_NS3seqE - _ZN34_INTERNAL_a147014d_4_k_cu_e088fec24cuda3std6ranges3__45__cpo5ssizeE)
_ZN34_INTERNAL_a147014d_4_k_cu_e088fec24cuda3std6ranges3__45__cpo5ssizeE:
	.zero		1
	.type		_ZN34_INTERNAL_a147014d_4_k_cu_e088fec26thrust24THRUST_300001_SM_1000_NS3seqE,@object
	.size		_ZN34_INTERNAL_a147014d_4_k_cu_e088fec26thrust24THRUST_300001_SM_1000_NS3seqE,(_ZN34_INTERNAL_a147014d_4_k_cu_e088fec24cuda3std3__420unreachable_sentinelE - _ZN34_INTERNAL_a147014d_4_k_cu_e088fec26thrust24THRUST_300001_SM_1000_NS3seqE)
_ZN34_INTERNAL_a147014d_4_k_cu_e088fec26thrust24THRUST_300001_SM_1000_NS3seqE:
	.zero		1
	.type		_ZN34_INTERNAL_a147014d_4_k_cu_e088fec24cuda3std3__420unreachable_sentinelE,@object
	.size		_ZN34_INTERNAL_a147014d_4_k_cu_e088fec24cuda3std3__420unreachable_sentinelE,(_ZN34_INTERNAL_a147014d_4_k_cu_e088fec26thrust24THRUST_300001_SM_1000_NS12placeholders2_3E - _ZN34_INTERNAL_a147014d_4_k_cu_e088fec24cuda3std3__420unreachable_sentinelE)
_ZN34_INTERNAL_a147014d_4_k_cu_e088fec24cuda3std3__420unreachable_sentinelE:
	.zero		1
	.type		_ZN34_INTERNAL_a147014d_4_k_cu_e088fec26thrust24THRUST_300001_SM_1000_NS12placeholders2_3E,@object
	.size		_ZN34_INTERNAL_a147014d_4_k_cu_e088fec26thrust24THRUST_300001_SM_1000_NS12placeholders2_3E,(_ZN34_INTERNAL_a147014d_4_k_cu_e088fec24cuda3std3__45__cpo4cendE - _ZN34_INTERNAL_a147014d_4_k_cu_e088fec26thrust24THRUST_300001_SM_1000_NS12placeholders2_3E)
_ZN34_INTERNAL_a147014d_4_k_cu_e088fec26thrust24THRUST_300001_SM_1000_NS12placeholders2_3E:
	.zero		1
	.type		_ZN34_INTERNAL_a147014d_4_k_cu_e088fec24cuda3std3__45__cpo4cendE,@object
	.size		_ZN34_INTERNAL_a147014d_4_k_cu_e088fec24cuda3std3__45__cpo4cendE,(_ZN34_INTERNAL_a147014d_4_k_cu_e088fec24cuda3std6ranges3__45__cpo4cendE - _ZN34_INTERNAL_a147014d_4_k_cu_e088fec24cuda3std3__45__cpo4cendE)
_ZN34_INTERNAL_a147014d_4_k_cu_e088fec24cuda3std3__45__cpo4cendE:
	.zero		1
	.type		_ZN34_INTERNAL_a147014d_4_k_cu_e088fec24cuda3std6ranges3__45__cpo4cendE,@object
	.size		_ZN34_INTERNAL_a147014d_4_k_cu_e088fec24cuda3std6ranges3__45__cpo4cendE,(_ZN34_INTERNAL_a147014d_4_k_cu_e088fec26thrust24THRUST_300001_SM_1000_NS12placeholders2_7E - _ZN34_INTERNAL_a147014d_4_k_cu_e088fec24cuda3std6ranges3__45__cpo4cendE)
_ZN34_INTERNAL_a147014d_4_k_cu_e088fec24cuda3std6ranges3__45__cpo4cendE:
	.zero		1
	.type		_ZN34_INTERNAL_a147014d_4_k_cu_e088fec26thrust24THRUST_300001_SM_1000_NS12placeholders2_7E,@object
	.size		_ZN34_INTERNAL_a147014d_4_k_cu_e088fec26thrust24THRUST_300001_SM_1000_NS12placeholders2_7E,(_ZN34_INTERNAL_a147014d_4_k_cu_e088fec24cuda3std3__45__cpo5crendE - _ZN34_INTERNAL_a147014d_4_k_cu_e088fec26thrust24THRUST_300001_SM_1000_NS12placeholders2_7E)
_ZN34_INTERNAL_a147014d_4_k_cu_e088fec26thrust24THRUST_300001_SM_1000_NS12placeholders2_7E:
	.zero		1
	.type		_ZN34_INTERNAL_a147014d_4_k_cu_e088fec24cuda3std3__45__cpo5crendE,@object
	.size		_ZN34_INTERNAL_a147014d_4_k_cu_e088fec24cuda3std3__45__cpo5crendE,(_ZN34_INTERNAL_a147014d_4_k_cu_e088fec24cuda3std6ranges3__45__cpo4prevE - _ZN34_INTERNAL_a147014d_4_k_cu_e088fec24cuda3std3__45__cpo5crendE)
_ZN34_INTERNAL_a147014d_4_k_cu_e088fec24cuda3std3__45__cpo5crendE:
	.zero		1
	.type		_ZN34_INTERNAL_a147014d_4_k_cu_e088fec24cuda3std6ranges3__45__cpo4prevE,@object
	.size		_ZN34_INTERNAL_a147014d_4_k_cu_e088fec24cuda3std6ranges3__45__cpo4prevE,(_ZN34_INTERNAL_a147014d_4_k_cu_e088fec26thrust24THRUST_300001_SM_1000_NS6system6detail10sequential3seqE - _ZN34_INTERNAL_a147014d_4_k_cu_e088fec24cuda3std6ranges3__45__cpo4prevE)
_ZN34_INTERNAL_a147014d_4_k_cu_e088fec24cuda3std6ranges3__45__cpo4prevE:
	.zero		1
	.type		_ZN34_INTERNAL_a147014d_4_k_cu_e088fec26thrust24THRUST_300001_SM_1000_NS6system6detail10sequential3seqE,@object
	.size		_ZN34_INTERNAL_a147014d_4_k_cu_e088fec26thrust24THRUST_300001_SM_1000_NS6system6detail10sequential3seqE,(_ZN34_INTERNAL_a147014d_4_k_cu_e088fec24cuda3std6ranges3__45__cpo9iter_moveE - _ZN34_INTERNAL_a147014d_4_k_cu_e088fec26thrust24THRUST_300001_SM_1000_NS6system6detail10sequential3seqE)
_ZN34_INTERNAL_a147014d_4_k_cu_e088fec26thrust24THRUST_300001_SM_1000_NS6system6detail10sequential3seqE:
	.zero		1
	.type		_ZN34_INTERNAL_a147014d_4_k_cu_e088fec24cuda3std6ranges3__45__cpo9iter_moveE,@object
	.size		_ZN34_INTERNAL_a147014d_4_k_cu_e088fec24cuda3std6ranges3__45__cpo9iter_moveE,(_ZN34_INTERNAL_a147014d_4_k_cu_e088fec24cuda3std6ranges3__45__cpo5cdataE - _ZN34_INTERNAL_a147014d_4_k_cu_e088fec24cuda3std6ranges3__45__cpo9iter_moveE)
_ZN34_INTERNAL_a147014d_4_k_cu_e088fec24cuda3std6ranges3__45__cpo9iter_moveE:
	.zero		1
	.type		_ZN34_INTERNAL_a147014d_4_k_cu_e088fec24cuda3std6ranges3__45__cpo5cdataE,@object
	.size		_ZN34_INTERNAL_a147014d_4_k_cu_e088fec24cuda3std6ranges3__45__cpo5cdataE,(_ZN34_INTERNAL_a147014d_4_k_cu_e088fec26thrust24THRUST_300001_SM_1000_NS12placeholders2_9E - _ZN34_INTERNAL_a147014d_4_k_cu_e088fec24cuda3std6ranges3__45__cpo5cdataE)
_ZN34_INTERNAL_a147014d_4_k_cu_e088fec24cuda3std6ranges3__45__cpo5cdataE:
	.zero		1
	.type		_ZN34_INTERNAL_a147014d_4_k_cu_e088fec26thrust24THRUST_300001_SM_1000_NS12placeholders2_9E,@object
	.size		_ZN34_INTERNAL_a147014d_4_k_cu_e088fec26thrust24THRUST_300001_SM_1000_NS12placeholders2_9E,(_ZN34_INTERNAL_a147014d_4_k_cu_e088fec24cuda3std3__419piecewise_constructE - _ZN34_INTERNAL_a147014d_4_k_cu_e088fec26thrust24THRUST_300001_SM_1000_NS12placeholders2_9E)
_ZN34_INTERNAL_a147014d_4_k_cu_e088fec26thrust24THRUST_300001_SM_1000_NS12placeholders2_9E:
	.zero		1
	.type		_ZN34_INTERNAL_a147014d_4_k_cu_e088fec24cuda3std3__419piecewise_constructE,@object
	.size		_ZN34_INTERNAL_a147014d_4_k_cu_e088fec24cuda3std3__419piecewise_constructE,(_ZN34_INTERNAL_a147014d_4_k_cu_e088fec26thrust24THRUST_300001_SM_1000_NS12placeholders2_1E - _ZN34_INTERNAL_a147014d_4_k_cu_e088fec24cuda3std3__419piecewise_constructE)
_ZN34_INTERNAL_a147014d_4_k_cu_e088fec24cuda3std3__419piecewise_constructE:
	.zero		1
	.type		_ZN34_INTERNAL_a147014d_4_k_cu_e088fec26thrust24THRUST_300001_SM_1000_NS12placeholders2_1E,@object
	.size		_ZN34_INTERNAL_a147014d_4_k_cu_e088fec26thrust24THRUST_300001_SM_1000_NS12placeholders2_1E,(_ZN34_INTERNAL_a147014d_4_k_cu_e088fec24cuda3std3__45__cpo3endE - _ZN34_INTERNAL_a147014d_4_k_cu_e088fec26thrust24THRUST_300001_SM_1000_NS12placeholders2_1E)
_ZN34_INTERNAL_a147014d_4_k_cu_e088fec26thrust24THRUST_300001_SM_1000_NS12placeholders2_1E:
	.zero		1
	.type		_ZN34_INTERNAL_a147014d_4_k_cu_e088fec24cuda3std3__45__cpo3endE,@object
	.size		_ZN34_INTERNAL_a147014d_4_k_cu_e088fec24cuda3std3__45__cpo3endE,(_ZN34_INTERNAL_a147014d_4_k_cu_e088fec24cuda3std6ranges3__45__cpo3endE - _ZN34_INTERNAL_a147014d_4_k_cu_e088fec24cuda3std3__45__cpo3endE)
_ZN34_INTERNAL_a147014d_4_k_cu_e088fec24cuda3std3__45__cpo3endE:
	.zero		1
	.type		_ZN34_INTERNAL_a147014d_4_k_cu_e088fec24cuda3std6ranges3__45__cpo3endE,@object
	.size		_ZN34_INTERNAL_a147014d_4_k_cu_e088fec24cuda3std6ranges3__45__cpo3endE,(_ZN34_INTERNAL_a147014d_4_k_cu_e088fec26thrust24THRUST_300001_SM_1000_NS12placeholders2_5E - _ZN34_INTERNAL_a147014d_4_k_cu_e088fec24cuda3std6ranges3__45__cpo3endE)
_ZN34_INTERNAL_a147014d_4_k_cu_e088fec24cuda3std6ranges3__45__cpo3endE:
	.zero		1
	.type		_ZN34_INTERNAL_a147014d_4_k_cu_e088fec26thrust24THRUST_300001_SM_1000_NS12placeholders2_5E,@object
	.size		_ZN34_INTERNAL_a147014d_4_k_cu_e088fec26thrust24THRUST_300001_SM_1000_NS12placeholders2_5E,(_ZN34_INTERNAL_a147014d_4_k_cu_e088fec24cuda3std3__45__cpo4rendE - _ZN34_INTERNAL_a147014d_4_k_cu_e088fec26thrust24THRUST_300001_SM_1000_NS12placeholders2_5E)
_ZN34_INTERNAL_a147014d_4_k_cu_e088fec26thrust24THRUST_300001_SM_1000_NS12placeholders2_5E:
	.zero		1
	.type		_ZN34_INTERNAL_a147014d_4_k_cu_e088fec24cuda3std3__45__cpo4rendE,@object
	.size		_ZN34_INTERNAL_a147014d_4_k_cu_e088fec24cuda3std3__45__cpo4rendE,(_ZN34_INTERNAL_a147014d_4_k_cu_e088fec24cuda3std6ranges3__45__cpo9iter_swapE - _ZN34_INTERNAL_a147014d_4_k_cu_e088fec24cuda3std3__45__cpo4rendE)
_ZN34_INTERNAL_a147014d_4_k_cu_e088fec24cuda3std3__45__cpo4rendE:
	.zero		1
	.type		_ZN34_INTERNAL_a147014d_4_k_cu_e088fec24cuda3std6ranges3__45__cpo9iter_swapE,@object
	.size		_ZN34_INTERNAL_a147014d_4_k_cu_e088fec24cuda3std6ranges3__45__cpo9iter_swapE,(_ZN34_INTERNAL_a147014d_4_k_cu_e088fec26thrust24THRUST_300001_SM_1000_NS8cuda_cub3parE - _ZN34_INTERNAL_a147014d_4_k_cu_e088fec24cuda3std6ranges3__45__cpo9iter_swapE)
_ZN34_INTERNAL_a147014d_4_k_cu_e088fec24cuda3std6ranges3__45__cpo9iter_swapE:
	.zero		1
	.type		_ZN34_INTERNAL_a147014d_4_k_cu_e088fec26thrust24THRUST_300001_SM_1000_NS8cuda_cub3parE,@object
	.size		_ZN34_INTERNAL_a147014d_4_k_cu_e088fec26thrust24THRUST_300001_SM_1000_NS8cuda_cub3parE,(_ZN34_INTERNAL_a147014d_4_k_cu_e088fec24cuda3std3__48unexpectE - _ZN34_INTERNAL_a147014d_4_k_cu_e088fec26thrust24THRUST_300001_SM_1000_NS8cuda_cub3parE)
_ZN34_INTERNAL_a147014d_4_k_cu_e088fec26thrust24THRUST_300001_SM_1000_NS8cuda_cub3parE:
	.zero		1
	.type		_ZN34_INTERNAL_a147014d_4_k_cu_e088fec24cuda3std3__48unexpectE,@object
	.size		_ZN34_INTERNAL_a147014d_4_k_cu_e088fec24cuda3std3__48unexpectE,(_ZN34_INTERNAL_a147014d_4_k_cu_e088fec24cuda3std6ranges3__45__cpo8distanceE - _ZN34_INTERNAL_a147014d_4_k_cu_e088fec24cuda3std3__48unexpectE)
_ZN34_INTERNAL_a147014d_4_k_cu_e088fec24cuda3std3__48unexpectE:
	.zero		1
	.type		_ZN34_INTERNAL_a147014d_4_k_cu_e088fec24cuda3std6ranges3__45__cpo8distanceE,@object
	.size		_ZN34_INTERNAL_a147014d_4_k_cu_e088fec24cuda3std6ranges3__45__cpo8distanceE,(_ZN34_INTERNAL_a147014d_4_k_cu_e088fec26thrust24THRUST_300001_SM_1000_NS6deviceE - _ZN34_INTERNAL_a147014d_4_k_cu_e088fec24cuda3std6ranges3__45__cpo8distanceE)
_ZN34_INTERNAL_a147014d_4_k_cu_e088fec24cuda3std6ranges3__45__cpo8distanceE:
	.zero		1
	.type		_ZN34_INTERNAL_a147014d_4_k_cu_e088fec26thrust24THRUST_300001_SM_1000_NS6deviceE,@object
	.size		_ZN34_INTERNAL_a147014d_4_k_cu_e088fec26thrust24THRUST_300001_SM_1000_NS6deviceE,(_ZN34_INTERNAL_a147014d_4_k_cu_e088fec24cuda3std3__47nulloptE - _ZN34_INTERNAL_a147014d_4_k_cu_e088fec26thrust24THRUST_300001_SM_1000_NS6deviceE)
_ZN34_INTERNAL_a147014d_4_k_cu_e088fec26thrust24THRUST_300001_SM_1000_NS6deviceE:
	.zero		1
	.type		_ZN34_INTERNAL_a147014d_4_k_cu_e088fec24cuda3std3__47nulloptE,@object
	.size		_ZN34_INTERNAL_a147014d_4_k_cu_e088fec24cuda3std3__47nulloptE,(_ZN34_INTERNAL_a147014d_4_k_cu_e088fec26thrust24THRUST_300001_SM_1000_NS12placeholders2_4E - _ZN34_INTERNAL_a147014d_4_k_cu_e088fec24cuda3std3__47nulloptE)
_ZN34_INTERNAL_a147014d_4_k_cu_e088fec24cuda3std3__47nulloptE:
	.zero		1
	.type		_ZN34_INTERNAL_a147014d_4_k_cu_e088fec26thrust24THRUST_300001_SM_1000_NS12placeholders2_4E,@object
	.size		_ZN34_INTERNAL_a147014d_4_k_cu_e088fec26thrust24THRUST_300001_SM_1000_NS12placeholders2_4E,(_ZN34_INTERNAL_a147014d_4_k_cu_e088fec24cuda3std3__45__cpo6rbeginE - _ZN34_INTERNAL_a147014d_4_k_cu_e088fec26thrust24THRUST_300001_SM_1000_NS12placeholders2_4E)
_ZN34_INTERNAL_a147014d_4_k_cu_e088fec26thrust24THRUST_300001_SM_1000_NS12placeholders2_4E:
	.zero		1
	.type		_ZN34_INTERNAL_a147014d_4_k_cu_e088fec24cuda3std3__45__cpo6rbeginE,@object
	.size		_ZN34_INTERNAL_a147014d_4_k_cu_e088fec24cuda3std3__45__cpo6rbeginE,(_ZN34_INTERNAL_a147014d_4_k_cu_e088fec24cuda3std6ranges3__45__cpo7advanceE - _ZN34_INTERNAL_a147014d_4_k_cu_e088fec24cuda3std3__45__cpo6rbeginE)
_ZN34_INTERNAL_a147014d_4_k_cu_e088fec24cuda3std3__45__cpo6rbeginE:
	.zero		1
	.type		_ZN34_INTERNAL_a147014d_4_k_cu_e088fec24cuda3std6ranges3__45__cpo7advanceE,@object
	.size		_ZN34_INTERNAL_a147014d_4_k_cu_e088fec24cuda3std6ranges3__45__cpo7advanceE,(_ZN34_INTERNAL_a147014d_4_k_cu_e088fec26thrust24THRUST_300001_SM_1000_NS12placeholders2_8E - _ZN34_INTERNAL_a147014d_4_k_cu_e088fec24cuda3std6ranges3__45__cpo7advanceE)
_ZN34_INTERNAL_a147014d_4_k_cu_e088fec24cuda3std6ranges3__45__cpo7advanceE:
	.zero		1
	.type		_ZN34_INTERNAL_a147014d_4_k_cu_e088fec26thrust24THRUST_300001_SM_1000_NS12placeholders2_8E,@object
	.size		_ZN34_INTERNAL_a147014d_4_k_cu_e088fec26thrust24THRUST_300001_SM_1000_NS12placeholders2_8E,(_ZN34_INTERNAL_a147014d_4_k_cu_e088fec24cuda3std3__436_GLOBAL__N__a147014d_4_k_cu_e088fec26ignoreE - _ZN34_INTERNAL_a147014d_4_k_cu_e088fec26thrust24THRUST_300001_SM_1000_NS12placeholders2_8E)
_ZN34_INTERNAL_a147014d_4_k_cu_e088fec26thrust24THRUST_300001_SM_1000_NS12placeholders2_8E:
	.zero		1
	.type		_ZN34_INTERNAL_a147014d_4_k_cu_e088fec24cuda3std3__436_GLOBAL__N__a147014d_4_k_cu_e088fec26ignoreE,@object
	.size		_ZN34_INTERNAL_a147014d_4_k_cu_e088fec24cuda3std3__436_GLOBAL__N__a147014d_4_k_cu_e088fec26ignoreE,(_ZN34_INTERNAL_a147014d_4_k_cu_e088fec24cuda3std6ranges3__45__cpo4dataE - _ZN34_INTERNAL_a147014d_4_k_cu_e088fec24cuda3std3__436_GLOBAL__N__a147014d_4_k_cu_e088fec26ignoreE)
_ZN34_INTERNAL_a147014d_4_k_cu_e088fec24cuda3std3__436_GLOBAL__N__a147014d_4_k_cu_e088fec26ignoreE:
	.zero		1
	.type		_ZN34_INTERNAL_a147014d_4_k_cu_e088fec24cuda3std6ranges3__45__cpo4dataE,@object
	.size		_ZN34_INTERNAL_a147014d_4_k_cu_e088fec24cuda3std6ranges3__45__cpo4dataE,(_ZN34_INTERNAL_a147014d_4_k_cu_e088fec26thrust24THRUST_300001_SM_1000_NS6system3cpp3parE - _ZN34_INTERNAL_a147014d_4_k_cu_e088fec24cuda3std6ranges3__45__cpo4dataE)
_ZN34_INTERNAL_a147014d_4_k_cu_e088fec24cuda3std6ranges3__45__cpo4dataE:
	.zero		1
	.type		_ZN34_INTERNAL_a147014d_4_k_cu_e088fec26thrust24THRUST_300001_SM_1000_NS6system3cpp3parE,@object
	.size		_ZN34_INTERNAL_a147014d_4_k_cu_e088fec26thrust24THRUST_300001_SM_1000_NS6system3cpp3parE,(_ZN34_INTERNAL_a147014d_4_k_cu_e088fec24cuda3std3__45__cpo5beginE - _ZN34_INTERNAL_a147014d_4_k_cu_e088fec26thrust24THRUST_300001_SM_1000_NS6system3cpp3parE)
_ZN34_INTERNAL_a147014d_4_k_cu_e088fec26thrust24THRUST_300001_SM_1000_NS6system3cpp3parE:
	.zero		1
	.type		_ZN34_INTERNAL_a147014d_4_k_cu_e088fec24cuda3std3__45__cpo5beginE,@object
	.size		_ZN34_INTERNAL_a147014d_4_k_cu_e088fec24cuda3std3__45__cpo5beginE,(_ZN34_INTERNAL_a147014d_4_k_cu_e088fec24cuda3std6ranges3__45__cpo5beginE - _ZN34_INTERNAL_a147014d_4_k_cu_e088fec24cuda3std3__45__cpo5beginE)
_ZN34_INTERNAL_a147014d_4_k_cu_e088fec24cuda3std3__45__cpo5beginE:
	.zero		1
	.type		_ZN34_INTERNAL_a147014d_4_k_cu_e088fec24cuda3std6ranges3__45__cpo5beginE,@object
	.size		_ZN34_INTERNAL_a147014d_4_k_cu_e088fec24cuda3std6ranges3__45__cpo5beginE,(_ZN34_INTERNAL_a147014d_4_k_cu_e088fec24cuda3std6ranges3__45__cpo4sizeE - _ZN34_INTERNAL_a147014d_4_k_cu_e088fec24cuda3std6ranges3__45__cpo5beginE)
_ZN34_INTERNAL_a147014d_4_k_cu_e088fec24cuda3std6ranges3__45__cpo5beginE:
	.zero		1
	.type		_ZN34_INTERNAL_a147014d_4_k_cu_e088fec24cuda3std6ranges3__45__cpo4sizeE,@object
	.size		_ZN34_INTERNAL_a147014d_4_k_cu_e088fec24cuda3std6ranges3__45__cpo4sizeE,(_ZN34_INTERNAL_a147014d_4_k_cu_e088fec26thrust24THRUST_300001_SM_1000_NS12placeholders3_10E - _ZN34_INTERNAL_a147014d_4_k_cu_e088fec24cuda3std6ranges3__45__cpo4sizeE)
_ZN34_INTERNAL_a147014d_4_k_cu_e088fec24cuda3std6ranges3__45__cpo4sizeE:
	.zero		1
	.type		_ZN34_INTERNAL_a147014d_4_k_cu_e088fec26thrust24THRUST_300001_SM_1000_NS12placeholders3_10E,@object
	.size		_ZN34_INTERNAL_a147014d_4_k_cu_e088fec26thrust24THRUST_300001_SM_1000_NS12placeholders3_10E,(_ZN34_INTERNAL_a147014d_4_k_cu_e088fec24cuda3std3__48in_placeE - _ZN34_INTERNAL_a147014d_4_k_cu_e088fec26thrust24THRUST_300001_SM_1000_NS12placeholders3_10E)
_ZN34_INTERNAL_a147014d_4_k_cu_e088fec26thrust24THRUST_300001_SM_1000_NS12placeholders3_10E:
	.zero		1
	.type		_ZN34_INTERNAL_a147014d_4_k_cu_e088fec24cuda3std3__48in_placeE,@object
	.size		_ZN34_INTERNAL_a147014d_4_k_cu_e088fec24cuda3std3__48in_placeE,(_ZN34_INTERNAL_a147014d_4_k_cu_e088fec26thrust24THRUST_300001_SM_1000_NS12placeholders2_2E - _ZN34_INTERNAL_a147014d_4_k_cu_e088fec24cuda3std3__48in_placeE)
_ZN34_INTERNAL_a147014d_4_k_cu_e088fec24cuda3std3__48in_placeE:
	.zero		1
	.type		_ZN34_INTERNAL_a147014d_4_k_cu_e088fec26thrust24THRUST_300001_SM_1000_NS12placeholders2_2E,@object
	.size		_ZN34_INTERNAL_a147014d_4_k_cu_e088fec26thrust24THRUST_300001_SM_1000_NS12placeholders2_2E,(_ZN34_INTERNAL_a147014d_4_k_cu_e088fec24cuda3std3__45__cpo6cbeginE - _ZN34_INTERNAL_a147014d_4_k_cu_e088fec26thrust24THRUST_300001_SM_1000_NS12placeholders2_2E)
_ZN34_INTERNAL_a147014d_4_k_cu_e088fec26thrust24THRUST_300001_SM_1000_NS12placeholders2_2E:
	.zero		1
	.type		_ZN34_INTERNAL_a147014d_4_k_cu_e088fec24cuda3std3__45__cpo6cbeginE,@object
	.size		_ZN34_INTERNAL_a147014d_4_k_cu_e088fec24cuda3std3__45__cpo6cbeginE,(_ZN34_INTERNAL_a147014d_4_k_cu_e088fec24cuda3std6ranges3__45__cpo6cbeginE - _ZN34_INTERNAL_a147014d_4_k_cu_e088fec24cuda3std3__45__cpo6cbeginE)
_ZN34_INTERNAL_a147014d_4_k_cu_e088fec24cuda3std3__45__cpo6cbeginE:
	.zero		1
	.type		_ZN34_INTERNAL_a147014d_4_k_cu_e088fec24cuda3std6ranges3__45__cpo6cbeginE,@object
	.size		_ZN34_INTERNAL_a147014d_4_k_cu_e088fec24cuda3std6ranges3__45__cpo6cbeginE,(_ZN34_INTERNAL_a147014d_4_k_cu_e088fec26thrust24THRUST_300001_SM_1000_NS12placeholders2_6E - _ZN34_INTERNAL_a147014d_4_k_cu_e088fec24cuda3std6ranges3__45__cpo6cbeginE)
_ZN34_INTERNAL_a147014d_4_k_cu_e088fec24cuda3std6ranges3__45__cpo6cbeginE:
	.zero		1
	.type		_ZN34_INTERNAL_a147014d_4_k_cu_e088fec26thrust24THRUST_300001_SM_1000_NS12placeholders2_6E,@object
	.size		_ZN34_INTERNAL_a147014d_4_k_cu_e088fec26thrust24THRUST_300001_SM_1000_NS12placeholders2_6E,(_ZN34_INTERNAL_a147014d_4_k_cu_e088fec24cuda3std3__45__cpo7crbeginE - _ZN34_INTERNAL_a147014d_4_k_cu_e088fec26thrust24THRUST_300001_SM_1000_NS12placeholders2_6E)
_ZN34_INTERNAL_a147014d_4_k_cu_e088fec26thrust24THRUST_300001_SM_1000_NS12placeholders2_6E:
	.zero		1
	.type		_ZN34_INTERNAL_a147014d_4_k_cu_e088fec24cuda3std3__45__cpo7crbeginE,@object
	.size		_ZN34_INTERNAL_a147014d_4_k_cu_e088fec24cuda3std3__45__cpo7crbeginE,(_ZN34_INTERNAL_a147014d_4_k_cu_e088fec24cuda3std6ranges3__45__cpo4nextE - _ZN34_INTERNAL_a147014d_4_k_cu_e088fec24cuda3std3__45__cpo7crbeginE)
_ZN34_INTERNAL_a147014d_4_k_cu_e088fec24cuda3std3__45__cpo7crbeginE:
	.zero		1
	.type		_ZN34_INTERNAL_a147014d_4_k_cu_e088fec24cuda3std6ranges3__45__cpo4nextE,@object
	.size		_ZN34_INTERNAL_a147014d_4_k_cu_e088fec24cuda3std6ranges3__45__cpo4nextE,(_ZN34_INTERNAL_a147014d_4_k_cu_e088fec26thrust24THRUST_300001_SM_1000_NS8cuda_cub10par_nosyncE - _ZN34_INTERNAL_a147014d_4_k_cu_e088fec24cuda3std6ranges3__45__cpo4nextE)
_ZN34_INTERNAL_a147014d_4_k_cu_e088fec24cuda3std6ranges3__45__cpo4nextE:
	.zero		1
	.type		_ZN34_INTERNAL_a147014d_4_k_cu_e088fec26thrust24THRUST_300001_SM_1000_NS8cuda_cub10par_nosyncE,@object
	.size		_ZN34_INTERNAL_a147014d_4_k_cu_e088fec26thrust24THRUST_300001_SM_1000_NS8cuda_cub10par_nosyncE,(_ZN34_INTERNAL_a147014d_4_k_cu_e088fec24cuda3std6ranges3__45__cpo4swapE - _ZN34_INTERNAL_a147014d_4_k_cu_e088fec26thrust24THRUST_300001_SM_1000_NS8cuda_cub10par_nosyncE)
_ZN34_INTERNAL_a147014d_4_k_cu_e088fec26thrust24THRUST_300001_SM_1000_NS8cuda_cub10par_nosyncE:
	.zero		1
	.type		_ZN34_INTERNAL_a147014d_4_k_cu_e088fec24cuda3std6ranges3__45__cpo4swapE,@object
	.size		_ZN34_INTERNAL_a147014d_4_k_cu_e088fec24cuda3std6ranges3__45__cpo4swapE,(.L_21 - _ZN34_INTERNAL_a147014d_4_k_cu_e088fec24cuda3std6ranges3__45__cpo4swapE)
_ZN34_INTERNAL_a147014d_4_k_cu_e088fec24cuda3std6ranges3__45__cpo4swapE:
	.zero		1
.L_21:


//--------------------- .nv.constant0._ZN3cub18CUB_300001_SM_10006detail8for_each13static_kernelINS2_12policy_hub_t12policy_500_tEmN6thrust24THRUST_300001_SM_1000_NS8cuda_cub20__uninitialized_fill7functorINS7_10device_ptrImEEmEEEEvT0_T1_ --------------------------
	.section	.nv.constant0._ZN3cub18CUB_300001_SM_10006detail8for_each13static_kernelINS2_12policy_hub_t12policy_500_tEmN6thrust24THRUST_300001_SM_1000_NS8cuda_cub20__uninitialized_fill7functorINS7_10device_ptrImEEmEEEEvT0_T1_,"a",@progbits
	.sectionflags	@""
	.align	4
.nv.constant0._ZN3cub18CUB_300001_SM_10006detail8for_each13static_kernelINS2_12policy_hub_t12policy_500_tEmN6thrust24THRUST_300001_SM_1000_NS8cuda_cub20__uninitialized_fill7functorINS7_10device_ptrImEEmEEEEvT0_T1_:
	.zero		920


//--------------------- .nv.constant0._ZN3cub18CUB_300001_SM_10006detail8for_each13static_kernelINS2_12policy_hub_t12policy_500_tEmN6thrust24THRUST_300001_SM_1000_NS8cuda_cub20__uninitialized_fill7functorINS7_10device_ptrIP18adjacency_sentinelEESD_EEEEvT0_T1_ --------------------------
	.section	.nv.constant0._ZN3cub18CUB_300001_SM_10006detail8for_each13static_kernelINS2_12policy_hub_t12policy_500_tEmN6thrust24THRUST_300001_SM_1000_NS8cuda_cub20__uninitialized_fill7functorINS7_10device_ptrIP18adjacency_sentinelEESD_EEEEvT0_T1_,"a",@progbits
	.sectionflags	@""
	.align	4
.nv.constant0._ZN3cub18CUB_300001_SM_10006detail8for_each13static_kernelINS2_12policy_hub_t12policy_500_tEmN6thrust24THRUST_300001_SM_1000_NS8cuda_cub20__uninitialized_fill7functorINS7_10device_ptrIP18adjacency_sentinelEESD_EEEEvT0_T1_:
	.zero		920


//--------------------- .nv.constant0._ZN3cub18CUB_300001_SM_10006detail8for_each13static_kernelINS2_12policy_hub_t12policy_500_tEmN6thrust24THRUST_300001_SM_1000_NS8cuda_cub20__uninitialized_fill7functorINS7_10device_ptrIP10edge_blockEESD_EEEEvT0_T1_ --------------------------
	.section	.nv.constant0._ZN3cub18CUB_300001_SM_10006detail8for_each13static_kernelINS2_12policy_hub_t12policy_500_tEmN6thrust24THRUST_300001_SM_1000_NS8cuda_cub20__uninitialized_fill7functorINS7_10device_ptrIP10edge_blockEESD_EEEEvT0_T1_,"a",@progbits
	.sectionflags	@""
	.align	4
.nv.constant0._ZN3cub18CUB_300001_SM_10006detail8for_each13static_kernelINS2_12policy_hub_t12policy_500_tEmN6thrust24THRUST_300001_SM_1000_NS8cuda_cub20__uninitialized_fill7functorINS7_10device_ptrIP10edge_blockEESD_EEEEvT0_T1_:
	.zero		920


//--------------------- .nv.constant0._ZN3cub18CUB_300001_SM_10006detail8for_each13static_kernelINS2_12policy_hub_t12policy_500_tEmN6thrust24THRUST_300001_SM_1000_NS8cuda_cub20__uninitialized_fill7functorINS7_10device_ptrIP12vertex_blockEESD_EEEEvT0_T1_ --------------------------
	.section	.nv.constant0._ZN3cub18CUB_300001_SM_10006detail8for_each13static_kernelINS2_12policy_hub_t12policy_500_tEmN6thrust24THRUST_300001_SM_1000_NS8cuda_cub20__uninitialized_fill7functorINS7_10device_ptrIP12vertex_blockEESD_EEEEvT0_T1_,"a",@progbits
	.sectionflags	@""
	.align	4
.nv.constant0._ZN3cub18CUB_300001_SM_10006detail8for_each13static_kernelINS2_12policy_hub_t12policy_500_tEmN6thrust24THRUST_300001_SM_1000_NS8cuda_cub20__uninitialized_fill7functorINS7_10device_ptrIP12vertex_blockEESD_EEEEvT0_T1_:
	.zero		920


//--------------------- .nv.constant0._ZN3cub18CUB_300001_SM_10006detail11EmptyKernelIvEEvv --------------------------
	.section	.nv.constant0._ZN3cub18CUB_300001_SM_10006detail11EmptyKernelIvEEvv,"a",@progbits
	.sectionflags	@""
	.align	4
.nv.constant0._ZN3cub18CUB_300001_SM_10006detail11EmptyKernelIvEEvv:
	.zero		896


//--------------------- .nv.constant0._Z11printKernelP12vertex_blockm --------------------------
	.section	.nv.constant0._Z11printKernelP12vertex_blockm,"a",@progbits
	.sectionflags	@""
	.align	4
.nv.constant0._Z11printKernelP12vertex_blockm:
	.zero		912


//--------------------- .nv.constant0._Z17update_edge_queuem --------------------------
	.section	.nv.constant0._Z17update_edge_queuem,"a",@progbits
	.sectionflags	@""
	.align	4
.nv.constant0._Z17update_edge_queuem:
	.zero		904


//--------------------- .nv.constant0._Z19adjacency_list_initP10edge_blockPmP16graph_propertiesS1_S1_mmmS1_m --------------------------
	.section	.nv.constant0._Z19adjacency_list_initP10edge_blockPmP16graph_propertiesS1_S1_mmmS1_m,"a",@progbits
	.sectionflags	@""
	.align	4
.nv.constant0._Z19adjacency_list_initP10edge_blockPmP16graph_propertiesS1_S1_mmmS1_m:
	.zero		976


//--------------------- .nv.constant0._Z22vertex_dictionary_initP12vertex_blockP18adjacency_sentinelmP16graph_propertiesmPm --------------------------
	.section	.nv.constant0._Z22vertex_dictionary_initP12vertex_blockP18adjacency_sentinelmP16graph_propertiesmPm,"a",@progbits
	.sectionflags	@""
	.align	4
.nv.constant0._Z22vertex_dictionary_initP12vertex_blockP18adjacency_sentinelmP16graph_propertiesmPm:
	.zero		944


//--------------------- .nv.constant0._Z26parallel_push_queue_updatemm --------------------------
	.section	.nv.constant0._Z26parallel_push_queue_updatemm,"a",@progbits
	.sectionflags	@""
	.align	4
.nv.constant0._Z26parallel_push_queue_updatemm:
	.zero		912


//--------------------- .nv.constant0._Z51parallel_push_edge_preallocate_list_to_device_queueP10edge_blockPP18adjacency_sentinelPmm --------------------------
	.section	.nv.constant0._Z51parallel_push_edge_preallocate_list_to_device_queueP10edge_blockPP18adjacency_sentinelPmm,"a",@progbits
	.sectionflags	@""
	.align	4
.nv.constant0._Z51parallel_push_edge_preallocate_list_to_device_queueP10edge_blockPP18adjacency_sentinelPmm:
	.zero		928


//--------------------- .nv.constant0._Z53parallel_push_vertex_preallocate_list_to_device_queueP12vertex_blockPP18adjacency_sentinelm --------------------------
	.section	.nv.constant0._Z53parallel_push_vertex_preallocate_list_to_device_queueP12vertex_blockPP18adjacency_sentinelm,"a",@progbits
	.sectionflags	@""
	.align	4
.nv.constant0._Z53parallel_push_vertex_preallocate_list_to_device_queueP12vertex_blockPP18adjacency_sentinelm:
	.zero		920


//--------------------- .nv.constant0._Z19data_structure_initv --------------------------
	.section	.nv.constant0._Z19data_structure_initv,"a",@progbits
	.sectionflags	@""
	.align	4
.nv.constant0._Z19data_structure_initv:
	.zero		896


//--------------------- .nv.constant0._Z44push_preallocate_list_to_device_queue_kernelP12vertex_blockP10edge_blockPP18adjacency_sentinelmPmm --------------------------
	.section	.nv.constant0._Z44push_preallocate_list_to_device_queue_kernelP12vertex_blockP10edge_blockPP18adjacency_sentinelmPmm,"a",@progbits
	.sectionflags	@""
	.align	4
.nv.constant0._Z44push_preallocate_list_to_device_queue_kernelP12vertex_blockP10edge_blockPP18adjacency_sentinelmPmm:
	.zero		944


//--------------------- SYMBOLS --------------------------

	.type		.nv.reservedSmem.offset0,@object
	.size		.nv.reservedSmem.offset0,0x4
	.type		vprintf,@function
